//
// Generated by NVIDIA NVVM Compiler
//
// Compiler Build ID: CL-36424714
// Cuda compilation tools, release 13.0, V13.0.88
// Based on NVVM 20.0.0
//

.version 9.0
.target sm_100
.address_size 64

	// .globl	calcRayDirect
.func  (.param .align 16 .b8 func_retval0[16]) __internal_trig_reduction_slowpathd
(
	.param .b64 __internal_trig_reduction_slowpathd_param_0
)
;
// _ZZ7sumViewE5sdata has been demoted
// _ZZ10sumViewTanE5sdata has been demoted
// _ZZ11sumLandViewE5sdata has been demoted
// _ZZ14sumLandViewTanE5sdata has been demoted
.global .align 8 .b8 __cudart_i2opi_d[144] = {8, 93, 141, 31, 177, 95, 251, 107, 234, 146, 82, 138, 247, 57, 7, 61, 123, 241, 229, 235, 199, 186, 39, 117, 45, 234, 95, 158, 102, 63, 70, 79, 183, 9, 203, 39, 207, 126, 54, 109, 31, 109, 10, 90, 139, 17, 47, 239, 15, 152, 5, 222, 255, 151, 248, 31, 59, 40, 249, 189, 139, 95, 132, 156, 244, 57, 83, 131, 57, 214, 145, 57, 65, 126, 95, 180, 38, 112, 156, 233, 132, 68, 187, 46, 245, 53, 130, 232, 62, 167, 41, 177, 28, 235, 29, 254, 28, 146, 209, 9, 234, 46, 73, 6, 224, 210, 77, 66, 58, 110, 36, 183, 97, 197, 187, 222, 171, 99, 81, 254, 65, 144, 67, 60, 153, 149, 98, 219, 192, 221, 52, 245, 209, 87, 39, 252, 41, 21, 68, 78, 110, 131, 249, 162};

.visible .entry calcRayDirect(
	.param .u32 calcRayDirect_param_0,
	.param .u32 calcRayDirect_param_1,
	.param .f32 calcRayDirect_param_2,
	.param .f32 calcRayDirect_param_3,
	.param .u64 .ptr .align 1 calcRayDirect_param_4,
	.param .u32 calcRayDirect_param_5,
	.param .u32 calcRayDirect_param_6,
	.param .f32 calcRayDirect_param_7,
	.param .u32 calcRayDirect_param_8,
	.param .u64 .ptr .align 1 calcRayDirect_param_9,
	.param .u32 calcRayDirect_param_10,
	.param .f32 calcRayDirect_param_11,
	.param .u64 .ptr .align 1 calcRayDirect_param_12
)
{
	.reg .pred 	%p<75>;
	.reg .b16 	%rs<10>;
	.reg .b32 	%r<128>;
	.reg .b32 	%f<114>;
	.reg .b64 	%rd<37>;
	.reg .b64 	%fd<25>;

	ld.param.u32 	%r52, [calcRayDirect_param_0];
	ld.param.u32 	%r53, [calcRayDirect_param_1];
	ld.param.f32 	%f46, [calcRayDirect_param_2];
	ld.param.f32 	%f47, [calcRayDirect_param_3];
	ld.param.u64 	%rd4, [calcRayDirect_param_4];
	ld.param.u32 	%r54, [calcRayDirect_param_5];
	ld.param.u32 	%r55, [calcRayDirect_param_6];
	ld.param.f32 	%f48, [calcRayDirect_param_7];
	ld.param.u32 	%r56, [calcRayDirect_param_8];
	ld.param.u64 	%rd5, [calcRayDirect_param_9];
	ld.param.u32 	%r57, [calcRayDirect_param_10];
	ld.param.f32 	%f49, [calcRayDirect_param_11];
	ld.param.u64 	%rd6, [calcRayDirect_param_12];
	cvta.to.global.u64 	%rd1, %rd5;
	cvta.to.global.u64 	%rd2, %rd6;
	cvta.to.global.u64 	%rd3, %rd4;
	mov.u32 	%r59, %ctaid.x;
	mov.u32 	%r60, %ntid.x;
	mov.u32 	%r61, %tid.x;
	mad.lo.s32 	%r110, %r59, %r60, %r61;
	setp.lt.s32 	%p1, %r110, %r54;
	mov.b32 	%r111, 0;
	@%p1 bra 	$L__BB0_7;
	add.s32 	%r2, %r55, %r54;
	setp.ge.s32 	%p2, %r110, %r2;
	@%p2 bra 	$L__BB0_3;
	add.s32 	%r3, %r54, -1;
	sub.s32 	%r111, %r110, %r54;
	mov.u32 	%r110, %r3;
	bra.uni 	$L__BB0_7;
$L__BB0_3:
	add.s32 	%r5, %r2, %r54;
	setp.ge.s32 	%p3, %r110, %r5;
	@%p3 bra 	$L__BB0_5;
	sub.s32 	%r110, %r110, %r2;
	add.s32 	%r111, %r55, -1;
	bra.uni 	$L__BB0_7;
$L__BB0_5:
	add.s32 	%r62, %r5, %r55;
	setp.ge.s32 	%p4, %r110, %r62;
	@%p4 bra 	$L__BB0_47;
	sub.s32 	%r111, %r110, %r5;
	mov.b32 	%r110, 0;
$L__BB0_7:
	mad.lo.s32 	%r11, %r54, %r53, %r52;
	mad.lo.s32 	%r12, %r111, %r54, %r110;
	cvt.s64.s32 	%rd7, %r11;
	mul.wide.s32 	%rd8, %r11, 4;
	add.s64 	%rd9, %rd3, %rd8;
	ld.global.f32 	%f50, [%rd9];
	add.f32 	%f1, %f46, %f50;
	sub.s32 	%r64, %r110, %r52;
	abs.s32 	%r13, %r64;
	sub.s32 	%r65, %r111, %r53;
	abs.s32 	%r14, %r65;
	setp.gt.s32 	%p5, %r110, %r52;
	selp.b32 	%r15, 1, -1, %p5;
	setp.gt.s32 	%p6, %r111, %r53;
	selp.b32 	%r16, 1, -1, %p6;
	sub.s32 	%r17, %r13, %r14;
	add.s64 	%rd10, %rd2, %rd7;
	mov.b16 	%rs1, 1;
	st.global.u8 	[%rd10], %rs1;
	setp.eq.s32 	%p7, %r11, %r12;
	@%p7 bra 	$L__BB0_47;
	neg.s32 	%r18, %r14;
	mul.lo.s32 	%r19, %r16, %r54;
	mul.f32 	%f2, %f48, %f48;
	setp.ne.s32 	%p8, %r57, 0;
	mov.f32 	%f51, 0f3F800000;
	sub.f32 	%f3, %f51, %f49;
	@%p8 bra 	$L__BB0_28;
	setp.eq.s32 	%p42, %r56, 0;
	@%p42 bra 	$L__BB0_16;
	mov.b32 	%r116, 0;
	mov.f32 	%f105, 0fFF800000;
	mov.f32 	%f104, %f105;
	mov.u32 	%r117, %r116;
$L__BB0_11:
	setp.eq.f32 	%p43, %f47, 0fBF800000;
	shl.b32 	%r89, %r17, 1;
	setp.gt.s32 	%p44, %r89, %r18;
	selp.b32 	%r90, %r15, 0, %p44;
	add.s32 	%r91, %r90, %r11;
	selp.b32 	%r92, %r14, 0, %p44;
	sub.s32 	%r93, %r17, %r92;
	add.s32 	%r117, %r90, %r117;
	setp.lt.s32 	%p45, %r89, %r13;
	selp.b32 	%r94, %r19, 0, %p45;
	add.s32 	%r11, %r91, %r94;
	selp.b32 	%r95, %r13, 0, %p45;
	add.s32 	%r17, %r93, %r95;
	selp.b32 	%r96, %r16, 0, %p45;
	add.s32 	%r116, %r96, %r116;
	mul.wide.s32 	%rd24, %r11, 4;
	add.s64 	%rd25, %rd3, %rd24;
	ld.global.f32 	%f79, [%rd25];
	mul.lo.s32 	%r97, %r116, %r116;
	mad.lo.s32 	%r98, %r117, %r117, %r97;
	cvt.rn.f32.u32 	%f80, %r98;
	mul.f32 	%f17, %f2, %f80;
	add.s64 	%rd26, %rd1, %rd24;
	ld.global.f32 	%f81, [%rd26];
	add.f32 	%f82, %f79, %f81;
	add.f32 	%f83, %f47, %f79;
	selp.f32 	%f84, %f82, %f83, %p43;
	setp.ge.f32 	%p46, %f104, 0f00000000;
	setp.le.f32 	%p47, %f82, %f105;
	setp.le.f32 	%p48, %f84, %f105;
	and.pred  	%p49, %p47, %p48;
	and.pred  	%p50, %p49, %p46;
	@%p50 bra 	$L__BB0_27;
	sub.f32 	%f85, %f82, %f1;
	abs.f32 	%f86, %f85;
	mul.f32 	%f87, %f85, %f86;
	div.rn.f32 	%f20, %f87, %f17;
	setp.ltu.f32 	%p51, %f84, %f82;
	@%p51 bra 	$L__BB0_26;
	setp.eq.f32 	%p52, %f84, %f82;
	setp.gt.f32 	%p53, %f20, %f104;
	and.pred  	%p54, %p52, %p53;
	@%p54 bra 	$L__BB0_25;
	sub.f32 	%f88, %f84, %f1;
	cvt.f64.f32 	%fd13, %f88;
	abs.f64 	%fd14, %fd13;
	mul.f64 	%fd15, %fd14, %fd13;
	cvt.f64.f32 	%fd16, %f17;
	div.rn.f64 	%fd17, %fd15, %fd16;
	cvt.f64.f32 	%fd18, %f104;
	setp.leu.f64 	%p55, %fd17, %fd18;
	@%p55 bra 	$L__BB0_26;
	cvt.s64.s32 	%rd27, %r11;
	add.s64 	%rd28, %rd2, %rd27;
	mov.b16 	%rs6, 1;
	st.global.u8 	[%rd28], %rs6;
	bra.uni 	$L__BB0_26;
$L__BB0_16:
	mov.b32 	%r112, 0;
	mov.f32 	%f101, 0fFF800000;
	mov.f32 	%f100, %f101;
	mov.u32 	%r113, %r112;
$L__BB0_17:
	setp.eq.f32 	%p59, %f47, 0fBF800000;
	shl.b32 	%r100, %r17, 1;
	setp.gt.s32 	%p60, %r100, %r18;
	selp.b32 	%r101, %r15, 0, %p60;
	add.s32 	%r102, %r101, %r11;
	selp.b32 	%r103, %r14, 0, %p60;
	sub.s32 	%r104, %r17, %r103;
	add.s32 	%r113, %r101, %r113;
	setp.lt.s32 	%p61, %r100, %r13;
	selp.b32 	%r105, %r19, 0, %p61;
	add.s32 	%r11, %r102, %r105;
	selp.b32 	%r106, %r13, 0, %p61;
	add.s32 	%r17, %r104, %r106;
	selp.b32 	%r107, %r16, 0, %p61;
	add.s32 	%r112, %r107, %r112;
	mul.wide.s32 	%rd31, %r11, 4;
	add.s64 	%rd32, %rd3, %rd31;
	ld.global.f32 	%f90, [%rd32];
	mul.lo.s32 	%r108, %r112, %r112;
	mad.lo.s32 	%r109, %r113, %r113, %r108;
	cvt.rn.f32.u32 	%f91, %r109;
	mul.f32 	%f7, %f2, %f91;
	add.f32 	%f8, %f90, 0f00000000;
	add.f32 	%f92, %f47, %f90;
	selp.f32 	%f93, %f8, %f92, %p59;
	setp.ge.f32 	%p62, %f100, 0f00000000;
	setp.le.f32 	%p63, %f90, %f101;
	setp.le.f32 	%p64, %f93, %f101;
	and.pred  	%p65, %p63, %p64;
	and.pred  	%p66, %p65, %p62;
	@%p66 bra 	$L__BB0_24;
	sub.f32 	%f94, %f8, %f1;
	abs.f32 	%f95, %f94;
	mul.f32 	%f96, %f94, %f95;
	div.rn.f32 	%f10, %f96, %f7;
	setp.ltu.f32 	%p67, %f93, %f90;
	@%p67 bra 	$L__BB0_23;
	setp.eq.f32 	%p68, %f93, %f90;
	setp.gt.f32 	%p69, %f10, %f100;
	and.pred  	%p70, %p68, %p69;
	@%p70 bra 	$L__BB0_22;
	sub.f32 	%f97, %f93, %f1;
	cvt.f64.f32 	%fd19, %f97;
	abs.f64 	%fd20, %fd19;
	mul.f64 	%fd21, %fd20, %fd19;
	cvt.f64.f32 	%fd22, %f7;
	div.rn.f64 	%fd23, %fd21, %fd22;
	cvt.f64.f32 	%fd24, %f100;
	setp.leu.f64 	%p71, %fd23, %fd24;
	@%p71 bra 	$L__BB0_23;
	cvt.s64.s32 	%rd33, %r11;
	add.s64 	%rd34, %rd2, %rd33;
	mov.b16 	%rs8, 1;
	st.global.u8 	[%rd34], %rs8;
	bra.uni 	$L__BB0_23;
$L__BB0_22:
	cvt.s64.s32 	%rd35, %r11;
	add.s64 	%rd36, %rd2, %rd35;
	mov.b16 	%rs9, 1;
	st.global.u8 	[%rd36], %rs9;
$L__BB0_23:
	setp.gt.f32 	%p72, %f10, %f100;
	selp.f32 	%f100, %f10, %f100, %p72;
	setp.gt.f32 	%p73, %f90, %f101;
	selp.f32 	%f101, %f8, %f101, %p73;
$L__BB0_24:
	setp.eq.s32 	%p74, %r11, %r12;
	@%p74 bra 	$L__BB0_47;
	bra.uni 	$L__BB0_17;
$L__BB0_25:
	cvt.s64.s32 	%rd29, %r11;
	add.s64 	%rd30, %rd2, %rd29;
	mov.b16 	%rs7, 1;
	st.global.u8 	[%rd30], %rs7;
$L__BB0_26:
	setp.gt.f32 	%p56, %f20, %f104;
	selp.f32 	%f104, %f20, %f104, %p56;
	setp.gt.f32 	%p57, %f82, %f105;
	selp.f32 	%f105, %f82, %f105, %p57;
$L__BB0_27:
	setp.eq.s32 	%p58, %r11, %r12;
	@%p58 bra 	$L__BB0_47;
	bra.uni 	$L__BB0_11;
$L__BB0_28:
	setp.eq.s32 	%p9, %r56, 0;
	@%p9 bra 	$L__BB0_34;
	mov.b32 	%r124, 0;
	mov.f32 	%f113, 0fFF800000;
	mov.f32 	%f112, %f113;
	mov.u32 	%r125, %r124;
$L__BB0_30:
	setp.eq.f32 	%p10, %f47, 0fBF800000;
	shl.b32 	%r67, %r17, 1;
	setp.gt.s32 	%p11, %r67, %r18;
	selp.b32 	%r68, %r15, 0, %p11;
	add.s32 	%r69, %r68, %r11;
	selp.b32 	%r70, %r14, 0, %p11;
	sub.s32 	%r71, %r17, %r70;
	add.s32 	%r125, %r68, %r125;
	setp.lt.s32 	%p12, %r67, %r13;
	selp.b32 	%r72, %r19, 0, %p12;
	add.s32 	%r11, %r69, %r72;
	selp.b32 	%r73, %r13, 0, %p12;
	add.s32 	%r17, %r71, %r73;
	selp.b32 	%r74, %r16, 0, %p12;
	add.s32 	%r124, %r74, %r124;
	mul.wide.s32 	%rd11, %r11, 4;
	add.s64 	%rd12, %rd3, %rd11;
	mul.lo.s32 	%r75, %r124, %r124;
	mad.lo.s32 	%r76, %r125, %r125, %r75;
	cvt.rn.f32.u32 	%f53, %r76;
	mul.f32 	%f38, %f2, %f53;
	ld.global.f32 	%f54, [%rd12];
	mul.f32 	%f55, %f3, %f38;
	div.rn.f32 	%f56, %f55, 0fCB4265A0;
	add.f32 	%f57, %f54, %f56;
	add.s64 	%rd13, %rd1, %rd11;
	ld.global.f32 	%f58, [%rd13];
	add.f32 	%f59, %f57, %f58;
	add.f32 	%f60, %f47, %f57;
	selp.f32 	%f61, %f59, %f60, %p10;
	setp.ge.f32 	%p13, %f112, 0f00000000;
	setp.le.f32 	%p14, %f59, %f113;
	setp.le.f32 	%p15, %f61, %f113;
	and.pred  	%p16, %p14, %p15;
	and.pred  	%p17, %p16, %p13;
	@%p17 bra 	$L__BB0_46;
	sub.f32 	%f62, %f59, %f1;
	abs.f32 	%f63, %f62;
	mul.f32 	%f64, %f62, %f63;
	div.rn.f32 	%f41, %f64, %f38;
	setp.ltu.f32 	%p18, %f61, %f59;
	@%p18 bra 	$L__BB0_45;
	setp.neu.f32 	%p19, %f61, %f59;
	setp.leu.f32 	%p20, %f41, %f112;
	or.pred  	%p21, %p19, %p20;
	@%p21 bra 	$L__BB0_43;
	cvt.s64.s32 	%rd16, %r11;
	add.s64 	%rd17, %rd2, %rd16;
	mov.b16 	%rs3, 1;
	st.global.u8 	[%rd17], %rs3;
	bra.uni 	$L__BB0_45;
$L__BB0_34:
	mov.b32 	%r120, 0;
	mov.f32 	%f109, 0fFF800000;
	mov.f32 	%f108, %f109;
	mov.u32 	%r121, %r120;
$L__BB0_35:
	setp.eq.f32 	%p26, %f47, 0fBF800000;
	shl.b32 	%r78, %r17, 1;
	setp.gt.s32 	%p27, %r78, %r18;
	selp.b32 	%r79, %r15, 0, %p27;
	add.s32 	%r80, %r79, %r11;
	selp.b32 	%r81, %r14, 0, %p27;
	sub.s32 	%r82, %r17, %r81;
	add.s32 	%r121, %r79, %r121;
	setp.lt.s32 	%p28, %r78, %r13;
	selp.b32 	%r83, %r19, 0, %p28;
	add.s32 	%r11, %r80, %r83;
	selp.b32 	%r84, %r13, 0, %p28;
	add.s32 	%r17, %r82, %r84;
	selp.b32 	%r85, %r16, 0, %p28;
	add.s32 	%r120, %r85, %r120;
	mul.wide.s32 	%rd18, %r11, 4;
	add.s64 	%rd19, %rd3, %rd18;
	mul.lo.s32 	%r86, %r120, %r120;
	mad.lo.s32 	%r87, %r121, %r121, %r86;
	cvt.rn.f32.u32 	%f67, %r87;
	mul.f32 	%f27, %f2, %f67;
	ld.global.f32 	%f68, [%rd19];
	mul.f32 	%f69, %f3, %f27;
	div.rn.f32 	%f70, %f69, 0fCB4265A0;
	add.f32 	%f71, %f68, %f70;
	add.f32 	%f29, %f71, 0f00000000;
	add.f32 	%f72, %f47, %f71;
	selp.f32 	%f73, %f29, %f72, %p26;
	setp.ge.f32 	%p29, %f108, 0f00000000;
	setp.le.f32 	%p30, %f71, %f109;
	setp.le.f32 	%p31, %f73, %f109;
	and.pred  	%p32, %p30, %p31;
	and.pred  	%p33, %p32, %p29;
	@%p33 bra 	$L__BB0_42;
	sub.f32 	%f74, %f29, %f1;
	abs.f32 	%f75, %f74;
	mul.f32 	%f76, %f74, %f75;
	div.rn.f32 	%f31, %f76, %f27;
	setp.ltu.f32 	%p34, %f73, %f71;
	@%p34 bra 	$L__BB0_41;
	setp.eq.f32 	%p35, %f73, %f71;
	setp.gt.f32 	%p36, %f31, %f108;
	and.pred  	%p37, %p35, %p36;
	@%p37 bra 	$L__BB0_40;
	sub.f32 	%f77, %f73, %f1;
	cvt.f64.f32 	%fd7, %f77;
	abs.f64 	%fd8, %fd7;
	mul.f64 	%fd9, %fd8, %fd7;
	cvt.f64.f32 	%fd10, %f27;
	div.rn.f64 	%fd11, %fd9, %fd10;
	cvt.f64.f32 	%fd12, %f108;
	setp.leu.f64 	%p38, %fd11, %fd12;
	@%p38 bra 	$L__BB0_41;
	cvt.s64.s32 	%rd20, %r11;
	add.s64 	%rd21, %rd2, %rd20;
	mov.b16 	%rs4, 1;
	st.global.u8 	[%rd21], %rs4;
	bra.uni 	$L__BB0_41;
$L__BB0_40:
	cvt.s64.s32 	%rd22, %r11;
	add.s64 	%rd23, %rd2, %rd22;
	mov.b16 	%rs5, 1;
	st.global.u8 	[%rd23], %rs5;
$L__BB0_41:
	setp.gt.f32 	%p39, %f31, %f108;
	selp.f32 	%f108, %f31, %f108, %p39;
	setp.gt.f32 	%p40, %f71, %f109;
	selp.f32 	%f109, %f29, %f109, %p40;
$L__BB0_42:
	setp.eq.s32 	%p41, %r11, %r12;
	@%p41 bra 	$L__BB0_47;
	bra.uni 	$L__BB0_35;
$L__BB0_43:
	sub.f32 	%f65, %f61, %f1;
	cvt.f64.f32 	%fd1, %f65;
	abs.f64 	%fd2, %fd1;
	mul.f64 	%fd3, %fd2, %fd1;
	cvt.f64.f32 	%fd4, %f38;
	div.rn.f64 	%fd5, %fd3, %fd4;
	cvt.f64.f32 	%fd6, %f112;
	setp.leu.f64 	%p22, %fd5, %fd6;
	@%p22 bra 	$L__BB0_45;
	cvt.s64.s32 	%rd14, %r11;
	add.s64 	%rd15, %rd2, %rd14;
	mov.b16 	%rs2, 1;
	st.global.u8 	[%rd15], %rs2;
$L__BB0_45:
	setp.gt.f32 	%p23, %f41, %f112;
	selp.f32 	%f112, %f41, %f112, %p23;
	setp.gt.f32 	%p24, %f59, %f113;
	selp.f32 	%f113, %f59, %f113, %p24;
$L__BB0_46:
	setp.ne.s32 	%p25, %r11, %r12;
	@%p25 bra 	$L__BB0_30;
$L__BB0_47:
	ret;

}
	// .globl	calcRayIndirect
.visible .entry calcRayIndirect(
	.param .u32 calcRayIndirect_param_0,
	.param .u32 calcRayIndirect_param_1,
	.param .f32 calcRayIndirect_param_2,
	.param .f32 calcRayIndirect_param_3,
	.param .u64 .ptr .align 1 calcRayIndirect_param_4,
	.param .u32 calcRayIndirect_param_5,
	.param .u32 calcRayIndirect_param_6,
	.param .f32 calcRayIndirect_param_7,
	.param .u32 calcRayIndirect_param_8,
	.param .u64 .ptr .align 1 calcRayIndirect_param_9,
	.param .u32 calcRayIndirect_param_10,
	.param .f32 calcRayIndirect_param_11,
	.param .u64 .ptr .align 1 calcRayIndirect_param_12
)
{
	.reg .pred 	%p<52>;
	.reg .b16 	%rs<6>;
	.reg .b32 	%r<128>;
	.reg .b32 	%f<123>;
	.reg .b64 	%rd<33>;

	ld.param.u32 	%r52, [calcRayIndirect_param_0];
	ld.param.u32 	%r53, [calcRayIndirect_param_1];
	ld.param.f32 	%f42, [calcRayIndirect_param_2];
	ld.param.f32 	%f43, [calcRayIndirect_param_3];
	ld.param.u64 	%rd4, [calcRayIndirect_param_4];
	ld.param.u32 	%r54, [calcRayIndirect_param_5];
	ld.param.u32 	%r55, [calcRayIndirect_param_6];
	ld.param.f32 	%f44, [calcRayIndirect_param_7];
	ld.param.u32 	%r56, [calcRayIndirect_param_8];
	ld.param.u64 	%rd5, [calcRayIndirect_param_9];
	ld.param.u32 	%r57, [calcRayIndirect_param_10];
	ld.param.f32 	%f45, [calcRayIndirect_param_11];
	ld.param.u64 	%rd6, [calcRayIndirect_param_12];
	cvta.to.global.u64 	%rd1, %rd6;
	cvta.to.global.u64 	%rd2, %rd4;
	cvta.to.global.u64 	%rd3, %rd5;
	mov.u32 	%r59, %ctaid.x;
	mov.u32 	%r60, %ntid.x;
	mov.u32 	%r61, %tid.x;
	mad.lo.s32 	%r110, %r59, %r60, %r61;
	setp.lt.s32 	%p1, %r110, %r54;
	mov.b32 	%r111, 0;
	@%p1 bra 	$L__BB1_7;
	add.s32 	%r2, %r55, %r54;
	setp.ge.s32 	%p2, %r110, %r2;
	@%p2 bra 	$L__BB1_3;
	add.s32 	%r3, %r54, -1;
	sub.s32 	%r111, %r110, %r54;
	mov.u32 	%r110, %r3;
	bra.uni 	$L__BB1_7;
$L__BB1_3:
	add.s32 	%r5, %r2, %r54;
	setp.ge.s32 	%p3, %r110, %r5;
	@%p3 bra 	$L__BB1_5;
	sub.s32 	%r110, %r110, %r2;
	add.s32 	%r111, %r55, -1;
	bra.uni 	$L__BB1_7;
$L__BB1_5:
	add.s32 	%r62, %r5, %r55;
	setp.ge.s32 	%p4, %r110, %r62;
	@%p4 bra 	$L__BB1_38;
	sub.s32 	%r111, %r110, %r5;
	mov.b32 	%r110, 0;
$L__BB1_7:
	mad.lo.s32 	%r11, %r54, %r53, %r52;
	mad.lo.s32 	%r12, %r111, %r54, %r110;
	setp.eq.s32 	%p5, %r56, 0;
	mov.f32 	%f106, 0f00000000;
	@%p5 bra 	$L__BB1_9;
	mul.wide.s32 	%rd7, %r11, 4;
	add.s64 	%rd8, %rd3, %rd7;
	ld.global.f32 	%f106, [%rd8];
$L__BB1_9:
	setp.neu.f32 	%p6, %f43, 0fBF800000;
	setp.lt.f32 	%p7, %f43, %f106;
	and.pred  	%p8, %p6, %p7;
	@%p8 bra 	$L__BB1_38;
	cvt.s64.s32 	%rd9, %r11;
	mul.wide.s32 	%rd10, %r11, 4;
	add.s64 	%rd11, %rd2, %rd10;
	ld.global.f32 	%f47, [%rd11];
	selp.f32 	%f48, %f43, %f106, %p6;
	add.f32 	%f3, %f48, %f47;
	sub.s32 	%r64, %r110, %r52;
	abs.s32 	%r13, %r64;
	sub.s32 	%r65, %r111, %r53;
	abs.s32 	%r14, %r65;
	setp.gt.s32 	%p10, %r110, %r52;
	selp.b32 	%r15, 1, -1, %p10;
	setp.gt.s32 	%p11, %r111, %r53;
	selp.b32 	%r16, 1, -1, %p11;
	sub.s32 	%r17, %r13, %r14;
	add.s64 	%rd12, %rd1, %rd9;
	mov.b16 	%rs1, 1;
	st.global.u8 	[%rd12], %rs1;
	setp.eq.s32 	%p12, %r11, %r12;
	@%p12 bra 	$L__BB1_38;
	neg.s32 	%r18, %r14;
	mul.lo.s32 	%r19, %r16, %r54;
	mul.f32 	%f4, %f44, %f44;
	setp.ne.s32 	%p13, %r57, 0;
	mov.f32 	%f49, 0f3F800000;
	sub.f32 	%f5, %f49, %f45;
	@%p13 bra 	$L__BB1_25;
	setp.eq.s32 	%p33, %r56, 0;
	@%p33 bra 	$L__BB1_19;
	mov.b32 	%r116, 0;
	mov.f32 	%f114, 0fFF800000;
	mov.f32 	%f113, %f114;
	mov.u32 	%r117, %r116;
$L__BB1_14:
	shl.b32 	%r89, %r17, 1;
	setp.gt.s32 	%p34, %r89, %r18;
	selp.b32 	%r90, %r15, 0, %p34;
	add.s32 	%r91, %r90, %r11;
	selp.b32 	%r92, %r14, 0, %p34;
	sub.s32 	%r93, %r17, %r92;
	add.s32 	%r117, %r90, %r117;
	setp.lt.s32 	%p35, %r89, %r13;
	selp.b32 	%r94, %r19, 0, %p35;
	add.s32 	%r11, %r91, %r94;
	selp.b32 	%r95, %r13, 0, %p35;
	add.s32 	%r17, %r93, %r95;
	selp.b32 	%r96, %r16, 0, %p35;
	add.s32 	%r116, %r96, %r116;
	mul.wide.s32 	%rd23, %r11, 4;
	add.s64 	%rd24, %rd2, %rd23;
	ld.global.f32 	%f17, [%rd24];
	mul.lo.s32 	%r97, %r116, %r116;
	mad.lo.s32 	%r98, %r117, %r117, %r97;
	cvt.rn.f32.u32 	%f82, %r98;
	mul.f32 	%f18, %f4, %f82;
	setp.ge.f32 	%p36, %f113, 0f00000000;
	add.f32 	%f83, %f42, %f17;
	setp.le.f32 	%p37, %f83, %f114;
	and.pred  	%p38, %p36, %p37;
	@%p38 bra 	$L__BB1_18;
	sub.f32 	%f84, %f83, %f3;
	abs.f32 	%f85, %f84;
	mul.f32 	%f86, %f84, %f85;
	div.rn.f32 	%f87, %f86, %f18;
	setp.leu.f32 	%p39, %f87, %f113;
	@%p39 bra 	$L__BB1_17;
	cvt.s64.s32 	%rd25, %r11;
	add.s64 	%rd26, %rd1, %rd25;
	mov.b16 	%rs4, 1;
	st.global.u8 	[%rd26], %rs4;
$L__BB1_17:
	add.s64 	%rd28, %rd3, %rd23;
	ld.global.f32 	%f88, [%rd28];
	add.f32 	%f89, %f17, %f88;
	sub.f32 	%f90, %f89, %f3;
	abs.f32 	%f91, %f90;
	mul.f32 	%f92, %f90, %f91;
	div.rn.f32 	%f93, %f92, %f18;
	setp.gt.f32 	%p40, %f93, %f113;
	selp.f32 	%f113, %f93, %f113, %p40;
	setp.gt.f32 	%p41, %f89, %f114;
	selp.f32 	%f114, %f89, %f114, %p41;
$L__BB1_18:
	setp.eq.s32 	%p42, %r11, %r12;
	@%p42 bra 	$L__BB1_38;
	bra.uni 	$L__BB1_14;
$L__BB1_19:
	mov.b32 	%r112, 0;
	mov.f32 	%f110, 0fFF800000;
	mov.f32 	%f109, %f110;
	mov.u32 	%r113, %r112;
$L__BB1_20:
	shl.b32 	%r100, %r17, 1;
	setp.gt.s32 	%p43, %r100, %r18;
	selp.b32 	%r101, %r15, 0, %p43;
	add.s32 	%r102, %r101, %r11;
	selp.b32 	%r103, %r14, 0, %p43;
	sub.s32 	%r104, %r17, %r103;
	add.s32 	%r113, %r101, %r113;
	setp.lt.s32 	%p44, %r100, %r13;
	selp.b32 	%r105, %r19, 0, %p44;
	add.s32 	%r11, %r102, %r105;
	selp.b32 	%r106, %r13, 0, %p44;
	add.s32 	%r17, %r104, %r106;
	selp.b32 	%r107, %r16, 0, %p44;
	add.s32 	%r112, %r107, %r112;
	mul.wide.s32 	%rd29, %r11, 4;
	add.s64 	%rd30, %rd2, %rd29;
	ld.global.f32 	%f8, [%rd30];
	mul.lo.s32 	%r108, %r112, %r112;
	mad.lo.s32 	%r109, %r113, %r113, %r108;
	cvt.rn.f32.u32 	%f95, %r109;
	mul.f32 	%f9, %f4, %f95;
	setp.ge.f32 	%p45, %f109, 0f00000000;
	add.f32 	%f96, %f42, %f8;
	setp.le.f32 	%p46, %f96, %f110;
	and.pred  	%p47, %p45, %p46;
	@%p47 bra 	$L__BB1_24;
	sub.f32 	%f97, %f96, %f3;
	abs.f32 	%f98, %f97;
	mul.f32 	%f99, %f97, %f98;
	div.rn.f32 	%f100, %f99, %f9;
	setp.leu.f32 	%p48, %f100, %f109;
	@%p48 bra 	$L__BB1_23;
	cvt.s64.s32 	%rd31, %r11;
	add.s64 	%rd32, %rd1, %rd31;
	mov.b16 	%rs5, 1;
	st.global.u8 	[%rd32], %rs5;
$L__BB1_23:
	add.f32 	%f101, %f8, 0f00000000;
	sub.f32 	%f102, %f101, %f3;
	abs.f32 	%f103, %f102;
	mul.f32 	%f104, %f102, %f103;
	div.rn.f32 	%f105, %f104, %f9;
	setp.gt.f32 	%p49, %f105, %f109;
	selp.f32 	%f109, %f105, %f109, %p49;
	setp.gt.f32 	%p50, %f8, %f110;
	selp.f32 	%f110, %f101, %f110, %p50;
$L__BB1_24:
	setp.eq.s32 	%p51, %r11, %r12;
	@%p51 bra 	$L__BB1_38;
	bra.uni 	$L__BB1_20;
$L__BB1_25:
	setp.eq.s32 	%p14, %r56, 0;
	@%p14 bra 	$L__BB1_32;
	mov.b32 	%r124, 0;
	mov.f32 	%f122, 0fFF800000;
	mov.f32 	%f121, %f122;
	mov.u32 	%r125, %r124;
$L__BB1_27:
	shl.b32 	%r67, %r17, 1;
	setp.gt.s32 	%p15, %r67, %r18;
	selp.b32 	%r68, %r15, 0, %p15;
	add.s32 	%r69, %r68, %r11;
	selp.b32 	%r70, %r14, 0, %p15;
	sub.s32 	%r71, %r17, %r70;
	add.s32 	%r125, %r68, %r125;
	setp.lt.s32 	%p16, %r67, %r13;
	selp.b32 	%r72, %r19, 0, %p16;
	add.s32 	%r11, %r69, %r72;
	selp.b32 	%r73, %r13, 0, %p16;
	add.s32 	%r17, %r71, %r73;
	selp.b32 	%r74, %r16, 0, %p16;
	add.s32 	%r124, %r74, %r124;
	mul.wide.s32 	%rd13, %r11, 4;
	add.s64 	%rd14, %rd2, %rd13;
	mul.lo.s32 	%r75, %r124, %r124;
	mad.lo.s32 	%r76, %r125, %r125, %r75;
	cvt.rn.f32.u32 	%f51, %r76;
	mul.f32 	%f35, %f4, %f51;
	ld.global.f32 	%f52, [%rd14];
	mul.f32 	%f53, %f5, %f35;
	div.rn.f32 	%f54, %f53, 0fCB4265A0;
	add.f32 	%f36, %f52, %f54;
	setp.ge.f32 	%p17, %f121, 0f00000000;
	add.f32 	%f55, %f42, %f36;
	setp.le.f32 	%p18, %f55, %f122;
	and.pred  	%p19, %p17, %p18;
	@%p19 bra 	$L__BB1_31;
	sub.f32 	%f56, %f55, %f3;
	abs.f32 	%f57, %f56;
	mul.f32 	%f58, %f56, %f57;
	div.rn.f32 	%f59, %f58, %f35;
	setp.leu.f32 	%p20, %f59, %f121;
	@%p20 bra 	$L__BB1_30;
	cvt.s64.s32 	%rd15, %r11;
	add.s64 	%rd16, %rd1, %rd15;
	mov.b16 	%rs2, 1;
	st.global.u8 	[%rd16], %rs2;
$L__BB1_30:
	add.s64 	%rd18, %rd3, %rd13;
	ld.global.f32 	%f60, [%rd18];
	add.f32 	%f61, %f36, %f60;
	sub.f32 	%f62, %f61, %f3;
	abs.f32 	%f63, %f62;
	mul.f32 	%f64, %f62, %f63;
	div.rn.f32 	%f65, %f64, %f35;
	setp.gt.f32 	%p21, %f65, %f121;
	selp.f32 	%f121, %f65, %f121, %p21;
	setp.gt.f32 	%p22, %f61, %f122;
	selp.f32 	%f122, %f61, %f122, %p22;
$L__BB1_31:
	setp.ne.s32 	%p23, %r11, %r12;
	@%p23 bra 	$L__BB1_27;
	bra.uni 	$L__BB1_38;
$L__BB1_32:
	mov.b32 	%r120, 0;
	mov.f32 	%f118, 0fFF800000;
	mov.f32 	%f117, %f118;
	mov.u32 	%r121, %r120;
$L__BB1_33:
	shl.b32 	%r78, %r17, 1;
	setp.gt.s32 	%p24, %r78, %r18;
	selp.b32 	%r79, %r15, 0, %p24;
	add.s32 	%r80, %r79, %r11;
	selp.b32 	%r81, %r14, 0, %p24;
	sub.s32 	%r82, %r17, %r81;
	add.s32 	%r121, %r79, %r121;
	setp.lt.s32 	%p25, %r78, %r13;
	selp.b32 	%r83, %r19, 0, %p25;
	add.s32 	%r11, %r80, %r83;
	selp.b32 	%r84, %r13, 0, %p25;
	add.s32 	%r17, %r82, %r84;
	selp.b32 	%r85, %r16, 0, %p25;
	add.s32 	%r120, %r85, %r120;
	mul.wide.s32 	%rd19, %r11, 4;
	add.s64 	%rd20, %rd2, %rd19;
	mul.lo.s32 	%r86, %r120, %r120;
	mad.lo.s32 	%r87, %r121, %r121, %r86;
	cvt.rn.f32.u32 	%f67, %r87;
	mul.f32 	%f26, %f4, %f67;
	ld.global.f32 	%f68, [%rd20];
	mul.f32 	%f69, %f5, %f26;
	div.rn.f32 	%f70, %f69, 0fCB4265A0;
	add.f32 	%f27, %f68, %f70;
	setp.ge.f32 	%p26, %f117, 0f00000000;
	add.f32 	%f71, %f42, %f27;
	setp.le.f32 	%p27, %f71, %f118;
	and.pred  	%p28, %p26, %p27;
	@%p28 bra 	$L__BB1_37;
	sub.f32 	%f72, %f71, %f3;
	abs.f32 	%f73, %f72;
	mul.f32 	%f74, %f72, %f73;
	div.rn.f32 	%f75, %f74, %f26;
	setp.leu.f32 	%p29, %f75, %f117;
	@%p29 bra 	$L__BB1_36;
	cvt.s64.s32 	%rd21, %r11;
	add.s64 	%rd22, %rd1, %rd21;
	mov.b16 	%rs3, 1;
	st.global.u8 	[%rd22], %rs3;
$L__BB1_36:
	add.f32 	%f76, %f27, 0f00000000;
	sub.f32 	%f77, %f76, %f3;
	abs.f32 	%f78, %f77;
	mul.f32 	%f79, %f77, %f78;
	div.rn.f32 	%f80, %f79, %f26;
	setp.gt.f32 	%p30, %f80, %f117;
	selp.f32 	%f117, %f80, %f117, %p30;
	setp.gt.f32 	%p31, %f27, %f118;
	selp.f32 	%f118, %f76, %f118, %p31;
$L__BB1_37:
	setp.eq.s32 	%p32, %r11, %r12;
	@%p32 bra 	$L__BB1_38;
	bra.uni 	$L__BB1_33;
$L__BB1_38:
	ret;

}
	// .globl	calcRayDirectBounded
.visible .entry calcRayDirectBounded(
	.param .u32 calcRayDirectBounded_param_0,
	.param .u32 calcRayDirectBounded_param_1,
	.param .f32 calcRayDirectBounded_param_2,
	.param .f32 calcRayDirectBounded_param_3,
	.param .u64 .ptr .align 1 calcRayDirectBounded_param_4,
	.param .u32 calcRayDirectBounded_param_5,
	.param .u32 calcRayDirectBounded_param_6,
	.param .f32 calcRayDirectBounded_param_7,
	.param .u32 calcRayDirectBounded_param_8,
	.param .u64 .ptr .align 1 calcRayDirectBounded_param_9,
	.param .u32 calcRayDirectBounded_param_10,
	.param .f32 calcRayDirectBounded_param_11,
	.param .u64 .ptr .align 1 calcRayDirectBounded_param_12,
	.param .f32 calcRayDirectBounded_param_13,
	.param .f32 calcRayDirectBounded_param_14,
	.param .f32 calcRayDirectBounded_param_15,
	.param .f32 calcRayDirectBounded_param_16,
	.param .f32 calcRayDirectBounded_param_17,
	.param .f32 calcRayDirectBounded_param_18
)
{
	.reg .pred 	%p<114>;
	.reg .b16 	%rs<10>;
	.reg .b32 	%r<142>;
	.reg .b32 	%f<130>;
	.reg .b64 	%rd<40>;
	.reg .b64 	%fd<77>;

	ld.param.f32 	%f46, [calcRayDirectBounded_param_3];
	ld.param.u64 	%rd4, [calcRayDirectBounded_param_4];
	ld.param.u32 	%r53, [calcRayDirectBounded_param_5];
	ld.param.u32 	%r54, [calcRayDirectBounded_param_6];
	ld.param.u64 	%rd5, [calcRayDirectBounded_param_12];
	ld.param.f32 	%f49, [calcRayDirectBounded_param_13];
	ld.param.f32 	%f50, [calcRayDirectBounded_param_14];
	ld.param.f32 	%f119, [calcRayDirectBounded_param_17];
	ld.param.f32 	%f54, [calcRayDirectBounded_param_18];
	cvta.to.global.u64 	%rd1, %rd5;
	cvta.to.global.u64 	%rd2, %rd4;
	mov.u32 	%r58, %ctaid.x;
	mov.u32 	%r59, %ntid.x;
	mov.u32 	%r60, %tid.x;
	mad.lo.s32 	%r124, %r58, %r59, %r60;
	setp.lt.s32 	%p1, %r124, %r53;
	mov.b32 	%r125, 0;
	@%p1 bra 	$L__BB2_7;
	add.s32 	%r2, %r54, %r53;
	setp.ge.s32 	%p2, %r124, %r2;
	@%p2 bra 	$L__BB2_3;
	add.s32 	%r3, %r53, -1;
	sub.s32 	%r125, %r124, %r53;
	mov.u32 	%r124, %r3;
	bra.uni 	$L__BB2_7;
$L__BB2_3:
	add.s32 	%r5, %r2, %r53;
	setp.ge.s32 	%p3, %r124, %r5;
	@%p3 bra 	$L__BB2_5;
	sub.s32 	%r124, %r124, %r2;
	add.s32 	%r125, %r54, -1;
	bra.uni 	$L__BB2_7;
$L__BB2_5:
	add.s32 	%r61, %r5, %r54;
	setp.ge.s32 	%p4, %r124, %r61;
	@%p4 bra 	$L__BB2_66;
	sub.s32 	%r125, %r124, %r5;
	mov.b32 	%r124, 0;
$L__BB2_7:
	ld.param.u32 	%r119, [calcRayDirectBounded_param_1];
	ld.param.u32 	%r117, [calcRayDirectBounded_param_0];
	cvt.rn.f64.s32 	%fd16, %r119;
	cvt.rn.f64.s32 	%fd17, %r125;
	sub.f64 	%fd1, %fd16, %fd17;
	cvt.rn.f64.s32 	%fd18, %r124;
	cvt.rn.f64.s32 	%fd19, %r117;
	sub.f64 	%fd2, %fd18, %fd19;
	abs.f64 	%fd3, %fd2;
	abs.f64 	%fd4, %fd1;
	setp.leu.f64 	%p5, %fd4, %fd3;
	setp.gt.f64 	%p6, %fd4, %fd3;
	selp.f64 	%fd5, %fd4, %fd3, %p6;
	selp.f64 	%fd20, %fd3, %fd4, %p6;
	div.rn.f64 	%fd21, %fd20, %fd5;
	mul.f64 	%fd22, %fd21, %fd21;
	fma.rn.f64 	%fd23, %fd22, 0dBEF53E1D2A25FF7E, 0d3F2D3B63DBB65B49;
	fma.rn.f64 	%fd24, %fd23, %fd22, 0dBF5312788DDE082E;
	fma.rn.f64 	%fd25, %fd24, %fd22, 0d3F6F9690C8249315;
	fma.rn.f64 	%fd26, %fd25, %fd22, 0dBF82CF5AABC7CF0D;
	fma.rn.f64 	%fd27, %fd26, %fd22, 0d3F9162B0B2A3BFDE;
	fma.rn.f64 	%fd28, %fd27, %fd22, 0dBF9A7256FEB6FC6B;
	fma.rn.f64 	%fd29, %fd28, %fd22, 0d3FA171560CE4A489;
	fma.rn.f64 	%fd30, %fd29, %fd22, 0dBFA4F44D841450E4;
	fma.rn.f64 	%fd31, %fd30, %fd22, 0d3FA7EE3D3F36BB95;
	fma.rn.f64 	%fd32, %fd31, %fd22, 0dBFAAD32AE04A9FD1;
	fma.rn.f64 	%fd33, %fd32, %fd22, 0d3FAE17813D66954F;
	fma.rn.f64 	%fd34, %fd33, %fd22, 0dBFB11089CA9A5BCD;
	fma.rn.f64 	%fd35, %fd34, %fd22, 0d3FB3B12B2DB51738;
	fma.rn.f64 	%fd36, %fd35, %fd22, 0dBFB745D022F8DC5C;
	fma.rn.f64 	%fd37, %fd36, %fd22, 0d3FBC71C709DFE927;
	fma.rn.f64 	%fd38, %fd37, %fd22, 0dBFC2492491FA1744;
	fma.rn.f64 	%fd39, %fd38, %fd22, 0d3FC99999999840D2;
	fma.rn.f64 	%fd40, %fd39, %fd22, 0dBFD555555555544C;
	mul.f64 	%fd41, %fd22, %fd40;
	fma.rn.f64 	%fd6, %fd41, %fd21, %fd21;
	@%p5 bra 	$L__BB2_9;
	{
	.reg .b32 %temp; 
	mov.b64 	{%temp, %r64}, %fd2;
	}
	setp.lt.s32 	%p8, %r64, 0;
	neg.f64 	%fd44, %fd6;
	selp.f64 	%fd45, %fd6, %fd44, %p8;
	add.f64 	%fd75, %fd45, 0d3FF921FB54442D18;
	bra.uni 	$L__BB2_10;
$L__BB2_9:
	{
	.reg .b32 %temp; 
	mov.b64 	{%temp, %r63}, %fd2;
	}
	setp.lt.s32 	%p7, %r63, 0;
	mov.f64 	%fd42, 0d400921FB54442D18;
	sub.f64 	%fd43, %fd42, %fd6;
	selp.f64 	%fd75, %fd43, %fd6, %p7;
$L__BB2_10:
	setp.neu.f64 	%p9, %fd5, 0d0000000000000000;
	@%p9 bra 	$L__BB2_12;
	{
	.reg .b32 %temp; 
	mov.b64 	{%temp, %r66}, %fd2;
	}
	setp.lt.s32 	%p12, %r66, 0;
	selp.f64 	%fd76, 0d400921FB54442D18, 0d0000000000000000, %p12;
	bra.uni 	$L__BB2_13;
$L__BB2_12:
	setp.eq.f64 	%p10, %fd3, %fd4;
	{
	.reg .b32 %temp; 
	mov.b64 	{%temp, %r65}, %fd2;
	}
	setp.lt.s32 	%p11, %r65, 0;
	selp.f64 	%fd46, 0d4002D97C7F3321D2, 0d3FE921FB54442D18, %p11;
	selp.f64 	%fd76, %fd46, %fd75, %p10;
$L__BB2_13:
	ld.param.f32 	%f112, [calcRayDirectBounded_param_16];
	ld.param.f32 	%f110, [calcRayDirectBounded_param_15];
	add.rn.f64 	%fd47, %fd3, %fd4;
	setp.nan.f64 	%p13, %fd47, %fd47;
	copysign.f64 	%fd48, %fd1, %fd76;
	selp.f64 	%fd49, %fd47, %fd48, %p13;
	setp.lt.f64 	%p14, %fd49, 0d0000000000000000;
	add.f64 	%fd50, %fd49, 0d401921FB54442D18;
	selp.f64 	%fd13, %fd50, %fd49, %p14;
	setp.lt.f32 	%p15, %f112, %f110;
	cvt.f64.f32 	%fd14, %f112;
	setp.ge.f64 	%p16, %fd13, %fd14;
	cvt.f64.f32 	%fd15, %f110;
	setp.le.f64 	%p17, %fd13, %fd15;
	and.pred  	%p18, %p16, %p17;
	and.pred  	%p20, %p15, %p18;
	@%p20 bra 	$L__BB2_16;
	ld.param.f32 	%f113, [calcRayDirectBounded_param_16];
	ld.param.f32 	%f111, [calcRayDirectBounded_param_15];
	setp.ltu.f32 	%p21, %f113, %f111;
	@%p21 bra 	$L__BB2_66;
	setp.ltu.f64 	%p22, %fd13, %fd14;
	setp.gtu.f64 	%p23, %fd13, %fd15;
	and.pred  	%p24, %p22, %p23;
	@%p24 bra 	$L__BB2_66;
$L__BB2_16:
	ld.param.f32 	%f106, [calcRayDirectBounded_param_2];
	ld.param.u32 	%r120, [calcRayDirectBounded_param_1];
	ld.param.u32 	%r118, [calcRayDirectBounded_param_0];
	mad.lo.s32 	%r11, %r53, %r120, %r118;
	mad.lo.s32 	%r12, %r125, %r53, %r124;
	mul.wide.s32 	%rd6, %r11, 4;
	add.s64 	%rd7, %rd2, %rd6;
	ld.global.f32 	%f55, [%rd7];
	add.f32 	%f1, %f106, %f55;
	sub.s32 	%r67, %r124, %r118;
	abs.s32 	%r13, %r67;
	sub.s32 	%r68, %r125, %r120;
	abs.s32 	%r14, %r68;
	setp.gt.s32 	%p25, %r124, %r118;
	selp.b32 	%r15, 1, -1, %p25;
	setp.gt.s32 	%p26, %r125, %r120;
	selp.b32 	%r16, 1, -1, %p26;
	sub.s32 	%r17, %r13, %r14;
	setp.neu.f32 	%p27, %f119, 0fFF800000;
	setp.neu.f32 	%p28, %f49, 0f00000000;
	or.pred  	%p29, %p28, %p27;
	@%p29 bra 	$L__BB2_18;
	cvt.s64.s32 	%rd8, %r11;
	add.s64 	%rd9, %rd1, %rd8;
	mov.b16 	%rs1, 1;
	st.global.u8 	[%rd9], %rs1;
$L__BB2_18:
	setp.eq.s32 	%p30, %r11, %r12;
	@%p30 bra 	$L__BB2_66;
	ld.param.u32 	%r123, [calcRayDirectBounded_param_10];
	ld.param.f32 	%f107, [calcRayDirectBounded_param_7];
	mul.lo.s32 	%r18, %r16, %r53;
	mul.f32 	%f2, %f107, %f107;
	setp.ne.s32 	%p31, %r123, 0;
	@%p31 bra 	$L__BB2_43;
	ld.param.u32 	%r122, [calcRayDirectBounded_param_8];
	setp.eq.s32 	%p73, %r122, 0;
	@%p73 bra 	$L__BB2_29;
	mov.b32 	%r130, 0;
	mov.f32 	%f118, 0fFF800000;
	neg.s32 	%r95, %r14;
	mov.u32 	%r131, %r130;
$L__BB2_22:
	shl.b32 	%r94, %r17, 1;
	setp.gt.s32 	%p74, %r94, %r95;
	selp.b32 	%r96, %r15, 0, %p74;
	add.s32 	%r97, %r96, %r11;
	selp.b32 	%r98, %r14, 0, %p74;
	sub.s32 	%r99, %r17, %r98;
	add.s32 	%r131, %r96, %r131;
	setp.lt.s32 	%p75, %r94, %r13;
	selp.b32 	%r100, %r18, 0, %p75;
	add.s32 	%r11, %r97, %r100;
	selp.b32 	%r101, %r13, 0, %p75;
	add.s32 	%r17, %r99, %r101;
	selp.b32 	%r102, %r16, 0, %p75;
	add.s32 	%r130, %r102, %r130;
	mul.lo.s32 	%r103, %r130, %r130;
	mad.lo.s32 	%r104, %r131, %r131, %r103;
	cvt.rn.f32.u32 	%f87, %r104;
	mul.f32 	%f16, %f2, %f87;
	setp.ge.f32 	%p76, %f16, %f50;
	@%p76 bra 	$L__BB2_66;
	ld.param.u64 	%rd39, [calcRayDirectBounded_param_9];
	setp.eq.f32 	%p77, %f46, 0fBF800000;
	mul.wide.s32 	%rd24, %r11, 4;
	add.s64 	%rd25, %rd2, %rd24;
	ld.global.f32 	%f88, [%rd25];
	cvta.to.global.u64 	%rd26, %rd39;
	add.s64 	%rd27, %rd26, %rd24;
	ld.global.f32 	%f89, [%rd27];
	add.f32 	%f90, %f88, %f89;
	add.f32 	%f91, %f46, %f88;
	selp.f32 	%f92, %f90, %f91, %p77;
	setp.ge.f32 	%p78, %f119, 0f00000000;
	setp.le.f32 	%p79, %f90, %f118;
	setp.le.f32 	%p80, %f92, %f118;
	and.pred  	%p81, %p79, %p80;
	and.pred  	%p82, %p81, %p78;
	@%p82 bra 	$L__BB2_42;
	sub.f32 	%f93, %f90, %f1;
	abs.f32 	%f94, %f93;
	mul.f32 	%f95, %f93, %f94;
	div.rn.f32 	%f19, %f95, %f16;
	setp.gt.f32 	%p83, %f19, %f54;
	@%p83 bra 	$L__BB2_66;
	setp.ltu.f32 	%p84, %f16, %f49;
	setp.ltu.f32 	%p85, %f92, %f90;
	or.pred  	%p86, %p84, %p85;
	@%p86 bra 	$L__BB2_41;
	setp.eq.f32 	%p87, %f92, %f90;
	setp.gt.f32 	%p88, %f19, %f119;
	and.pred  	%p89, %p87, %p88;
	@%p89 bra 	$L__BB2_40;
	sub.f32 	%f96, %f92, %f1;
	cvt.f64.f32 	%fd63, %f96;
	abs.f64 	%fd64, %fd63;
	mul.f64 	%fd65, %fd64, %fd63;
	cvt.f64.f32 	%fd66, %f16;
	div.rn.f64 	%fd67, %fd65, %fd66;
	cvt.f64.f32 	%fd68, %f119;
	setp.leu.f64 	%p90, %fd67, %fd68;
	@%p90 bra 	$L__BB2_41;
	cvt.s64.s32 	%rd28, %r11;
	add.s64 	%rd29, %rd1, %rd28;
	mov.b16 	%rs6, 1;
	st.global.u8 	[%rd29], %rs6;
	bra.uni 	$L__BB2_41;
$L__BB2_29:
	mov.b32 	%r126, 0;
	mov.f32 	%f114, 0fFF800000;
	neg.s32 	%r107, %r14;
	mov.u32 	%r127, %r126;
$L__BB2_30:
	shl.b32 	%r106, %r17, 1;
	setp.gt.s32 	%p94, %r106, %r107;
	selp.b32 	%r108, %r15, 0, %p94;
	add.s32 	%r109, %r108, %r11;
	selp.b32 	%r110, %r14, 0, %p94;
	sub.s32 	%r111, %r17, %r110;
	add.s32 	%r127, %r108, %r127;
	setp.lt.s32 	%p95, %r106, %r13;
	selp.b32 	%r112, %r18, 0, %p95;
	add.s32 	%r11, %r109, %r112;
	selp.b32 	%r113, %r13, 0, %p95;
	add.s32 	%r17, %r111, %r113;
	selp.b32 	%r114, %r16, 0, %p95;
	add.s32 	%r126, %r114, %r126;
	mul.lo.s32 	%r115, %r126, %r126;
	mad.lo.s32 	%r116, %r127, %r127, %r115;
	cvt.rn.f32.u32 	%f98, %r116;
	mul.f32 	%f5, %f2, %f98;
	setp.ge.f32 	%p96, %f5, %f50;
	@%p96 bra 	$L__BB2_66;
	setp.eq.f32 	%p97, %f46, 0fBF800000;
	mul.wide.s32 	%rd32, %r11, 4;
	add.s64 	%rd33, %rd2, %rd32;
	ld.global.f32 	%f99, [%rd33];
	add.f32 	%f7, %f99, 0f00000000;
	add.f32 	%f100, %f46, %f99;
	selp.f32 	%f101, %f7, %f100, %p97;
	setp.ge.f32 	%p98, %f119, 0f00000000;
	setp.le.f32 	%p99, %f99, %f114;
	setp.le.f32 	%p100, %f101, %f114;
	and.pred  	%p101, %p99, %p100;
	and.pred  	%p102, %p101, %p98;
	@%p102 bra 	$L__BB2_39;
	sub.f32 	%f102, %f7, %f1;
	abs.f32 	%f103, %f102;
	mul.f32 	%f104, %f102, %f103;
	div.rn.f32 	%f9, %f104, %f5;
	setp.gt.f32 	%p103, %f9, %f54;
	@%p103 bra 	$L__BB2_66;
	setp.ltu.f32 	%p104, %f5, %f49;
	setp.ltu.f32 	%p105, %f101, %f99;
	or.pred  	%p106, %p104, %p105;
	@%p106 bra 	$L__BB2_38;
	setp.eq.f32 	%p107, %f101, %f99;
	setp.gt.f32 	%p108, %f9, %f119;
	and.pred  	%p109, %p107, %p108;
	@%p109 bra 	$L__BB2_37;
	sub.f32 	%f105, %f101, %f1;
	cvt.f64.f32 	%fd69, %f105;
	abs.f64 	%fd70, %fd69;
	mul.f64 	%fd71, %fd70, %fd69;
	cvt.f64.f32 	%fd72, %f5;
	div.rn.f64 	%fd73, %fd71, %fd72;
	cvt.f64.f32 	%fd74, %f119;
	setp.leu.f64 	%p110, %fd73, %fd74;
	@%p110 bra 	$L__BB2_38;
	cvt.s64.s32 	%rd34, %r11;
	add.s64 	%rd35, %rd1, %rd34;
	mov.b16 	%rs8, 1;
	st.global.u8 	[%rd35], %rs8;
	bra.uni 	$L__BB2_38;
$L__BB2_37:
	cvt.s64.s32 	%rd36, %r11;
	add.s64 	%rd37, %rd1, %rd36;
	mov.b16 	%rs9, 1;
	st.global.u8 	[%rd37], %rs9;
$L__BB2_38:
	setp.gt.f32 	%p111, %f9, %f119;
	selp.f32 	%f119, %f9, %f119, %p111;
	setp.gt.f32 	%p112, %f99, %f114;
	selp.f32 	%f114, %f7, %f114, %p112;
$L__BB2_39:
	setp.eq.s32 	%p113, %r11, %r12;
	@%p113 bra 	$L__BB2_66;
	bra.uni 	$L__BB2_30;
$L__BB2_40:
	cvt.s64.s32 	%rd30, %r11;
	add.s64 	%rd31, %rd1, %rd30;
	mov.b16 	%rs7, 1;
	st.global.u8 	[%rd31], %rs7;
$L__BB2_41:
	setp.gt.f32 	%p91, %f19, %f119;
	selp.f32 	%f119, %f19, %f119, %p91;
	setp.gt.f32 	%p92, %f90, %f118;
	selp.f32 	%f118, %f90, %f118, %p92;
$L__BB2_42:
	setp.eq.s32 	%p93, %r11, %r12;
	@%p93 bra 	$L__BB2_66;
	bra.uni 	$L__BB2_22;
$L__BB2_43:
	ld.param.u32 	%r121, [calcRayDirectBounded_param_8];
	setp.eq.s32 	%p32, %r121, 0;
	@%p32 bra 	$L__BB2_51;
	mov.b32 	%r138, 0;
	mov.f32 	%f126, 0fFF800000;
	neg.s32 	%r71, %r14;
	mov.u32 	%r139, %r138;
$L__BB2_45:
	shl.b32 	%r70, %r17, 1;
	setp.gt.s32 	%p33, %r70, %r71;
	selp.b32 	%r72, %r15, 0, %p33;
	add.s32 	%r73, %r72, %r11;
	selp.b32 	%r74, %r14, 0, %p33;
	sub.s32 	%r75, %r17, %r74;
	add.s32 	%r139, %r72, %r139;
	setp.lt.s32 	%p34, %r70, %r13;
	selp.b32 	%r76, %r18, 0, %p34;
	add.s32 	%r11, %r73, %r76;
	selp.b32 	%r77, %r13, 0, %p34;
	add.s32 	%r17, %r75, %r77;
	selp.b32 	%r78, %r16, 0, %p34;
	add.s32 	%r138, %r78, %r138;
	mul.lo.s32 	%r79, %r138, %r138;
	mad.lo.s32 	%r80, %r139, %r139, %r79;
	cvt.rn.f32.u32 	%f57, %r80;
	mul.f32 	%f37, %f2, %f57;
	setp.ge.f32 	%p35, %f37, %f50;
	@%p35 bra 	$L__BB2_66;
	ld.param.f32 	%f108, [calcRayDirectBounded_param_11];
	ld.param.u64 	%rd38, [calcRayDirectBounded_param_9];
	setp.eq.f32 	%p36, %f46, 0fBF800000;
	mul.wide.s32 	%rd10, %r11, 4;
	add.s64 	%rd11, %rd2, %rd10;
	ld.global.f32 	%f58, [%rd11];
	mov.f32 	%f59, 0f3F800000;
	sub.f32 	%f60, %f59, %f108;
	mul.f32 	%f61, %f60, %f37;
	div.rn.f32 	%f62, %f61, 0fCB4265A0;
	add.f32 	%f63, %f58, %f62;
	cvta.to.global.u64 	%rd12, %rd38;
	add.s64 	%rd13, %rd12, %rd10;
	ld.global.f32 	%f64, [%rd13];
	add.f32 	%f65, %f63, %f64;
	add.f32 	%f66, %f46, %f63;
	selp.f32 	%f67, %f65, %f66, %p36;
	setp.ge.f32 	%p37, %f119, 0f00000000;
	setp.le.f32 	%p38, %f65, %f126;
	setp.le.f32 	%p39, %f67, %f126;
	and.pred  	%p40, %p38, %p39;
	and.pred  	%p41, %p40, %p37;
	@%p41 bra 	$L__BB2_65;
	sub.f32 	%f68, %f65, %f1;
	abs.f32 	%f69, %f68;
	mul.f32 	%f70, %f68, %f69;
	div.rn.f32 	%f40, %f70, %f37;
	setp.gt.f32 	%p42, %f40, %f54;
	@%p42 bra 	$L__BB2_66;
	setp.ltu.f32 	%p43, %f37, %f49;
	setp.ltu.f32 	%p44, %f67, %f65;
	or.pred  	%p45, %p43, %p44;
	@%p45 bra 	$L__BB2_64;
	setp.neu.f32 	%p46, %f67, %f65;
	setp.leu.f32 	%p47, %f40, %f119;
	or.pred  	%p48, %p46, %p47;
	@%p48 bra 	$L__BB2_62;
	cvt.s64.s32 	%rd16, %r11;
	add.s64 	%rd17, %rd1, %rd16;
	mov.b16 	%rs3, 1;
	st.global.u8 	[%rd17], %rs3;
	bra.uni 	$L__BB2_64;
$L__BB2_51:
	mov.b32 	%r134, 0;
	mov.f32 	%f122, 0fFF800000;
	neg.s32 	%r83, %r14;
	mov.u32 	%r135, %r134;
$L__BB2_52:
	shl.b32 	%r82, %r17, 1;
	setp.gt.s32 	%p53, %r82, %r83;
	selp.b32 	%r84, %r15, 0, %p53;
	add.s32 	%r85, %r84, %r11;
	selp.b32 	%r86, %r14, 0, %p53;
	sub.s32 	%r87, %r17, %r86;
	add.s32 	%r135, %r84, %r135;
	setp.lt.s32 	%p54, %r82, %r13;
	selp.b32 	%r88, %r18, 0, %p54;
	add.s32 	%r11, %r85, %r88;
	selp.b32 	%r89, %r13, 0, %p54;
	add.s32 	%r17, %r87, %r89;
	selp.b32 	%r90, %r16, 0, %p54;
	add.s32 	%r134, %r90, %r134;
	mul.lo.s32 	%r91, %r134, %r134;
	mad.lo.s32 	%r92, %r135, %r135, %r91;
	cvt.rn.f32.u32 	%f73, %r92;
	mul.f32 	%f26, %f2, %f73;
	setp.ge.f32 	%p55, %f26, %f50;
	@%p55 bra 	$L__BB2_66;
	ld.param.f32 	%f109, [calcRayDirectBounded_param_11];
	setp.eq.f32 	%p56, %f46, 0fBF800000;
	mul.wide.s32 	%rd18, %r11, 4;
	add.s64 	%rd19, %rd2, %rd18;
	ld.global.f32 	%f74, [%rd19];
	mov.f32 	%f75, 0f3F800000;
	sub.f32 	%f76, %f75, %f109;
	mul.f32 	%f77, %f76, %f26;
	div.rn.f32 	%f78, %f77, 0fCB4265A0;
	add.f32 	%f79, %f74, %f78;
	add.f32 	%f28, %f79, 0f00000000;
	add.f32 	%f80, %f46, %f79;
	selp.f32 	%f81, %f28, %f80, %p56;
	setp.ge.f32 	%p57, %f119, 0f00000000;
	setp.le.f32 	%p58, %f79, %f122;
	setp.le.f32 	%p59, %f81, %f122;
	and.pred  	%p60, %p58, %p59;
	and.pred  	%p61, %p60, %p57;
	@%p61 bra 	$L__BB2_61;
	sub.f32 	%f82, %f28, %f1;
	abs.f32 	%f83, %f82;
	mul.f32 	%f84, %f82, %f83;
	div.rn.f32 	%f30, %f84, %f26;
	setp.gt.f32 	%p62, %f30, %f54;
	@%p62 bra 	$L__BB2_66;
	setp.ltu.f32 	%p63, %f26, %f49;
	setp.ltu.f32 	%p64, %f81, %f79;
	or.pred  	%p65, %p63, %p64;
	@%p65 bra 	$L__BB2_60;
	setp.eq.f32 	%p66, %f81, %f79;
	setp.gt.f32 	%p67, %f30, %f119;
	and.pred  	%p68, %p66, %p67;
	@%p68 bra 	$L__BB2_59;
	sub.f32 	%f85, %f81, %f1;
	cvt.f64.f32 	%fd57, %f85;
	abs.f64 	%fd58, %fd57;
	mul.f64 	%fd59, %fd58, %fd57;
	cvt.f64.f32 	%fd60, %f26;
	div.rn.f64 	%fd61, %fd59, %fd60;
	cvt.f64.f32 	%fd62, %f119;
	setp.leu.f64 	%p69, %fd61, %fd62;
	@%p69 bra 	$L__BB2_60;
	cvt.s64.s32 	%rd20, %r11;
	add.s64 	%rd21, %rd1, %rd20;
	mov.b16 	%rs4, 1;
	st.global.u8 	[%rd21], %rs4;
	bra.uni 	$L__BB2_60;
$L__BB2_59:
	cvt.s64.s32 	%rd22, %r11;
	add.s64 	%rd23, %rd1, %rd22;
	mov.b16 	%rs5, 1;
	st.global.u8 	[%rd23], %rs5;
$L__BB2_60:
	setp.gt.f32 	%p70, %f30, %f119;
	selp.f32 	%f119, %f30, %f119, %p70;
	setp.gt.f32 	%p71, %f79, %f122;
	selp.f32 	%f122, %f28, %f122, %p71;
$L__BB2_61:
	setp.eq.s32 	%p72, %r11, %r12;
	@%p72 bra 	$L__BB2_66;
	bra.uni 	$L__BB2_52;
$L__BB2_62:
	sub.f32 	%f71, %f67, %f1;
	cvt.f64.f32 	%fd51, %f71;
	abs.f64 	%fd52, %fd51;
	mul.f64 	%fd53, %fd52, %fd51;
	cvt.f64.f32 	%fd54, %f37;
	div.rn.f64 	%fd55, %fd53, %fd54;
	cvt.f64.f32 	%fd56, %f119;
	setp.leu.f64 	%p49, %fd55, %fd56;
	@%p49 bra 	$L__BB2_64;
	cvt.s64.s32 	%rd14, %r11;
	add.s64 	%rd15, %rd1, %rd14;
	mov.b16 	%rs2, 1;
	st.global.u8 	[%rd15], %rs2;
$L__BB2_64:
	setp.gt.f32 	%p50, %f40, %f119;
	selp.f32 	%f119, %f40, %f119, %p50;
	setp.gt.f32 	%p51, %f65, %f126;
	selp.f32 	%f126, %f65, %f126, %p51;
$L__BB2_65:
	setp.ne.s32 	%p52, %r11, %r12;
	@%p52 bra 	$L__BB2_45;
$L__BB2_66:
	ret;

}
	// .globl	calcRayIndirectBounded
.visible .entry calcRayIndirectBounded(
	.param .u32 calcRayIndirectBounded_param_0,
	.param .u32 calcRayIndirectBounded_param_1,
	.param .f32 calcRayIndirectBounded_param_2,
	.param .f32 calcRayIndirectBounded_param_3,
	.param .u64 .ptr .align 1 calcRayIndirectBounded_param_4,
	.param .u32 calcRayIndirectBounded_param_5,
	.param .u32 calcRayIndirectBounded_param_6,
	.param .f32 calcRayIndirectBounded_param_7,
	.param .u32 calcRayIndirectBounded_param_8,
	.param .u64 .ptr .align 1 calcRayIndirectBounded_param_9,
	.param .u32 calcRayIndirectBounded_param_10,
	.param .f32 calcRayIndirectBounded_param_11,
	.param .u64 .ptr .align 1 calcRayIndirectBounded_param_12,
	.param .f32 calcRayIndirectBounded_param_13,
	.param .f32 calcRayIndirectBounded_param_14,
	.param .f32 calcRayIndirectBounded_param_15,
	.param .f32 calcRayIndirectBounded_param_16,
	.param .f32 calcRayIndirectBounded_param_17,
	.param .f32 calcRayIndirectBounded_param_18
)
{
	.reg .pred 	%p<95>;
	.reg .b16 	%rs<6>;
	.reg .b32 	%r<142>;
	.reg .b32 	%f<137>;
	.reg .b64 	%rd<33>;
	.reg .b64 	%fd<53>;

	ld.param.f32 	%f50, [calcRayIndirectBounded_param_2];
	ld.param.u64 	%rd4, [calcRayIndirectBounded_param_4];
	ld.param.u32 	%r54, [calcRayIndirectBounded_param_5];
	ld.param.u32 	%r55, [calcRayIndirectBounded_param_6];
	ld.param.u64 	%rd5, [calcRayIndirectBounded_param_9];
	ld.param.u64 	%rd6, [calcRayIndirectBounded_param_12];
	ld.param.f32 	%f54, [calcRayIndirectBounded_param_13];
	ld.param.f32 	%f55, [calcRayIndirectBounded_param_14];
	ld.param.f32 	%f126, [calcRayIndirectBounded_param_17];
	ld.param.f32 	%f59, [calcRayIndirectBounded_param_18];
	cvta.to.global.u64 	%rd1, %rd6;
	cvta.to.global.u64 	%rd2, %rd4;
	cvta.to.global.u64 	%rd3, %rd5;
	mov.u32 	%r59, %ctaid.x;
	mov.u32 	%r60, %ntid.x;
	mov.u32 	%r61, %tid.x;
	mad.lo.s32 	%r124, %r59, %r60, %r61;
	setp.lt.s32 	%p1, %r124, %r54;
	mov.b32 	%r125, 0;
	@%p1 bra 	$L__BB3_7;
	add.s32 	%r2, %r55, %r54;
	setp.ge.s32 	%p2, %r124, %r2;
	@%p2 bra 	$L__BB3_3;
	add.s32 	%r3, %r54, -1;
	sub.s32 	%r125, %r124, %r54;
	mov.u32 	%r124, %r3;
	bra.uni 	$L__BB3_7;
$L__BB3_3:
	add.s32 	%r5, %r2, %r54;
	setp.ge.s32 	%p3, %r124, %r5;
	@%p3 bra 	$L__BB3_5;
	sub.s32 	%r124, %r124, %r2;
	add.s32 	%r125, %r55, -1;
	bra.uni 	$L__BB3_7;
$L__BB3_5:
	add.s32 	%r62, %r5, %r55;
	setp.ge.s32 	%p4, %r124, %r62;
	@%p4 bra 	$L__BB3_61;
	sub.s32 	%r125, %r124, %r5;
	mov.b32 	%r124, 0;
$L__BB3_7:
	ld.param.u32 	%r117, [calcRayIndirectBounded_param_1];
	ld.param.u32 	%r114, [calcRayIndirectBounded_param_0];
	cvt.rn.f64.s32 	%fd16, %r117;
	cvt.rn.f64.s32 	%fd17, %r125;
	sub.f64 	%fd1, %fd16, %fd17;
	cvt.rn.f64.s32 	%fd18, %r124;
	cvt.rn.f64.s32 	%fd19, %r114;
	sub.f64 	%fd2, %fd18, %fd19;
	abs.f64 	%fd3, %fd2;
	abs.f64 	%fd4, %fd1;
	setp.leu.f64 	%p5, %fd4, %fd3;
	setp.gt.f64 	%p6, %fd4, %fd3;
	selp.f64 	%fd5, %fd4, %fd3, %p6;
	selp.f64 	%fd20, %fd3, %fd4, %p6;
	div.rn.f64 	%fd21, %fd20, %fd5;
	mul.f64 	%fd22, %fd21, %fd21;
	fma.rn.f64 	%fd23, %fd22, 0dBEF53E1D2A25FF7E, 0d3F2D3B63DBB65B49;
	fma.rn.f64 	%fd24, %fd23, %fd22, 0dBF5312788DDE082E;
	fma.rn.f64 	%fd25, %fd24, %fd22, 0d3F6F9690C8249315;
	fma.rn.f64 	%fd26, %fd25, %fd22, 0dBF82CF5AABC7CF0D;
	fma.rn.f64 	%fd27, %fd26, %fd22, 0d3F9162B0B2A3BFDE;
	fma.rn.f64 	%fd28, %fd27, %fd22, 0dBF9A7256FEB6FC6B;
	fma.rn.f64 	%fd29, %fd28, %fd22, 0d3FA171560CE4A489;
	fma.rn.f64 	%fd30, %fd29, %fd22, 0dBFA4F44D841450E4;
	fma.rn.f64 	%fd31, %fd30, %fd22, 0d3FA7EE3D3F36BB95;
	fma.rn.f64 	%fd32, %fd31, %fd22, 0dBFAAD32AE04A9FD1;
	fma.rn.f64 	%fd33, %fd32, %fd22, 0d3FAE17813D66954F;
	fma.rn.f64 	%fd34, %fd33, %fd22, 0dBFB11089CA9A5BCD;
	fma.rn.f64 	%fd35, %fd34, %fd22, 0d3FB3B12B2DB51738;
	fma.rn.f64 	%fd36, %fd35, %fd22, 0dBFB745D022F8DC5C;
	fma.rn.f64 	%fd37, %fd36, %fd22, 0d3FBC71C709DFE927;
	fma.rn.f64 	%fd38, %fd37, %fd22, 0dBFC2492491FA1744;
	fma.rn.f64 	%fd39, %fd38, %fd22, 0d3FC99999999840D2;
	fma.rn.f64 	%fd40, %fd39, %fd22, 0dBFD555555555544C;
	mul.f64 	%fd41, %fd22, %fd40;
	fma.rn.f64 	%fd6, %fd41, %fd21, %fd21;
	@%p5 bra 	$L__BB3_9;
	{
	.reg .b32 %temp; 
	mov.b64 	{%temp, %r65}, %fd2;
	}
	setp.lt.s32 	%p8, %r65, 0;
	neg.f64 	%fd44, %fd6;
	selp.f64 	%fd45, %fd6, %fd44, %p8;
	add.f64 	%fd51, %fd45, 0d3FF921FB54442D18;
	bra.uni 	$L__BB3_10;
$L__BB3_9:
	{
	.reg .b32 %temp; 
	mov.b64 	{%temp, %r64}, %fd2;
	}
	setp.lt.s32 	%p7, %r64, 0;
	mov.f64 	%fd42, 0d400921FB54442D18;
	sub.f64 	%fd43, %fd42, %fd6;
	selp.f64 	%fd51, %fd43, %fd6, %p7;
$L__BB3_10:
	setp.neu.f64 	%p9, %fd5, 0d0000000000000000;
	@%p9 bra 	$L__BB3_12;
	{
	.reg .b32 %temp; 
	mov.b64 	{%temp, %r67}, %fd2;
	}
	setp.lt.s32 	%p12, %r67, 0;
	selp.f64 	%fd52, 0d400921FB54442D18, 0d0000000000000000, %p12;
	bra.uni 	$L__BB3_13;
$L__BB3_12:
	setp.eq.f64 	%p10, %fd3, %fd4;
	{
	.reg .b32 %temp; 
	mov.b64 	{%temp, %r66}, %fd2;
	}
	setp.lt.s32 	%p11, %r66, 0;
	selp.f64 	%fd46, 0d4002D97C7F3321D2, 0d3FE921FB54442D18, %p11;
	selp.f64 	%fd52, %fd46, %fd51, %p10;
$L__BB3_13:
	ld.param.f32 	%f118, [calcRayIndirectBounded_param_16];
	ld.param.f32 	%f116, [calcRayIndirectBounded_param_15];
	add.rn.f64 	%fd47, %fd3, %fd4;
	setp.nan.f64 	%p13, %fd47, %fd47;
	copysign.f64 	%fd48, %fd1, %fd52;
	selp.f64 	%fd49, %fd47, %fd48, %p13;
	setp.lt.f64 	%p14, %fd49, 0d0000000000000000;
	add.f64 	%fd50, %fd49, 0d401921FB54442D18;
	selp.f64 	%fd13, %fd50, %fd49, %p14;
	setp.lt.f32 	%p15, %f118, %f116;
	cvt.f64.f32 	%fd14, %f118;
	setp.ge.f64 	%p16, %fd13, %fd14;
	cvt.f64.f32 	%fd15, %f116;
	setp.le.f64 	%p17, %fd13, %fd15;
	and.pred  	%p18, %p16, %p17;
	and.pred  	%p20, %p15, %p18;
	@%p20 bra 	$L__BB3_16;
	ld.param.f32 	%f119, [calcRayIndirectBounded_param_16];
	ld.param.f32 	%f117, [calcRayIndirectBounded_param_15];
	setp.ltu.f32 	%p21, %f119, %f117;
	@%p21 bra 	$L__BB3_61;
	setp.ltu.f64 	%p22, %fd13, %fd14;
	setp.gtu.f64 	%p23, %fd13, %fd15;
	and.pred  	%p24, %p22, %p23;
	@%p24 bra 	$L__BB3_61;
$L__BB3_16:
	ld.param.u32 	%r120, [calcRayIndirectBounded_param_8];
	ld.param.u32 	%r118, [calcRayIndirectBounded_param_1];
	ld.param.u32 	%r115, [calcRayIndirectBounded_param_0];
	mad.lo.s32 	%r11, %r54, %r118, %r115;
	mad.lo.s32 	%r12, %r125, %r54, %r124;
	setp.eq.s32 	%p25, %r120, 0;
	mov.f32 	%f120, 0f00000000;
	@%p25 bra 	$L__BB3_18;
	mul.wide.s32 	%rd7, %r11, 4;
	add.s64 	%rd8, %rd3, %rd7;
	ld.global.f32 	%f120, [%rd8];
$L__BB3_18:
	ld.param.f32 	%f112, [calcRayIndirectBounded_param_3];
	setp.neu.f32 	%p26, %f112, 0fBF800000;
	setp.lt.f32 	%p27, %f112, %f120;
	and.pred  	%p28, %p26, %p27;
	@%p28 bra 	$L__BB3_61;
	ld.param.f32 	%f113, [calcRayIndirectBounded_param_3];
	ld.param.u32 	%r119, [calcRayIndirectBounded_param_1];
	ld.param.u32 	%r116, [calcRayIndirectBounded_param_0];
	setp.neu.f32 	%p29, %f113, 0fBF800000;
	mul.wide.s32 	%rd9, %r11, 4;
	add.s64 	%rd10, %rd2, %rd9;
	ld.global.f32 	%f61, [%rd10];
	selp.f32 	%f62, %f113, %f120, %p29;
	add.f32 	%f3, %f62, %f61;
	sub.s32 	%r68, %r124, %r116;
	abs.s32 	%r13, %r68;
	sub.s32 	%r69, %r125, %r119;
	abs.s32 	%r14, %r69;
	setp.gt.s32 	%p30, %r124, %r116;
	selp.b32 	%r15, 1, -1, %p30;
	setp.gt.s32 	%p31, %r125, %r119;
	selp.b32 	%r16, 1, -1, %p31;
	sub.s32 	%r17, %r13, %r14;
	setp.neu.f32 	%p32, %f126, 0fFF800000;
	setp.neu.f32 	%p33, %f54, 0f00000000;
	or.pred  	%p34, %p33, %p32;
	@%p34 bra 	$L__BB3_21;
	cvt.s64.s32 	%rd11, %r11;
	add.s64 	%rd12, %rd1, %rd11;
	mov.b16 	%rs1, 1;
	st.global.u8 	[%rd12], %rs1;
$L__BB3_21:
	setp.eq.s32 	%p35, %r11, %r12;
	@%p35 bra 	$L__BB3_61;
	ld.param.f32 	%f115, [calcRayIndirectBounded_param_11];
	ld.param.u32 	%r123, [calcRayIndirectBounded_param_10];
	ld.param.f32 	%f114, [calcRayIndirectBounded_param_7];
	neg.s32 	%r18, %r14;
	mul.lo.s32 	%r19, %r16, %r54;
	mul.f32 	%f4, %f114, %f114;
	setp.ne.s32 	%p36, %r123, 0;
	mov.f32 	%f63, 0f3F800000;
	sub.f32 	%f5, %f63, %f115;
	@%p36 bra 	$L__BB3_42;
	ld.param.u32 	%r122, [calcRayIndirectBounded_param_8];
	setp.eq.s32 	%p66, %r122, 0;
	@%p66 bra 	$L__BB3_33;
	mov.b32 	%r130, 0;
	mov.f32 	%f125, 0fFF800000;
	mov.u32 	%r131, %r130;
$L__BB3_25:
	shl.b32 	%r93, %r17, 1;
	setp.gt.s32 	%p67, %r93, %r18;
	selp.b32 	%r94, %r15, 0, %p67;
	add.s32 	%r95, %r94, %r11;
	selp.b32 	%r96, %r14, 0, %p67;
	sub.s32 	%r97, %r17, %r96;
	add.s32 	%r131, %r94, %r131;
	setp.lt.s32 	%p68, %r93, %r13;
	selp.b32 	%r98, %r19, 0, %p68;
	add.s32 	%r11, %r95, %r98;
	selp.b32 	%r99, %r13, 0, %p68;
	add.s32 	%r17, %r97, %r99;
	selp.b32 	%r100, %r16, 0, %p68;
	add.s32 	%r130, %r100, %r130;
	mul.lo.s32 	%r101, %r130, %r130;
	mad.lo.s32 	%r102, %r131, %r131, %r101;
	cvt.rn.f32.u32 	%f92, %r102;
	mul.f32 	%f19, %f4, %f92;
	setp.ge.f32 	%p69, %f19, %f55;
	@%p69 bra 	$L__BB3_61;
	mul.wide.s32 	%rd23, %r11, 4;
	add.s64 	%rd24, %rd2, %rd23;
	ld.global.f32 	%f20, [%rd24];
	setp.ge.f32 	%p70, %f126, 0f00000000;
	add.f32 	%f93, %f50, %f20;
	setp.le.f32 	%p71, %f93, %f125;
	and.pred  	%p72, %p70, %p71;
	@%p72 bra 	$L__BB3_32;
	sub.f32 	%f94, %f93, %f3;
	abs.f32 	%f95, %f94;
	mul.f32 	%f96, %f94, %f95;
	div.rn.f32 	%f22, %f96, %f19;
	setp.leu.f32 	%p73, %f22, %f126;
	@%p73 bra 	$L__BB3_30;
	setp.ltu.f32 	%p74, %f19, %f54;
	setp.gtu.f32 	%p75, %f22, %f59;
	or.pred  	%p76, %p74, %p75;
	@%p76 bra 	$L__BB3_30;
	cvt.s64.s32 	%rd25, %r11;
	add.s64 	%rd26, %rd1, %rd25;
	mov.b16 	%rs4, 1;
	st.global.u8 	[%rd26], %rs4;
$L__BB3_30:
	add.s64 	%rd28, %rd3, %rd23;
	ld.global.f32 	%f97, [%rd28];
	add.f32 	%f23, %f20, %f97;
	sub.f32 	%f98, %f23, %f3;
	abs.f32 	%f99, %f98;
	mul.f32 	%f100, %f98, %f99;
	div.rn.f32 	%f101, %f100, %f19;
	setp.gt.f32 	%p77, %f101, %f126;
	selp.f32 	%f126, %f101, %f126, %p77;
	setp.gt.f32 	%p78, %f126, %f59;
	@%p78 bra 	$L__BB3_61;
	setp.gt.f32 	%p79, %f23, %f125;
	selp.f32 	%f125, %f23, %f125, %p79;
$L__BB3_32:
	setp.eq.s32 	%p80, %r11, %r12;
	@%p80 bra 	$L__BB3_61;
	bra.uni 	$L__BB3_25;
$L__BB3_33:
	mov.b32 	%r126, 0;
	mov.f32 	%f121, 0fFF800000;
	mov.u32 	%r127, %r126;
$L__BB3_34:
	shl.b32 	%r104, %r17, 1;
	setp.gt.s32 	%p81, %r104, %r18;
	selp.b32 	%r105, %r15, 0, %p81;
	add.s32 	%r106, %r105, %r11;
	selp.b32 	%r107, %r14, 0, %p81;
	sub.s32 	%r108, %r17, %r107;
	add.s32 	%r127, %r105, %r127;
	setp.lt.s32 	%p82, %r104, %r13;
	selp.b32 	%r109, %r19, 0, %p82;
	add.s32 	%r11, %r106, %r109;
	selp.b32 	%r110, %r13, 0, %p82;
	add.s32 	%r17, %r108, %r110;
	selp.b32 	%r111, %r16, 0, %p82;
	add.s32 	%r126, %r111, %r126;
	mul.lo.s32 	%r112, %r126, %r126;
	mad.lo.s32 	%r113, %r127, %r127, %r112;
	cvt.rn.f32.u32 	%f103, %r113;
	mul.f32 	%f8, %f4, %f103;
	setp.ge.f32 	%p83, %f8, %f55;
	@%p83 bra 	$L__BB3_61;
	mul.wide.s32 	%rd29, %r11, 4;
	add.s64 	%rd30, %rd2, %rd29;
	ld.global.f32 	%f9, [%rd30];
	setp.ge.f32 	%p84, %f126, 0f00000000;
	add.f32 	%f104, %f50, %f9;
	setp.le.f32 	%p85, %f104, %f121;
	and.pred  	%p86, %p84, %p85;
	@%p86 bra 	$L__BB3_41;
	sub.f32 	%f105, %f104, %f3;
	abs.f32 	%f106, %f105;
	mul.f32 	%f107, %f105, %f106;
	div.rn.f32 	%f11, %f107, %f8;
	setp.leu.f32 	%p87, %f11, %f126;
	@%p87 bra 	$L__BB3_39;
	setp.ltu.f32 	%p88, %f8, %f54;
	setp.gtu.f32 	%p89, %f11, %f59;
	or.pred  	%p90, %p88, %p89;
	@%p90 bra 	$L__BB3_39;
	cvt.s64.s32 	%rd31, %r11;
	add.s64 	%rd32, %rd1, %rd31;
	mov.b16 	%rs5, 1;
	st.global.u8 	[%rd32], %rs5;
$L__BB3_39:
	add.f32 	%f12, %f9, 0f00000000;
	sub.f32 	%f108, %f12, %f3;
	abs.f32 	%f109, %f108;
	mul.f32 	%f110, %f108, %f109;
	div.rn.f32 	%f111, %f110, %f8;
	setp.gt.f32 	%p91, %f111, %f126;
	selp.f32 	%f126, %f111, %f126, %p91;
	setp.gt.f32 	%p92, %f126, %f59;
	@%p92 bra 	$L__BB3_61;
	setp.gt.f32 	%p93, %f9, %f121;
	selp.f32 	%f121, %f12, %f121, %p93;
$L__BB3_41:
	setp.eq.s32 	%p94, %r11, %r12;
	@%p94 bra 	$L__BB3_61;
	bra.uni 	$L__BB3_34;
$L__BB3_42:
	ld.param.u32 	%r121, [calcRayIndirectBounded_param_8];
	setp.eq.s32 	%p37, %r121, 0;
	@%p37 bra 	$L__BB3_52;
	mov.b32 	%r138, 0;
	mov.f32 	%f133, 0fFF800000;
	mov.u32 	%r139, %r138;
$L__BB3_44:
	shl.b32 	%r71, %r17, 1;
	setp.gt.s32 	%p38, %r71, %r18;
	selp.b32 	%r72, %r15, 0, %p38;
	add.s32 	%r73, %r72, %r11;
	selp.b32 	%r74, %r14, 0, %p38;
	sub.s32 	%r75, %r17, %r74;
	add.s32 	%r139, %r72, %r139;
	setp.lt.s32 	%p39, %r71, %r13;
	selp.b32 	%r76, %r19, 0, %p39;
	add.s32 	%r11, %r73, %r76;
	selp.b32 	%r77, %r13, 0, %p39;
	add.s32 	%r17, %r75, %r77;
	selp.b32 	%r78, %r16, 0, %p39;
	add.s32 	%r138, %r78, %r138;
	mul.lo.s32 	%r79, %r138, %r138;
	mad.lo.s32 	%r80, %r139, %r139, %r79;
	cvt.rn.f32.u32 	%f65, %r80;
	mul.f32 	%f41, %f4, %f65;
	setp.ge.f32 	%p40, %f41, %f55;
	@%p40 bra 	$L__BB3_61;
	mul.wide.s32 	%rd13, %r11, 4;
	add.s64 	%rd14, %rd2, %rd13;
	ld.global.f32 	%f66, [%rd14];
	mul.f32 	%f67, %f5, %f41;
	div.rn.f32 	%f68, %f67, 0fCB4265A0;
	add.f32 	%f42, %f66, %f68;
	setp.ge.f32 	%p41, %f126, 0f00000000;
	add.f32 	%f69, %f50, %f42;
	setp.le.f32 	%p42, %f69, %f133;
	and.pred  	%p43, %p41, %p42;
	@%p43 bra 	$L__BB3_51;
	sub.f32 	%f70, %f69, %f3;
	abs.f32 	%f71, %f70;
	mul.f32 	%f72, %f70, %f71;
	div.rn.f32 	%f44, %f72, %f41;
	setp.leu.f32 	%p44, %f44, %f126;
	@%p44 bra 	$L__BB3_49;
	setp.ltu.f32 	%p45, %f41, %f54;
	setp.gtu.f32 	%p46, %f44, %f59;
	or.pred  	%p47, %p45, %p46;
	@%p47 bra 	$L__BB3_49;
	cvt.s64.s32 	%rd15, %r11;
	add.s64 	%rd16, %rd1, %rd15;
	mov.b16 	%rs2, 1;
	st.global.u8 	[%rd16], %rs2;
$L__BB3_49:
	add.s64 	%rd18, %rd3, %rd13;
	ld.global.f32 	%f73, [%rd18];
	add.f32 	%f45, %f42, %f73;
	sub.f32 	%f74, %f45, %f3;
	abs.f32 	%f75, %f74;
	mul.f32 	%f76, %f74, %f75;
	div.rn.f32 	%f77, %f76, %f41;
	setp.gt.f32 	%p48, %f77, %f126;
	selp.f32 	%f126, %f77, %f126, %p48;
	setp.gt.f32 	%p49, %f126, %f59;
	@%p49 bra 	$L__BB3_61;
	setp.gt.f32 	%p50, %f45, %f133;
	selp.f32 	%f133, %f45, %f133, %p50;
$L__BB3_51:
	setp.ne.s32 	%p51, %r11, %r12;
	@%p51 bra 	$L__BB3_44;
	bra.uni 	$L__BB3_61;
$L__BB3_52:
	mov.b32 	%r134, 0;
	mov.f32 	%f129, 0fFF800000;
	mov.u32 	%r135, %r134;
$L__BB3_53:
	shl.b32 	%r82, %r17, 1;
	setp.gt.s32 	%p52, %r82, %r18;
	selp.b32 	%r83, %r15, 0, %p52;
	add.s32 	%r84, %r83, %r11;
	selp.b32 	%r85, %r14, 0, %p52;
	sub.s32 	%r86, %r17, %r85;
	add.s32 	%r135, %r83, %r135;
	setp.lt.s32 	%p53, %r82, %r13;
	selp.b32 	%r87, %r19, 0, %p53;
	add.s32 	%r11, %r84, %r87;
	selp.b32 	%r88, %r13, 0, %p53;
	add.s32 	%r17, %r86, %r88;
	selp.b32 	%r89, %r16, 0, %p53;
	add.s32 	%r134, %r89, %r134;
	mul.lo.s32 	%r90, %r134, %r134;
	mad.lo.s32 	%r91, %r135, %r135, %r90;
	cvt.rn.f32.u32 	%f79, %r91;
	mul.f32 	%f30, %f4, %f79;
	setp.ge.f32 	%p54, %f30, %f55;
	@%p54 bra 	$L__BB3_61;
	mul.wide.s32 	%rd19, %r11, 4;
	add.s64 	%rd20, %rd2, %rd19;
	ld.global.f32 	%f80, [%rd20];
	mul.f32 	%f81, %f5, %f30;
	div.rn.f32 	%f82, %f81, 0fCB4265A0;
	add.f32 	%f31, %f80, %f82;
	setp.ge.f32 	%p55, %f126, 0f00000000;
	add.f32 	%f83, %f50, %f31;
	setp.le.f32 	%p56, %f83, %f129;
	and.pred  	%p57, %p55, %p56;
	@%p57 bra 	$L__BB3_60;
	sub.f32 	%f84, %f83, %f3;
	abs.f32 	%f85, %f84;
	mul.f32 	%f86, %f84, %f85;
	div.rn.f32 	%f33, %f86, %f30;
	setp.leu.f32 	%p58, %f33, %f126;
	@%p58 bra 	$L__BB3_58;
	setp.ltu.f32 	%p59, %f30, %f54;
	setp.gtu.f32 	%p60, %f33, %f59;
	or.pred  	%p61, %p59, %p60;
	@%p61 bra 	$L__BB3_58;
	cvt.s64.s32 	%rd21, %r11;
	add.s64 	%rd22, %rd1, %rd21;
	mov.b16 	%rs3, 1;
	st.global.u8 	[%rd22], %rs3;
$L__BB3_58:
	add.f32 	%f34, %f31, 0f00000000;
	sub.f32 	%f87, %f34, %f3;
	abs.f32 	%f88, %f87;
	mul.f32 	%f89, %f87, %f88;
	div.rn.f32 	%f90, %f89, %f30;
	setp.gt.f32 	%p62, %f90, %f126;
	selp.f32 	%f126, %f90, %f126, %p62;
	setp.gt.f32 	%p63, %f126, %f59;
	@%p63 bra 	$L__BB3_61;
	setp.gt.f32 	%p64, %f31, %f129;
	selp.f32 	%f129, %f34, %f129, %p64;
$L__BB3_60:
	setp.eq.s32 	%p65, %r11, %r12;
	@%p65 bra 	$L__BB3_61;
	bra.uni 	$L__BB3_53;
$L__BB3_61:
	ret;

}
	// .globl	calcRayTan
.visible .entry calcRayTan(
	.param .u32 calcRayTan_param_0,
	.param .u32 calcRayTan_param_1,
	.param .f64 calcRayTan_param_2,
	.param .u64 .ptr .align 1 calcRayTan_param_3,
	.param .u32 calcRayTan_param_4,
	.param .u32 calcRayTan_param_5,
	.param .f64 calcRayTan_param_6,
	.param .u32 calcRayTan_param_7,
	.param .u64 .ptr .align 1 calcRayTan_param_8,
	.param .u32 calcRayTan_param_9,
	.param .f32 calcRayTan_param_10,
	.param .u64 .ptr .align 1 calcRayTan_param_11,
	.param .u32 calcRayTan_param_12,
	.param .f64 calcRayTan_param_13,
	.param .f64 calcRayTan_param_14,
	.param .f64 calcRayTan_param_15,
	.param .f64 calcRayTan_param_16,
	.param .f64 calcRayTan_param_17,
	.param .f64 calcRayTan_param_18,
	.param .f64 calcRayTan_param_19
)
{
	.reg .pred 	%p<133>;
	.reg .b32 	%r<209>;
	.reg .b32 	%f<18>;
	.reg .b64 	%rd<83>;
	.reg .b64 	%fd<408>;

	ld.param.u32 	%r91, [calcRayTan_param_0];
	ld.param.u32 	%r92, [calcRayTan_param_1];
	ld.param.f64 	%fd66, [calcRayTan_param_2];
	ld.param.u64 	%rd22, [calcRayTan_param_3];
	ld.param.u32 	%r93, [calcRayTan_param_4];
	ld.param.u32 	%r94, [calcRayTan_param_5];
	ld.param.f64 	%fd67, [calcRayTan_param_6];
	ld.param.u32 	%r95, [calcRayTan_param_7];
	ld.param.u64 	%rd23, [calcRayTan_param_8];
	ld.param.u32 	%r96, [calcRayTan_param_9];
	ld.param.u64 	%rd24, [calcRayTan_param_11];
	ld.param.u32 	%r97, [calcRayTan_param_12];
	ld.param.f64 	%fd68, [calcRayTan_param_13];
	ld.param.f64 	%fd69, [calcRayTan_param_14];
	ld.param.f64 	%fd71, [calcRayTan_param_16];
	ld.param.f64 	%fd72, [calcRayTan_param_17];
	ld.param.f64 	%fd73, [calcRayTan_param_18];
	ld.param.f64 	%fd74, [calcRayTan_param_19];
	cvta.to.global.u64 	%rd1, %rd24;
	cvta.to.global.u64 	%rd2, %rd23;
	cvta.to.global.u64 	%rd3, %rd22;
	mov.u32 	%r98, %ctaid.x;
	mov.u32 	%r99, %ntid.x;
	mov.u32 	%r100, %tid.x;
	mad.lo.s32 	%r1, %r98, %r99, %r100;
	setp.ge.s32 	%p5, %r1, %r97;
	@%p5 bra 	$L__BB4_123;
	cvt.rn.f64.s32 	%fd75, %r1;
	mul.f64 	%fd76, %fd68, %fd75;
	sub.f64 	%fd77, %fd71, %fd76;
	setp.lt.f64 	%p6, %fd77, 0d0000000000000000;
	add.f64 	%fd78, %fd77, 0d401921FB54442D18;
	selp.f64 	%fd1, %fd78, %fd77, %p6;
	setp.lt.f64 	%p7, %fd72, %fd71;
	setp.ge.f64 	%p8, %fd1, %fd72;
	and.pred  	%p9, %p7, %p8;
	setp.le.f64 	%p10, %fd1, %fd71;
	and.pred  	%p11, %p10, %p9;
	@%p11 bra 	$L__BB4_4;
	setp.ltu.f64 	%p12, %fd72, %fd71;
	@%p12 bra 	$L__BB4_123;
	setp.ltu.f64 	%p13, %fd1, %fd72;
	setp.gtu.f64 	%p14, %fd1, %fd71;
	and.pred  	%p15, %p13, %p14;
	@%p15 bra 	$L__BB4_123;
$L__BB4_4:
	setp.ge.f64 	%p16, %fd1, 0d0000000000000000;
	setp.lt.f64 	%p17, %fd1, 0d400921FB54442D18;
	add.s32 	%r101, %r94, -1;
	selp.b32 	%r102, 0, %r101, %p17;
	selp.b32 	%r2, %r102, %r101, %p16;
	setp.ge.f64 	%p18, %fd1, 0d3FF921FB54442D18;
	setp.lt.f64 	%p19, %fd1, 0d4012D97C7F3321D2;
	add.s32 	%r103, %r93, -1;
	selp.b32 	%r104, 0, %r103, %p19;
	selp.b32 	%r185, %r104, %r103, %p18;
	setp.eq.s32 	%p20, %r185, 0;
	selp.b32 	%r4, -1, 1, %p20;
	abs.f64 	%fd2, %fd1;
	setp.neu.f64 	%p21, %fd2, 0d7FF0000000000000;
	@%p21 bra 	$L__BB4_6;
	mov.f64 	%fd84, 0d0000000000000000;
	mul.rn.f64 	%fd387, %fd1, %fd84;
	mov.pred 	%p131, -1;
	bra.uni 	$L__BB4_9;
$L__BB4_6:
	mul.f64 	%fd79, %fd1, 0d3FE45F306DC9C883;
	cvt.rni.s32.f64 	%r182, %fd79;
	cvt.rn.f64.s32 	%fd80, %r182;
	fma.rn.f64 	%fd81, %fd80, 0dBFF921FB54442D18, %fd1;
	fma.rn.f64 	%fd82, %fd80, 0dBC91A62633145C00, %fd81;
	fma.rn.f64 	%fd387, %fd80, 0dB97B839A252049C0, %fd82;
	setp.ltu.f64 	%p22, %fd2, 0d41E0000000000000;
	@%p22 bra 	$L__BB4_8;
	{ // callseq 0, 0
	.param .b64 param0;
	st.param.f64 	[param0], %fd1;
	.param .align 16 .b8 retval0[16];
	call.uni (retval0), 
	__internal_trig_reduction_slowpathd, 
	(
	param0
	);
	ld.param.f64 	%fd387, [retval0];
	ld.param.b32 	%r182, [retval0+8];
	} // callseq 0
$L__BB4_8:
	and.b32  	%r106, %r182, 1;
	setp.eq.b32 	%p23, %r106, 1;
	not.pred 	%p131, %p23;
$L__BB4_9:
	mul.f64 	%fd85, %fd387, %fd387;
	fma.rn.f64 	%fd86, %fd85, 0d3EE48DAC2799BCB9, 0dBEF9757C5B27EBB1;
	fma.rn.f64 	%fd87, %fd86, %fd85, 0d3F0980E90FD91E04;
	fma.rn.f64 	%fd88, %fd87, %fd85, 0dBEFAE2B0417D7E1D;
	fma.rn.f64 	%fd89, %fd88, %fd85, 0d3F119F5341BFBA57;
	fma.rn.f64 	%fd90, %fd89, %fd85, 0d3F15E791A00F6919;
	fma.rn.f64 	%fd91, %fd90, %fd85, 0d3F2FF2E7FADEC73A;
	fma.rn.f64 	%fd92, %fd91, %fd85, 0d3F434BC1B206DA62;
	fma.rn.f64 	%fd93, %fd92, %fd85, 0d3F57DB18EF2F83F9;
	fma.rn.f64 	%fd94, %fd93, %fd85, 0d3F6D6D2E7AE49FBC;
	fma.rn.f64 	%fd95, %fd94, %fd85, 0d3F8226E3A816A776;
	fma.rn.f64 	%fd96, %fd95, %fd85, 0d3F9664F485D25660;
	fma.rn.f64 	%fd97, %fd96, %fd85, 0d3FABA1BA1BABF31D;
	fma.rn.f64 	%fd98, %fd97, %fd85, 0d3FC11111111105D2;
	fma.rn.f64 	%fd99, %fd98, %fd85, 0d3FD555555555555E;
	mul.f64 	%fd8, %fd85, %fd99;
	fma.rn.f64 	%fd388, %fd8, %fd387, %fd387;
	@%p131 bra 	$L__BB4_11;
	sub.f64 	%fd100, %fd388, %fd387;
	neg.f64 	%fd101, %fd100;
	fma.rn.f64 	%fd102, %fd8, %fd387, %fd101;
	rcp.approx.ftz.f64 	%fd103, %fd388;
	neg.f64 	%fd104, %fd388;
	fma.rn.f64 	%fd105, %fd104, %fd103, 0d3FF0000000000000;
	fma.rn.f64 	%fd106, %fd105, %fd105, %fd105;
	fma.rn.f64 	%fd107, %fd106, %fd103, %fd103;
	neg.f64 	%fd108, %fd107;
	fma.rn.f64 	%fd109, %fd388, %fd108, 0d3FF0000000000000;
	fma.rn.f64 	%fd110, %fd108, %fd102, %fd109;
	fma.rn.f64 	%fd388, %fd110, %fd108, %fd108;
$L__BB4_11:
	sub.s32 	%r107, %r185, %r91;
	abs.s32 	%r108, %r107;
	cvt.rn.f64.s32 	%fd111, %r108;
	mul.f64 	%fd112, %fd388, %fd111;
	mov.f64 	%fd113, 0d3FE0000000000000;
	copysign.f64 	%fd114, %fd112, %fd113;
	add.rz.f64 	%fd115, %fd112, %fd114;
	cvt.rzi.f64.f64 	%fd116, %fd115;
	neg.f64 	%fd117, %fd116;
	cvt.rzi.s32.f64 	%r109, %fd117;
	mad.lo.s32 	%r184, %r109, %r4, %r92;
	setp.gt.s32 	%p25, %r184, -1;
	setp.lt.s32 	%p26, %r184, %r94;
	and.pred  	%p27, %p25, %p26;
	@%p27 bra 	$L__BB4_20;
	add.f64 	%fd12, %fd1, 0d3FF921FB54442D18;
	abs.f64 	%fd13, %fd12;
	setp.neu.f64 	%p28, %fd13, 0d7FF0000000000000;
	@%p28 bra 	$L__BB4_14;
	mov.f64 	%fd123, 0d0000000000000000;
	mul.rn.f64 	%fd390, %fd12, %fd123;
	mov.pred 	%p132, -1;
	bra.uni 	$L__BB4_17;
$L__BB4_14:
	mul.f64 	%fd118, %fd12, 0d3FE45F306DC9C883;
	cvt.rni.s32.f64 	%r183, %fd118;
	cvt.rn.f64.s32 	%fd119, %r183;
	fma.rn.f64 	%fd120, %fd119, 0dBFF921FB54442D18, %fd12;
	fma.rn.f64 	%fd121, %fd119, 0dBC91A62633145C00, %fd120;
	fma.rn.f64 	%fd390, %fd119, 0dB97B839A252049C0, %fd121;
	setp.ltu.f64 	%p29, %fd13, 0d41E0000000000000;
	@%p29 bra 	$L__BB4_16;
	{ // callseq 1, 0
	.param .b64 param0;
	st.param.f64 	[param0], %fd12;
	.param .align 16 .b8 retval0[16];
	call.uni (retval0), 
	__internal_trig_reduction_slowpathd, 
	(
	param0
	);
	ld.param.f64 	%fd390, [retval0];
	ld.param.b32 	%r183, [retval0+8];
	} // callseq 1
$L__BB4_16:
	and.b32  	%r111, %r183, 1;
	setp.eq.b32 	%p30, %r111, 1;
	not.pred 	%p132, %p30;
$L__BB4_17:
	mul.f64 	%fd124, %fd390, %fd390;
	fma.rn.f64 	%fd125, %fd124, 0d3EE48DAC2799BCB9, 0dBEF9757C5B27EBB1;
	fma.rn.f64 	%fd126, %fd125, %fd124, 0d3F0980E90FD91E04;
	fma.rn.f64 	%fd127, %fd126, %fd124, 0dBEFAE2B0417D7E1D;
	fma.rn.f64 	%fd128, %fd127, %fd124, 0d3F119F5341BFBA57;
	fma.rn.f64 	%fd129, %fd128, %fd124, 0d3F15E791A00F6919;
	fma.rn.f64 	%fd130, %fd129, %fd124, 0d3F2FF2E7FADEC73A;
	fma.rn.f64 	%fd131, %fd130, %fd124, 0d3F434BC1B206DA62;
	fma.rn.f64 	%fd132, %fd131, %fd124, 0d3F57DB18EF2F83F9;
	fma.rn.f64 	%fd133, %fd132, %fd124, 0d3F6D6D2E7AE49FBC;
	fma.rn.f64 	%fd134, %fd133, %fd124, 0d3F8226E3A816A776;
	fma.rn.f64 	%fd135, %fd134, %fd124, 0d3F9664F485D25660;
	fma.rn.f64 	%fd136, %fd135, %fd124, 0d3FABA1BA1BABF31D;
	fma.rn.f64 	%fd137, %fd136, %fd124, 0d3FC11111111105D2;
	fma.rn.f64 	%fd138, %fd137, %fd124, 0d3FD555555555555E;
	mul.f64 	%fd19, %fd124, %fd138;
	fma.rn.f64 	%fd391, %fd19, %fd390, %fd390;
	@%p132 bra 	$L__BB4_19;
	sub.f64 	%fd139, %fd391, %fd390;
	neg.f64 	%fd140, %fd139;
	fma.rn.f64 	%fd141, %fd19, %fd390, %fd140;
	rcp.approx.ftz.f64 	%fd142, %fd391;
	neg.f64 	%fd143, %fd391;
	fma.rn.f64 	%fd144, %fd143, %fd142, 0d3FF0000000000000;
	fma.rn.f64 	%fd145, %fd144, %fd144, %fd144;
	fma.rn.f64 	%fd146, %fd145, %fd142, %fd142;
	neg.f64 	%fd147, %fd146;
	fma.rn.f64 	%fd148, %fd391, %fd147, 0d3FF0000000000000;
	fma.rn.f64 	%fd149, %fd147, %fd141, %fd148;
	fma.rn.f64 	%fd391, %fd149, %fd147, %fd147;
$L__BB4_19:
	sub.s32 	%r112, %r2, %r92;
	abs.s32 	%r113, %r112;
	cvt.rn.f64.s32 	%fd150, %r113;
	mul.f64 	%fd151, %fd391, %fd150;
	mov.f64 	%fd152, 0d3FE0000000000000;
	copysign.f64 	%fd153, %fd151, %fd152;
	add.rz.f64 	%fd154, %fd151, %fd153;
	cvt.rzi.f64.f64 	%fd155, %fd154;
	abs.f64 	%fd156, %fd155;
	cvt.rzi.s32.f64 	%r114, %fd156;
	mad.lo.s32 	%r185, %r114, %r4, %r91;
	mov.u32 	%r184, %r2;
$L__BB4_20:
	setp.lt.s32 	%p32, %r185, 0;
	setp.ge.s32 	%p33, %r185, %r93;
	or.pred  	%p34, %p32, %p33;
	setp.lt.s32 	%p35, %r184, 0;
	setp.ge.s32 	%p36, %r184, %r94;
	or.pred  	%p37, %p35, %p36;
	or.pred  	%p38, %p34, %p37;
	not.pred 	%p39, %p38;
	@%p39 bra 	$L__BB4_33;
	shr.u32 	%r170, %r97, 31;
	add.s32 	%r171, %r97, %r170;
	shr.s32 	%r15, %r171, 1;
	setp.lt.s32 	%p122, %r97, 2;
	@%p122 bra 	$L__BB4_123;
	add.s32 	%r173, %r15, -1;
	and.b32  	%r16, %r15, 7;
	setp.lt.u32 	%p123, %r173, 7;
	mov.b32 	%r207, 0;
	@%p123 bra 	$L__BB4_25;
	and.b32  	%r207, %r15, 1073741816;
	neg.s32 	%r187, %r207;
	shl.b32 	%r19, %r97, 3;
	mul.wide.u32 	%rd63, %r97, 4;
	mov.u32 	%r186, %r1;
$L__BB4_24:
	.pragma "nounroll";
	mul.wide.s32 	%rd61, %r186, 4;
	add.s64 	%rd62, %rd1, %rd61;
	mov.b32 	%r174, -1;
	st.global.u32 	[%rd62], %r174;
	add.s64 	%rd64, %rd62, %rd63;
	st.global.u32 	[%rd64], %r174;
	add.s64 	%rd65, %rd64, %rd63;
	st.global.u32 	[%rd65], %r174;
	add.s64 	%rd66, %rd65, %rd63;
	st.global.u32 	[%rd66], %r174;
	add.s64 	%rd67, %rd66, %rd63;
	st.global.u32 	[%rd67], %r174;
	add.s64 	%rd68, %rd67, %rd63;
	st.global.u32 	[%rd68], %r174;
	add.s64 	%rd69, %rd68, %rd63;
	st.global.u32 	[%rd69], %r174;
	add.s64 	%rd70, %rd69, %rd63;
	st.global.u32 	[%rd70], %r174;
	add.s32 	%r187, %r187, 8;
	add.s32 	%r186, %r186, %r19;
	setp.eq.s32 	%p124, %r187, 0;
	@%p124 bra 	$L__BB4_25;
	bra.uni 	$L__BB4_24;
$L__BB4_25:
	setp.eq.s32 	%p125, %r16, 0;
	@%p125 bra 	$L__BB4_123;
	and.b32  	%r86, %r15, 3;
	setp.lt.u32 	%p126, %r16, 4;
	@%p126 bra 	$L__BB4_28;
	mad.lo.s32 	%r175, %r207, %r97, %r1;
	mul.wide.s32 	%rd71, %r175, 4;
	add.s64 	%rd72, %rd1, %rd71;
	mov.b32 	%r176, -1;
	st.global.u32 	[%rd72], %r176;
	mul.wide.u32 	%rd73, %r97, 4;
	add.s64 	%rd74, %rd72, %rd73;
	st.global.u32 	[%rd74], %r176;
	add.s64 	%rd75, %rd74, %rd73;
	st.global.u32 	[%rd75], %r176;
	add.s64 	%rd76, %rd75, %rd73;
	st.global.u32 	[%rd76], %r176;
	add.s32 	%r207, %r207, 4;
$L__BB4_28:
	setp.eq.s32 	%p127, %r86, 0;
	@%p127 bra 	$L__BB4_123;
	setp.eq.s32 	%p128, %r86, 1;
	@%p128 bra 	$L__BB4_31;
	mad.lo.s32 	%r177, %r207, %r97, %r1;
	mul.wide.s32 	%rd77, %r177, 4;
	add.s64 	%rd78, %rd1, %rd77;
	mov.b32 	%r178, -1;
	st.global.u32 	[%rd78], %r178;
	mul.wide.u32 	%rd79, %r97, 4;
	add.s64 	%rd80, %rd78, %rd79;
	st.global.u32 	[%rd80], %r178;
	add.s32 	%r207, %r207, 2;
$L__BB4_31:
	and.b32  	%r179, %r15, 1;
	setp.eq.b32 	%p129, %r179, 1;
	not.pred 	%p130, %p129;
	@%p130 bra 	$L__BB4_123;
	mad.lo.s32 	%r180, %r207, %r97, %r1;
	mul.wide.s32 	%rd81, %r180, 4;
	add.s64 	%rd82, %rd1, %rd81;
	mov.b32 	%r181, -1;
	st.global.u32 	[%rd82], %r181;
	bra.uni 	$L__BB4_123;
$L__BB4_33:
	sub.s32 	%r115, %r185, %r91;
	abs.s32 	%r24, %r115;
	sub.s32 	%r116, %r184, %r92;
	abs.s32 	%r25, %r116;
	setp.gt.s32 	%p40, %r185, %r91;
	selp.b32 	%r26, 1, -1, %p40;
	setp.gt.s32 	%p41, %r184, %r92;
	selp.b32 	%r27, 1, -1, %p41;
	sub.s32 	%r196, %r24, %r25;
	mad.lo.s32 	%r193, %r93, %r92, %r91;
	mad.lo.s32 	%r30, %r184, %r93, %r185;
	mul.wide.s32 	%rd25, %r193, 4;
	add.s64 	%rd26, %rd3, %rd25;
	ld.global.f32 	%f8, [%rd26];
	cvt.f64.f32 	%fd157, %f8;
	add.f64 	%fd23, %fd66, %fd157;
	setp.neu.f64 	%p42, %fd69, 0d0000000000000000;
	@%p42 bra 	$L__BB4_50;
	mul.f64 	%fd158, %fd67, 0dBFE0000000000000;
	div.rn.f64 	%fd159, %fd66, %fd158;
	min.f64 	%fd24, %fd159, %fd74;
	abs.f64 	%fd25, %fd24;
	setp.leu.f64 	%p43, %fd25, 0d3FF0000000000000;
	mov.f64 	%fd392, %fd25;
	@%p43 bra 	$L__BB4_36;
	rcp.approx.ftz.f64 	%fd160, %fd25;
	neg.f64 	%fd161, %fd25;
	fma.rn.f64 	%fd162, %fd161, %fd160, 0d3FF0000000000000;
	fma.rn.f64 	%fd163, %fd162, %fd162, %fd162;
	fma.rn.f64 	%fd164, %fd163, %fd160, %fd160;
	setp.eq.f64 	%p44, %fd25, 0d7FF0000000000000;
	selp.f64 	%fd392, 0d0000000000000000, %fd164, %p44;
$L__BB4_36:
	setp.gt.f64 	%p45, %fd25, 0d3FF0000000000000;
	mul.f64 	%fd165, %fd392, %fd392;
	fma.rn.f64 	%fd166, %fd165, 0dBEF53E1D2A25FF7E, 0d3F2D3B63DBB65B49;
	fma.rn.f64 	%fd167, %fd166, %fd165, 0dBF5312788DDE082E;
	fma.rn.f64 	%fd168, %fd167, %fd165, 0d3F6F9690C8249315;
	fma.rn.f64 	%fd169, %fd168, %fd165, 0dBF82CF5AABC7CF0D;
	fma.rn.f64 	%fd170, %fd169, %fd165, 0d3F9162B0B2A3BFDE;
	fma.rn.f64 	%fd171, %fd170, %fd165, 0dBF9A7256FEB6FC6B;
	fma.rn.f64 	%fd172, %fd171, %fd165, 0d3FA171560CE4A489;
	fma.rn.f64 	%fd173, %fd172, %fd165, 0dBFA4F44D841450E4;
	fma.rn.f64 	%fd174, %fd173, %fd165, 0d3FA7EE3D3F36BB95;
	fma.rn.f64 	%fd175, %fd174, %fd165, 0dBFAAD32AE04A9FD1;
	fma.rn.f64 	%fd176, %fd175, %fd165, 0d3FAE17813D66954F;
	fma.rn.f64 	%fd177, %fd176, %fd165, 0dBFB11089CA9A5BCD;
	fma.rn.f64 	%fd178, %fd177, %fd165, 0d3FB3B12B2DB51738;
	fma.rn.f64 	%fd179, %fd178, %fd165, 0dBFB745D022F8DC5C;
	fma.rn.f64 	%fd180, %fd179, %fd165, 0d3FBC71C709DFE927;
	fma.rn.f64 	%fd181, %fd180, %fd165, 0dBFC2492491FA1744;
	fma.rn.f64 	%fd182, %fd181, %fd165, 0d3FC99999999840D2;
	fma.rn.f64 	%fd183, %fd182, %fd165, 0dBFD555555555544C;
	mul.f64 	%fd184, %fd165, %fd183;
	fma.rn.f64 	%fd185, %fd184, %fd392, %fd392;
	mov.f64 	%fd186, 0d3FF921FB54442D18;
	sub.f64 	%fd187, %fd186, %fd185;
	selp.f64 	%fd188, %fd187, %fd185, %p45;
	copysign.f64 	%fd189, %fd24, %fd188;
	sub.f64 	%fd190, %fd186, %fd189;
	div.rn.f64 	%fd191, %fd190, %fd68;
	cvt.rzi.s32.f64 	%r190, %fd191;
	abs.f64 	%fd28, %fd73;
	setp.leu.f64 	%p46, %fd28, 0d3FF0000000000000;
	mov.f64 	%fd393, %fd28;
	@%p46 bra 	$L__BB4_38;
	rcp.approx.ftz.f64 	%fd192, %fd28;
	neg.f64 	%fd193, %fd28;
	fma.rn.f64 	%fd194, %fd193, %fd192, 0d3FF0000000000000;
	fma.rn.f64 	%fd195, %fd194, %fd194, %fd194;
	fma.rn.f64 	%fd196, %fd195, %fd192, %fd192;
	setp.eq.f64 	%p47, %fd28, 0d7FF0000000000000;
	selp.f64 	%fd393, 0d0000000000000000, %fd196, %p47;
$L__BB4_38:
	setp.gt.f64 	%p48, %fd28, 0d3FF0000000000000;
	mul.f64 	%fd197, %fd393, %fd393;
	fma.rn.f64 	%fd198, %fd197, 0dBEF53E1D2A25FF7E, 0d3F2D3B63DBB65B49;
	fma.rn.f64 	%fd199, %fd198, %fd197, 0dBF5312788DDE082E;
	fma.rn.f64 	%fd200, %fd199, %fd197, 0d3F6F9690C8249315;
	fma.rn.f64 	%fd201, %fd200, %fd197, 0dBF82CF5AABC7CF0D;
	fma.rn.f64 	%fd202, %fd201, %fd197, 0d3F9162B0B2A3BFDE;
	fma.rn.f64 	%fd203, %fd202, %fd197, 0dBF9A7256FEB6FC6B;
	fma.rn.f64 	%fd204, %fd203, %fd197, 0d3FA171560CE4A489;
	fma.rn.f64 	%fd205, %fd204, %fd197, 0dBFA4F44D841450E4;
	fma.rn.f64 	%fd206, %fd205, %fd197, 0d3FA7EE3D3F36BB95;
	fma.rn.f64 	%fd207, %fd206, %fd197, 0dBFAAD32AE04A9FD1;
	fma.rn.f64 	%fd208, %fd207, %fd197, 0d3FAE17813D66954F;
	fma.rn.f64 	%fd209, %fd208, %fd197, 0dBFB11089CA9A5BCD;
	fma.rn.f64 	%fd210, %fd209, %fd197, 0d3FB3B12B2DB51738;
	fma.rn.f64 	%fd211, %fd210, %fd197, 0dBFB745D022F8DC5C;
	fma.rn.f64 	%fd212, %fd211, %fd197, 0d3FBC71C709DFE927;
	fma.rn.f64 	%fd213, %fd212, %fd197, 0dBFC2492491FA1744;
	fma.rn.f64 	%fd214, %fd213, %fd197, 0d3FC99999999840D2;
	fma.rn.f64 	%fd215, %fd214, %fd197, 0dBFD555555555544C;
	mul.f64 	%fd216, %fd197, %fd215;
	fma.rn.f64 	%fd217, %fd216, %fd393, %fd393;
	mov.f64 	%fd218, 0d3FF921FB54442D18;
	sub.f64 	%fd219, %fd218, %fd217;
	selp.f64 	%fd220, %fd219, %fd217, %p48;
	copysign.f64 	%fd221, %fd73, %fd220;
	sub.f64 	%fd222, %fd218, %fd221;
	div.rn.f64 	%fd223, %fd222, %fd68;
	cvt.rzi.s32.f64 	%r32, %fd223;
	setp.ge.s32 	%p49, %r190, %r32;
	@%p49 bra 	$L__BB4_50;
	sub.s32 	%r33, %r32, %r190;
	and.b32  	%r34, %r33, 7;
	sub.s32 	%r117, %r190, %r32;
	setp.gt.u32 	%p50, %r117, -8;
	@%p50 bra 	$L__BB4_42;
	and.b32  	%r35, %r33, -8;
	mov.b32 	%r189, 0;
	mul.wide.s32 	%rd29, %r97, 4;
$L__BB4_41:
	.pragma "nounroll";
	mad.lo.s32 	%r119, %r190, %r97, %r1;
	mul.wide.s32 	%rd27, %r119, 4;
	add.s64 	%rd28, %rd1, %rd27;
	st.global.u32 	[%rd28], %r193;
	add.s64 	%rd30, %rd28, %rd29;
	st.global.u32 	[%rd30], %r193;
	add.s64 	%rd31, %rd30, %rd29;
	st.global.u32 	[%rd31], %r193;
	add.s64 	%rd32, %rd31, %rd29;
	st.global.u32 	[%rd32], %r193;
	add.s64 	%rd33, %rd32, %rd29;
	st.global.u32 	[%rd33], %r193;
	add.s64 	%rd34, %rd33, %rd29;
	st.global.u32 	[%rd34], %r193;
	add.s64 	%rd35, %rd34, %rd29;
	st.global.u32 	[%rd35], %r193;
	add.s64 	%rd36, %rd35, %rd29;
	st.global.u32 	[%rd36], %r193;
	add.s32 	%r190, %r190, 8;
	add.s32 	%r189, %r189, 8;
	setp.ne.s32 	%p51, %r189, %r35;
	@%p51 bra 	$L__BB4_41;
$L__BB4_42:
	setp.eq.s32 	%p52, %r34, 0;
	@%p52 bra 	$L__BB4_50;
	and.b32  	%r41, %r33, 3;
	setp.lt.u32 	%p53, %r34, 4;
	@%p53 bra 	$L__BB4_45;
	mad.lo.s32 	%r120, %r190, %r97, %r1;
	mul.wide.s32 	%rd37, %r120, 4;
	add.s64 	%rd38, %rd1, %rd37;
	st.global.u32 	[%rd38], %r193;
	mul.wide.s32 	%rd39, %r97, 4;
	add.s64 	%rd40, %rd38, %rd39;
	st.global.u32 	[%rd40], %r193;
	add.s64 	%rd41, %rd40, %rd39;
	st.global.u32 	[%rd41], %r193;
	add.s64 	%rd42, %rd41, %rd39;
	st.global.u32 	[%rd42], %r193;
	add.s32 	%r190, %r190, 4;
$L__BB4_45:
	setp.eq.s32 	%p54, %r41, 0;
	@%p54 bra 	$L__BB4_50;
	setp.eq.s32 	%p55, %r41, 1;
	@%p55 bra 	$L__BB4_48;
	mad.lo.s32 	%r121, %r190, %r97, %r1;
	mul.wide.s32 	%rd43, %r121, 4;
	add.s64 	%rd44, %rd1, %rd43;
	st.global.u32 	[%rd44], %r193;
	mul.wide.s32 	%rd45, %r97, 4;
	add.s64 	%rd46, %rd44, %rd45;
	st.global.u32 	[%rd46], %r193;
	add.s32 	%r190, %r190, 2;
$L__BB4_48:
	and.b32  	%r122, %r33, 1;
	setp.eq.b32 	%p56, %r122, 1;
	not.pred 	%p57, %p56;
	@%p57 bra 	$L__BB4_50;
	mad.lo.s32 	%r123, %r190, %r97, %r1;
	mul.wide.s32 	%rd47, %r123, 4;
	add.s64 	%rd48, %rd1, %rd47;
	st.global.u32 	[%rd48], %r193;
$L__BB4_50:
	mul.f64 	%fd224, %fd67, 0dBFE0000000000000;
	div.rn.f64 	%fd225, %fd66, %fd224;
	max.f64 	%fd399, %fd225, %fd73;
	setp.eq.s32 	%p58, %r193, %r30;
	@%p58 bra 	$L__BB4_123;
	mul.lo.s32 	%r46, %r27, %r93;
	setp.eq.s32 	%p59, %r96, 0;
	@%p59 bra 	$L__BB4_87;
	mov.b32 	%r201, 0;
	mov.f64 	%fd407, 0dDA4D8BA7F519C84F;
	neg.s32 	%r126, %r25;
	mul.wide.s32 	%rd18, %r97, 4;
	mov.u32 	%r202, %r201;
$L__BB4_53:
	setp.eq.s32 	%p60, %r95, 0;
	shl.b32 	%r125, %r196, 1;
	setp.gt.s32 	%p61, %r125, %r126;
	selp.b32 	%r127, %r25, 0, %p61;
	sub.s32 	%r128, %r196, %r127;
	selp.b32 	%r129, %r26, 0, %p61;
	add.s32 	%r202, %r129, %r202;
	add.s32 	%r130, %r193, %r129;
	setp.lt.s32 	%p62, %r125, %r24;
	selp.b32 	%r131, %r24, 0, %p62;
	add.s32 	%r196, %r128, %r131;
	selp.b32 	%r132, %r27, 0, %p62;
	add.s32 	%r201, %r132, %r201;
	selp.b32 	%r133, %r46, 0, %p62;
	add.s32 	%r193, %r130, %r133;
	mul.wide.s32 	%rd49, %r193, 4;
	add.s64 	%rd50, %rd3, %rd49;
	ld.global.f32 	%f4, [%rd50];
	mov.f32 	%f17, 0f00000000;
	@%p60 bra 	$L__BB4_55;
	mul.wide.s32 	%rd51, %r193, 4;
	add.s64 	%rd52, %rd2, %rd51;
	ld.global.f32 	%f17, [%rd52];
$L__BB4_55:
	add.f32 	%f10, %f4, %f17;
	cvt.f64.f32 	%fd227, %f10;
	setp.ge.f64 	%p63, %fd399, 0d0000000000000000;
	setp.ge.f64 	%p64, %fd407, %fd227;
	and.pred  	%p65, %p63, %p64;
	@%p65 bra 	$L__BB4_86;
	ld.param.f64 	%fd384, [calcRayTan_param_15];
	mul.lo.s32 	%r134, %r201, %r201;
	mad.lo.s32 	%r135, %r202, %r202, %r134;
	cvt.rn.f64.u32 	%fd228, %r135;
	sqrt.rn.f64 	%fd229, %fd228;
	sub.f64 	%fd230, %fd227, %fd23;
	mov.f64 	%fd231, 0d3FF0000000000000;
	copysign.f64 	%fd232, %fd230, %fd231;
	mul.f64 	%fd233, %fd67, %fd232;
	mul.f64 	%fd234, %fd233, 0dBFE0000000000000;
	fma.rn.f64 	%fd52, %fd67, %fd229, %fd234;
	setp.gt.f64 	%p66, %fd52, %fd384;
	@%p66 bra 	$L__BB4_123;
	ld.param.f32 	%f15, [calcRayTan_param_10];
	mov.f32 	%f11, 0f3F800000;
	sub.f32 	%f12, %f11, %f15;
	cvt.f64.f32 	%fd235, %f12;
	mul.f64 	%fd236, %fd52, %fd235;
	mul.f64 	%fd237, %fd52, %fd236;
	div.rn.f64 	%fd238, %fd237, 0dC1684CB400000000;
	add.f64 	%fd53, %fd227, %fd238;
	sub.f64 	%fd239, %fd53, %fd23;
	div.rn.f64 	%fd54, %fd239, %fd52;
	setp.leu.f64 	%p67, %fd54, %fd399;
	mov.f64 	%fd405, %fd399;
	@%p67 bra 	$L__BB4_84;
	setp.ltu.f64 	%p68, %fd52, %fd69;
	mov.f64 	%fd405, %fd54;
	@%p68 bra 	$L__BB4_84;
	min.f64 	%fd55, %fd74, %fd54;
	abs.f64 	%fd56, %fd399;
	setp.leu.f64 	%p69, %fd56, 0d3FF0000000000000;
	mov.f64 	%fd403, %fd56;
	@%p69 bra 	$L__BB4_61;
	rcp.approx.ftz.f64 	%fd240, %fd56;
	neg.f64 	%fd241, %fd56;
	fma.rn.f64 	%fd242, %fd241, %fd240, 0d3FF0000000000000;
	fma.rn.f64 	%fd243, %fd242, %fd242, %fd242;
	fma.rn.f64 	%fd244, %fd243, %fd240, %fd240;
	setp.eq.f64 	%p70, %fd56, 0d7FF0000000000000;
	selp.f64 	%fd403, 0d0000000000000000, %fd244, %p70;
$L__BB4_61:
	setp.gt.f64 	%p71, %fd56, 0d3FF0000000000000;
	mul.f64 	%fd245, %fd403, %fd403;
	fma.rn.f64 	%fd246, %fd245, 0dBEF53E1D2A25FF7E, 0d3F2D3B63DBB65B49;
	fma.rn.f64 	%fd247, %fd246, %fd245, 0dBF5312788DDE082E;
	fma.rn.f64 	%fd248, %fd247, %fd245, 0d3F6F9690C8249315;
	fma.rn.f64 	%fd249, %fd248, %fd245, 0dBF82CF5AABC7CF0D;
	fma.rn.f64 	%fd250, %fd249, %fd245, 0d3F9162B0B2A3BFDE;
	fma.rn.f64 	%fd251, %fd250, %fd245, 0dBF9A7256FEB6FC6B;
	fma.rn.f64 	%fd252, %fd251, %fd245, 0d3FA171560CE4A489;
	fma.rn.f64 	%fd253, %fd252, %fd245, 0dBFA4F44D841450E4;
	fma.rn.f64 	%fd254, %fd253, %fd245, 0d3FA7EE3D3F36BB95;
	fma.rn.f64 	%fd255, %fd254, %fd245, 0dBFAAD32AE04A9FD1;
	fma.rn.f64 	%fd256, %fd255, %fd245, 0d3FAE17813D66954F;
	fma.rn.f64 	%fd257, %fd256, %fd245, 0dBFB11089CA9A5BCD;
	fma.rn.f64 	%fd258, %fd257, %fd245, 0d3FB3B12B2DB51738;
	fma.rn.f64 	%fd259, %fd258, %fd245, 0dBFB745D022F8DC5C;
	fma.rn.f64 	%fd260, %fd259, %fd245, 0d3FBC71C709DFE927;
	fma.rn.f64 	%fd261, %fd260, %fd245, 0dBFC2492491FA1744;
	fma.rn.f64 	%fd262, %fd261, %fd245, 0d3FC99999999840D2;
	fma.rn.f64 	%fd263, %fd262, %fd245, 0dBFD555555555544C;
	mul.f64 	%fd264, %fd245, %fd263;
	fma.rn.f64 	%fd265, %fd264, %fd403, %fd403;
	mov.f64 	%fd266, 0d3FF921FB54442D18;
	sub.f64 	%fd267, %fd266, %fd265;
	selp.f64 	%fd268, %fd267, %fd265, %p71;
	copysign.f64 	%fd269, %fd399, %fd268;
	sub.f64 	%fd270, %fd266, %fd269;
	div.rn.f64 	%fd271, %fd270, %fd68;
	mov.f64 	%fd272, 0d3FE0000000000000;
	copysign.f64 	%fd273, %fd271, %fd272;
	add.rz.f64 	%fd274, %fd271, %fd273;
	cvt.rzi.f64.f64 	%fd275, %fd274;
	cvt.rzi.s32.f64 	%r76, %fd275;
	abs.f64 	%fd59, %fd55;
	setp.leu.f64 	%p72, %fd59, 0d3FF0000000000000;
	mov.f64 	%fd404, %fd59;
	@%p72 bra 	$L__BB4_63;
	rcp.approx.ftz.f64 	%fd276, %fd59;
	neg.f64 	%fd277, %fd59;
	fma.rn.f64 	%fd278, %fd277, %fd276, 0d3FF0000000000000;
	fma.rn.f64 	%fd279, %fd278, %fd278, %fd278;
	fma.rn.f64 	%fd280, %fd279, %fd276, %fd276;
	setp.eq.f64 	%p73, %fd59, 0d7FF0000000000000;
	selp.f64 	%fd404, 0d0000000000000000, %fd280, %p73;
$L__BB4_63:
	setp.gt.f64 	%p74, %fd59, 0d3FF0000000000000;
	mul.f64 	%fd281, %fd404, %fd404;
	fma.rn.f64 	%fd282, %fd281, 0dBEF53E1D2A25FF7E, 0d3F2D3B63DBB65B49;
	fma.rn.f64 	%fd283, %fd282, %fd281, 0dBF5312788DDE082E;
	fma.rn.f64 	%fd284, %fd283, %fd281, 0d3F6F9690C8249315;
	fma.rn.f64 	%fd285, %fd284, %fd281, 0dBF82CF5AABC7CF0D;
	fma.rn.f64 	%fd286, %fd285, %fd281, 0d3F9162B0B2A3BFDE;
	fma.rn.f64 	%fd287, %fd286, %fd281, 0dBF9A7256FEB6FC6B;
	fma.rn.f64 	%fd288, %fd287, %fd281, 0d3FA171560CE4A489;
	fma.rn.f64 	%fd289, %fd288, %fd281, 0dBFA4F44D841450E4;
	fma.rn.f64 	%fd290, %fd289, %fd281, 0d3FA7EE3D3F36BB95;
	fma.rn.f64 	%fd291, %fd290, %fd281, 0dBFAAD32AE04A9FD1;
	fma.rn.f64 	%fd292, %fd291, %fd281, 0d3FAE17813D66954F;
	fma.rn.f64 	%fd293, %fd292, %fd281, 0dBFB11089CA9A5BCD;
	fma.rn.f64 	%fd294, %fd293, %fd281, 0d3FB3B12B2DB51738;
	fma.rn.f64 	%fd295, %fd294, %fd281, 0dBFB745D022F8DC5C;
	fma.rn.f64 	%fd296, %fd295, %fd281, 0d3FBC71C709DFE927;
	fma.rn.f64 	%fd297, %fd296, %fd281, 0dBFC2492491FA1744;
	fma.rn.f64 	%fd298, %fd297, %fd281, 0d3FC99999999840D2;
	fma.rn.f64 	%fd299, %fd298, %fd281, 0dBFD555555555544C;
	mul.f64 	%fd300, %fd281, %fd299;
	fma.rn.f64 	%fd301, %fd300, %fd404, %fd404;
	mov.f64 	%fd302, 0d3FF921FB54442D18;
	sub.f64 	%fd303, %fd302, %fd301;
	selp.f64 	%fd304, %fd303, %fd301, %p74;
	copysign.f64 	%fd305, %fd55, %fd304;
	sub.f64 	%fd306, %fd302, %fd305;
	div.rn.f64 	%fd307, %fd306, %fd68;
	cvt.rzi.s32.f64 	%r77, %fd307;
	setp.ge.s32 	%p75, %r77, %r76;
	mov.f64 	%fd405, %fd54;
	@%p75 bra 	$L__BB4_84;
	sub.s32 	%r136, %r76, %r77;
	and.b32  	%r78, %r136, 3;
	setp.eq.s32 	%p76, %r78, 0;
	mov.u32 	%r204, %r77;
	@%p76 bra 	$L__BB4_74;
	mad.lo.s32 	%r137, %r77, %r97, %r1;
	mul.wide.s32 	%rd53, %r137, 4;
	add.s64 	%rd13, %rd1, %rd53;
	ld.global.u32 	%r138, [%rd13];
	setp.ne.s32 	%p77, %r138, -1;
	@%p77 bra 	$L__BB4_67;
	st.global.u32 	[%rd13], %r193;
$L__BB4_67:
	add.s32 	%r204, %r77, 1;
	setp.eq.s32 	%p78, %r78, 1;
	@%p78 bra 	$L__BB4_74;
	mul.wide.s32 	%rd14, %r97, 4;
	add.s64 	%rd15, %rd13, %rd14;
	ld.global.u32 	%r139, [%rd15];
	setp.ne.s32 	%p79, %r139, -1;
	@%p79 bra 	$L__BB4_70;
	st.global.u32 	[%rd15], %r193;
$L__BB4_70:
	add.s32 	%r204, %r77, 2;
	setp.eq.s32 	%p80, %r78, 2;
	@%p80 bra 	$L__BB4_74;
	add.s64 	%rd16, %rd15, %rd14;
	ld.global.u32 	%r140, [%rd16];
	setp.ne.s32 	%p81, %r140, -1;
	@%p81 bra 	$L__BB4_73;
	st.global.u32 	[%rd16], %r193;
$L__BB4_73:
	add.s32 	%r204, %r77, 3;
$L__BB4_74:
	sub.s32 	%r141, %r77, %r76;
	setp.gt.u32 	%p82, %r141, -4;
	mov.f64 	%fd405, %fd54;
	@%p82 bra 	$L__BB4_84;
$L__BB4_75:
	mad.lo.s32 	%r142, %r204, %r97, %r1;
	mul.wide.s32 	%rd54, %r142, 4;
	add.s64 	%rd17, %rd1, %rd54;
	ld.global.u32 	%r143, [%rd17];
	setp.ne.s32 	%p83, %r143, -1;
	@%p83 bra 	$L__BB4_77;
	st.global.u32 	[%rd17], %r193;
$L__BB4_77:
	add.s64 	%rd19, %rd17, %rd18;
	ld.global.u32 	%r144, [%rd19];
	setp.ne.s32 	%p84, %r144, -1;
	@%p84 bra 	$L__BB4_79;
	st.global.u32 	[%rd19], %r193;
$L__BB4_79:
	add.s64 	%rd20, %rd19, %rd18;
	ld.global.u32 	%r145, [%rd20];
	setp.ne.s32 	%p85, %r145, -1;
	@%p85 bra 	$L__BB4_81;
	st.global.u32 	[%rd20], %r193;
$L__BB4_81:
	add.s64 	%rd21, %rd20, %rd18;
	ld.global.u32 	%r146, [%rd21];
	setp.ne.s32 	%p86, %r146, -1;
	@%p86 bra 	$L__BB4_83;
	st.global.u32 	[%rd21], %r193;
$L__BB4_83:
	add.s32 	%r204, %r204, 4;
	setp.ne.s32 	%p87, %r204, %r76;
	mov.f64 	%fd405, %fd54;
	@%p87 bra 	$L__BB4_75;
$L__BB4_84:
	setp.gt.f64 	%p88, %fd405, %fd74;
	@%p88 bra 	$L__BB4_123;
	setp.gt.f64 	%p89, %fd53, %fd407;
	selp.f64 	%fd407, %fd53, %fd407, %p89;
	mov.f64 	%fd399, %fd405;
$L__BB4_86:
	setp.eq.s32 	%p90, %r193, %r30;
	@%p90 bra 	$L__BB4_123;
	bra.uni 	$L__BB4_53;
$L__BB4_87:
	mov.b32 	%r194, 0;
	mov.f64 	%fd394, 0dDA4D8BA7F519C84F;
	neg.s32 	%r149, %r25;
	mul.wide.s32 	%rd5, %r97, 4;
	mov.u32 	%r195, %r194;
$L__BB4_88:
	setp.eq.s32 	%p91, %r95, 0;
	shl.b32 	%r148, %r196, 1;
	setp.gt.s32 	%p92, %r148, %r149;
	selp.b32 	%r150, %r25, 0, %p92;
	sub.s32 	%r151, %r196, %r150;
	selp.b32 	%r152, %r26, 0, %p92;
	add.s32 	%r195, %r152, %r195;
	add.s32 	%r153, %r193, %r152;
	setp.lt.s32 	%p93, %r148, %r24;
	selp.b32 	%r154, %r24, 0, %p93;
	add.s32 	%r196, %r151, %r154;
	selp.b32 	%r155, %r27, 0, %p93;
	add.s32 	%r194, %r155, %r194;
	selp.b32 	%r156, %r46, 0, %p93;
	add.s32 	%r193, %r153, %r156;
	mul.wide.s32 	%rd55, %r193, 4;
	add.s64 	%rd56, %rd3, %rd55;
	ld.global.f32 	%f1, [%rd56];
	mov.f32 	%f16, 0f00000000;
	@%p91 bra 	$L__BB4_90;
	mul.wide.s32 	%rd57, %r193, 4;
	add.s64 	%rd58, %rd2, %rd57;
	ld.global.f32 	%f16, [%rd58];
$L__BB4_90:
	add.f32 	%f14, %f1, %f16;
	cvt.f64.f32 	%fd309, %f14;
	setp.ge.f64 	%p94, %fd399, 0d0000000000000000;
	setp.ge.f64 	%p95, %fd394, %fd309;
	and.pred  	%p96, %p94, %p95;
	@%p96 bra 	$L__BB4_122;
	ld.param.f64 	%fd385, [calcRayTan_param_15];
	mul.lo.s32 	%r157, %r194, %r194;
	mad.lo.s32 	%r158, %r195, %r195, %r157;
	cvt.rn.f64.u32 	%fd310, %r158;
	sqrt.rn.f64 	%fd311, %fd310;
	sub.f64 	%fd35, %fd309, %fd23;
	mov.f64 	%fd312, 0d3FF0000000000000;
	copysign.f64 	%fd313, %fd35, %fd312;
	mul.f64 	%fd314, %fd67, %fd313;
	mul.f64 	%fd315, %fd314, 0dBFE0000000000000;
	fma.rn.f64 	%fd36, %fd67, %fd311, %fd315;
	setp.gt.f64 	%p97, %fd36, %fd385;
	@%p97 bra 	$L__BB4_123;
	div.rn.f64 	%fd37, %fd35, %fd36;
	setp.leu.f64 	%p98, %fd37, %fd399;
	mov.f64 	%fd398, %fd399;
	@%p98 bra 	$L__BB4_120;
	setp.ltu.f64 	%p99, %fd36, %fd69;
	mov.f64 	%fd398, %fd37;
	@%p99 bra 	$L__BB4_120;
	min.f64 	%fd38, %fd74, %fd37;
	abs.f64 	%fd39, %fd399;
	setp.leu.f64 	%p100, %fd39, 0d3FF0000000000000;
	mov.f64 	%fd396, %fd39;
	@%p100 bra 	$L__BB4_96;
	rcp.approx.ftz.f64 	%fd316, %fd39;
	neg.f64 	%fd317, %fd39;
	fma.rn.f64 	%fd318, %fd317, %fd316, 0d3FF0000000000000;
	fma.rn.f64 	%fd319, %fd318, %fd318, %fd318;
	fma.rn.f64 	%fd320, %fd319, %fd316, %fd316;
	setp.eq.f64 	%p101, %fd39, 0d7FF0000000000000;
	selp.f64 	%fd396, 0d0000000000000000, %fd320, %p101;
$L__BB4_96:
	setp.gt.f64 	%p102, %fd39, 0d3FF0000000000000;
	mul.f64 	%fd321, %fd396, %fd396;
	fma.rn.f64 	%fd322, %fd321, 0dBEF53E1D2A25FF7E, 0d3F2D3B63DBB65B49;
	fma.rn.f64 	%fd323, %fd322, %fd321, 0dBF5312788DDE082E;
	fma.rn.f64 	%fd324, %fd323, %fd321, 0d3F6F9690C8249315;
	fma.rn.f64 	%fd325, %fd324, %fd321, 0dBF82CF5AABC7CF0D;
	fma.rn.f64 	%fd326, %fd325, %fd321, 0d3F9162B0B2A3BFDE;
	fma.rn.f64 	%fd327, %fd326, %fd321, 0dBF9A7256FEB6FC6B;
	fma.rn.f64 	%fd328, %fd327, %fd321, 0d3FA171560CE4A489;
	fma.rn.f64 	%fd329, %fd328, %fd321, 0dBFA4F44D841450E4;
	fma.rn.f64 	%fd330, %fd329, %fd321, 0d3FA7EE3D3F36BB95;
	fma.rn.f64 	%fd331, %fd330, %fd321, 0dBFAAD32AE04A9FD1;
	fma.rn.f64 	%fd332, %fd331, %fd321, 0d3FAE17813D66954F;
	fma.rn.f64 	%fd333, %fd332, %fd321, 0dBFB11089CA9A5BCD;
	fma.rn.f64 	%fd334, %fd333, %fd321, 0d3FB3B12B2DB51738;
	fma.rn.f64 	%fd335, %fd334, %fd321, 0dBFB745D022F8DC5C;
	fma.rn.f64 	%fd336, %fd335, %fd321, 0d3FBC71C709DFE927;
	fma.rn.f64 	%fd337, %fd336, %fd321, 0dBFC2492491FA1744;
	fma.rn.f64 	%fd338, %fd337, %fd321, 0d3FC99999999840D2;
	fma.rn.f64 	%fd339, %fd338, %fd321, 0dBFD555555555544C;
	mul.f64 	%fd340, %fd321, %fd339;
	fma.rn.f64 	%fd341, %fd340, %fd396, %fd396;
	mov.f64 	%fd342, 0d3FF921FB54442D18;
	sub.f64 	%fd343, %fd342, %fd341;
	selp.f64 	%fd344, %fd343, %fd341, %p102;
	copysign.f64 	%fd345, %fd399, %fd344;
	sub.f64 	%fd346, %fd342, %fd345;
	div.rn.f64 	%fd347, %fd346, %fd68;
	mov.f64 	%fd348, 0d3FE0000000000000;
	copysign.f64 	%fd349, %fd347, %fd348;
	add.rz.f64 	%fd350, %fd347, %fd349;
	cvt.rzi.f64.f64 	%fd351, %fd350;
	cvt.rzi.s32.f64 	%r55, %fd351;
	abs.f64 	%fd42, %fd38;
	setp.leu.f64 	%p103, %fd42, 0d3FF0000000000000;
	mov.f64 	%fd397, %fd42;
	@%p103 bra 	$L__BB4_98;
	rcp.approx.ftz.f64 	%fd352, %fd42;
	neg.f64 	%fd353, %fd42;
	fma.rn.f64 	%fd354, %fd353, %fd352, 0d3FF0000000000000;
	fma.rn.f64 	%fd355, %fd354, %fd354, %fd354;
	fma.rn.f64 	%fd356, %fd355, %fd352, %fd352;
	setp.eq.f64 	%p104, %fd42, 0d7FF0000000000000;
	selp.f64 	%fd397, 0d0000000000000000, %fd356, %p104;
$L__BB4_98:
	setp.gt.f64 	%p105, %fd42, 0d3FF0000000000000;
	mul.f64 	%fd357, %fd397, %fd397;
	fma.rn.f64 	%fd358, %fd357, 0dBEF53E1D2A25FF7E, 0d3F2D3B63DBB65B49;
	fma.rn.f64 	%fd359, %fd358, %fd357, 0dBF5312788DDE082E;
	fma.rn.f64 	%fd360, %fd359, %fd357, 0d3F6F9690C8249315;
	fma.rn.f64 	%fd361, %fd360, %fd357, 0dBF82CF5AABC7CF0D;
	fma.rn.f64 	%fd362, %fd361, %fd357, 0d3F9162B0B2A3BFDE;
	fma.rn.f64 	%fd363, %fd362, %fd357, 0dBF9A7256FEB6FC6B;
	fma.rn.f64 	%fd364, %fd363, %fd357, 0d3FA171560CE4A489;
	fma.rn.f64 	%fd365, %fd364, %fd357, 0dBFA4F44D841450E4;
	fma.rn.f64 	%fd366, %fd365, %fd357, 0d3FA7EE3D3F36BB95;
	fma.rn.f64 	%fd367, %fd366, %fd357, 0dBFAAD32AE04A9FD1;
	fma.rn.f64 	%fd368, %fd367, %fd357, 0d3FAE17813D66954F;
	fma.rn.f64 	%fd369, %fd368, %fd357, 0dBFB11089CA9A5BCD;
	fma.rn.f64 	%fd370, %fd369, %fd357, 0d3FB3B12B2DB51738;
	fma.rn.f64 	%fd371, %fd370, %fd357, 0dBFB745D022F8DC5C;
	fma.rn.f64 	%fd372, %fd371, %fd357, 0d3FBC71C709DFE927;
	fma.rn.f64 	%fd373, %fd372, %fd357, 0dBFC2492491FA1744;
	fma.rn.f64 	%fd374, %fd373, %fd357, 0d3FC99999999840D2;
	fma.rn.f64 	%fd375, %fd374, %fd357, 0dBFD555555555544C;
	mul.f64 	%fd376, %fd357, %fd375;
	fma.rn.f64 	%fd377, %fd376, %fd397, %fd397;
	mov.f64 	%fd378, 0d3FF921FB54442D18;
	sub.f64 	%fd379, %fd378, %fd377;
	selp.f64 	%fd380, %fd379, %fd377, %p105;
	copysign.f64 	%fd381, %fd38, %fd380;
	sub.f64 	%fd382, %fd378, %fd381;
	div.rn.f64 	%fd383, %fd382, %fd68;
	cvt.rzi.s32.f64 	%r56, %fd383;
	setp.lt.s32 	%p106, %r56, %r55;
	mov.f64 	%fd398, %fd37;
	@%p106 bra 	$L__BB4_99;
	bra.uni 	$L__BB4_120;
$L__BB4_99:
	sub.s32 	%r159, %r55, %r56;
	and.b32  	%r61, %r159, 3;
	setp.eq.s32 	%p107, %r61, 0;
	mov.u32 	%r199, %r56;
	@%p107 bra 	$L__BB4_109;
	mad.lo.s32 	%r160, %r56, %r97, %r1;
	mul.wide.s32 	%rd59, %r160, 4;
	add.s64 	%rd9, %rd1, %rd59;
	ld.global.u32 	%r161, [%rd9];
	setp.ne.s32 	%p108, %r161, -1;
	@%p108 bra 	$L__BB4_102;
	st.global.u32 	[%rd9], %r193;
$L__BB4_102:
	add.s32 	%r199, %r56, 1;
	setp.eq.s32 	%p109, %r61, 1;
	@%p109 bra 	$L__BB4_109;
	mul.wide.s32 	%rd10, %r97, 4;
	add.s64 	%rd11, %rd9, %rd10;
	ld.global.u32 	%r162, [%rd11];
	setp.ne.s32 	%p110, %r162, -1;
	@%p110 bra 	$L__BB4_105;
	st.global.u32 	[%rd11], %r193;
$L__BB4_105:
	add.s32 	%r199, %r56, 2;
	setp.eq.s32 	%p111, %r61, 2;
	@%p111 bra 	$L__BB4_109;
	add.s64 	%rd12, %rd11, %rd10;
	ld.global.u32 	%r163, [%rd12];
	setp.ne.s32 	%p112, %r163, -1;
	@%p112 bra 	$L__BB4_108;
	st.global.u32 	[%rd12], %r193;
$L__BB4_108:
	add.s32 	%r199, %r56, 3;
$L__BB4_109:
	sub.s32 	%r164, %r56, %r55;
	setp.gt.u32 	%p113, %r164, -4;
	mov.f64 	%fd398, %fd37;
	@%p113 bra 	$L__BB4_120;
	sub.s32 	%r198, %r199, %r55;
	mad.lo.s32 	%r197, %r97, %r199, %r1;
$L__BB4_111:
	mul.wide.s32 	%rd60, %r197, 4;
	add.s64 	%rd4, %rd1, %rd60;
	ld.global.u32 	%r165, [%rd4];
	setp.ne.s32 	%p114, %r165, -1;
	@%p114 bra 	$L__BB4_113;
	st.global.u32 	[%rd4], %r193;
$L__BB4_113:
	add.s64 	%rd6, %rd4, %rd5;
	ld.global.u32 	%r166, [%rd6];
	setp.ne.s32 	%p115, %r166, -1;
	@%p115 bra 	$L__BB4_115;
	st.global.u32 	[%rd6], %r193;
$L__BB4_115:
	add.s64 	%rd7, %rd6, %rd5;
	ld.global.u32 	%r167, [%rd7];
	setp.ne.s32 	%p116, %r167, -1;
	@%p116 bra 	$L__BB4_117;
	st.global.u32 	[%rd7], %r193;
$L__BB4_117:
	add.s64 	%rd8, %rd7, %rd5;
	ld.global.u32 	%r168, [%rd8];
	setp.ne.s32 	%p117, %r168, -1;
	@%p117 bra 	$L__BB4_119;
	st.global.u32 	[%rd8], %r193;
$L__BB4_119:
	add.s32 	%r198, %r198, 4;
	shl.b32 	%r169, %r97, 2;
	add.s32 	%r197, %r197, %r169;
	setp.ne.s32 	%p118, %r198, 0;
	mov.f64 	%fd398, %fd37;
	@%p118 bra 	$L__BB4_111;
$L__BB4_120:
	setp.gt.f64 	%p119, %fd398, %fd74;
	@%p119 bra 	$L__BB4_123;
	setp.lt.f64 	%p120, %fd394, %fd309;
	selp.f64 	%fd394, %fd309, %fd394, %p120;
	mov.f64 	%fd399, %fd398;
$L__BB4_122:
	setp.eq.s32 	%p121, %r193, %r30;
	@%p121 bra 	$L__BB4_123;
	bra.uni 	$L__BB4_88;
$L__BB4_123:
	ret;

}
	// .globl	sumView
.visible .entry sumView(
	.param .u64 .ptr .align 1 sumView_param_0,
	.param .u32 sumView_param_1,
	.param .u64 .ptr .align 1 sumView_param_2
)
{
	.reg .pred 	%p<8>;
	.reg .b32 	%r<48>;
	.reg .b64 	%rd<9>;
	// demoted variable
	.shared .align 4 .b8 _ZZ7sumViewE5sdata[2048];
	ld.param.u64 	%rd2, [sumView_param_0];
	ld.param.u32 	%r10, [sumView_param_1];
	ld.param.u64 	%rd3, [sumView_param_2];
	mov.u32 	%r1, %tid.x;
	mov.u32 	%r2, %ctaid.x;
	shl.b32 	%r11, %r2, 9;
	add.s32 	%r47, %r11, %r1;
	shl.b32 	%r12, %r1, 2;
	mov.u32 	%r13, _ZZ7sumViewE5sdata;
	add.s32 	%r4, %r13, %r12;
	mov.b32 	%r14, 0;
	st.shared.u32 	[%r4], %r14;
	setp.ge.u32 	%p1, %r47, %r10;
	@%p1 bra 	$L__BB5_4;
	mov.u32 	%r16, %nctaid.x;
	shl.b32 	%r5, %r16, 9;
	cvta.to.global.u64 	%rd1, %rd2;
	mov.b32 	%r46, 0;
$L__BB5_2:
	cvt.u64.u32 	%rd4, %r47;
	add.s64 	%rd5, %rd1, %rd4;
	ld.global.u8 	%r17, [%rd5];
	add.s32 	%r46, %r46, %r17;
	add.s32 	%r47, %r47, %r5;
	setp.lt.u32 	%p2, %r47, %r10;
	@%p2 bra 	$L__BB5_2;
	st.shared.u32 	[%r4], %r46;
$L__BB5_4:
	bar.sync 	0;
	setp.gt.u32 	%p3, %r1, 255;
	@%p3 bra 	$L__BB5_6;
	ld.shared.u32 	%r18, [%r4+1024];
	ld.shared.u32 	%r19, [%r4];
	add.s32 	%r20, %r19, %r18;
	st.shared.u32 	[%r4], %r20;
$L__BB5_6:
	bar.sync 	0;
	setp.gt.u32 	%p4, %r1, 127;
	@%p4 bra 	$L__BB5_8;
	ld.shared.u32 	%r21, [%r4+512];
	ld.shared.u32 	%r22, [%r4];
	add.s32 	%r23, %r22, %r21;
	st.shared.u32 	[%r4], %r23;
$L__BB5_8:
	bar.sync 	0;
	setp.gt.u32 	%p5, %r1, 63;
	@%p5 bra 	$L__BB5_10;
	ld.shared.u32 	%r24, [%r4+256];
	ld.shared.u32 	%r25, [%r4];
	add.s32 	%r26, %r25, %r24;
	st.shared.u32 	[%r4], %r26;
$L__BB5_10:
	bar.sync 	0;
	setp.gt.u32 	%p6, %r1, 31;
	@%p6 bra 	$L__BB5_13;
	ld.shared.u32 	%r27, [%r4+128];
	ld.shared.u32 	%r28, [%r4];
	add.s32 	%r29, %r28, %r27;
	st.shared.u32 	[%r4], %r29;
	bar.sync 	0;
	ld.shared.u32 	%r30, [%r4+64];
	ld.shared.u32 	%r31, [%r4];
	add.s32 	%r32, %r31, %r30;
	st.shared.u32 	[%r4], %r32;
	bar.sync 	0;
	ld.shared.u32 	%r33, [%r4+32];
	ld.shared.u32 	%r34, [%r4];
	add.s32 	%r35, %r34, %r33;
	st.shared.u32 	[%r4], %r35;
	bar.sync 	0;
	ld.shared.u32 	%r36, [%r4+16];
	ld.shared.u32 	%r37, [%r4];
	add.s32 	%r38, %r37, %r36;
	st.shared.u32 	[%r4], %r38;
	bar.sync 	0;
	ld.shared.u32 	%r39, [%r4+8];
	ld.shared.u32 	%r40, [%r4];
	add.s32 	%r41, %r40, %r39;
	st.shared.u32 	[%r4], %r41;
	bar.sync 	0;
	ld.shared.u32 	%r42, [%r4+4];
	ld.shared.u32 	%r43, [%r4];
	add.s32 	%r44, %r43, %r42;
	st.shared.u32 	[%r4], %r44;
	setp.ne.s32 	%p7, %r1, 0;
	@%p7 bra 	$L__BB5_13;
	ld.shared.u32 	%r45, [_ZZ7sumViewE5sdata];
	cvta.to.global.u64 	%rd6, %rd3;
	mul.wide.u32 	%rd7, %r2, 4;
	add.s64 	%rd8, %rd6, %rd7;
	st.global.u32 	[%rd8], %r45;
$L__BB5_13:
	ret;

}
	// .globl	sumViewTan
.visible .entry sumViewTan(
	.param .u64 .ptr .align 1 sumViewTan_param_0,
	.param .u32 sumViewTan_param_1,
	.param .u64 .ptr .align 1 sumViewTan_param_2
)
{
	.reg .pred 	%p<9>;
	.reg .b32 	%r<50>;
	.reg .b64 	%rd<9>;
	// demoted variable
	.shared .align 4 .b8 _ZZ10sumViewTanE5sdata[2048];
	ld.param.u64 	%rd2, [sumViewTan_param_0];
	ld.param.u32 	%r11, [sumViewTan_param_1];
	ld.param.u64 	%rd3, [sumViewTan_param_2];
	mov.u32 	%r1, %tid.x;
	mov.u32 	%r2, %ctaid.x;
	shl.b32 	%r12, %r2, 9;
	add.s32 	%r48, %r12, %r1;
	shl.b32 	%r13, %r1, 2;
	mov.u32 	%r14, _ZZ10sumViewTanE5sdata;
	add.s32 	%r4, %r14, %r13;
	mov.b32 	%r15, 0;
	st.shared.u32 	[%r4], %r15;
	setp.ge.u32 	%p1, %r48, %r11;
	@%p1 bra 	$L__BB6_5;
	mov.u32 	%r17, %nctaid.x;
	shl.b32 	%r5, %r17, 9;
	cvta.to.global.u64 	%rd1, %rd2;
	mov.b32 	%r49, 0;
$L__BB6_2:
	mul.wide.u32 	%rd4, %r48, 4;
	add.s64 	%rd5, %rd1, %rd4;
	ld.global.u32 	%r18, [%rd5];
	setp.lt.s32 	%p2, %r18, 0;
	@%p2 bra 	$L__BB6_4;
	add.s32 	%r49, %r49, 1;
	st.shared.u32 	[%r4], %r49;
$L__BB6_4:
	add.s32 	%r48, %r48, %r5;
	setp.lt.u32 	%p3, %r48, %r11;
	@%p3 bra 	$L__BB6_2;
$L__BB6_5:
	bar.sync 	0;
	setp.gt.u32 	%p4, %r1, 255;
	@%p4 bra 	$L__BB6_7;
	ld.shared.u32 	%r19, [%r4+1024];
	ld.shared.u32 	%r20, [%r4];
	add.s32 	%r21, %r20, %r19;
	st.shared.u32 	[%r4], %r21;
$L__BB6_7:
	bar.sync 	0;
	setp.gt.u32 	%p5, %r1, 127;
	@%p5 bra 	$L__BB6_9;
	ld.shared.u32 	%r22, [%r4+512];
	ld.shared.u32 	%r23, [%r4];
	add.s32 	%r24, %r23, %r22;
	st.shared.u32 	[%r4], %r24;
$L__BB6_9:
	bar.sync 	0;
	setp.gt.u32 	%p6, %r1, 63;
	@%p6 bra 	$L__BB6_11;
	ld.shared.u32 	%r25, [%r4+256];
	ld.shared.u32 	%r26, [%r4];
	add.s32 	%r27, %r26, %r25;
	st.shared.u32 	[%r4], %r27;
$L__BB6_11:
	bar.sync 	0;
	setp.gt.u32 	%p7, %r1, 31;
	@%p7 bra 	$L__BB6_14;
	ld.shared.u32 	%r28, [%r4+128];
	ld.shared.u32 	%r29, [%r4];
	add.s32 	%r30, %r29, %r28;
	st.shared.u32 	[%r4], %r30;
	bar.sync 	0;
	ld.shared.u32 	%r31, [%r4+64];
	ld.shared.u32 	%r32, [%r4];
	add.s32 	%r33, %r32, %r31;
	st.shared.u32 	[%r4], %r33;
	bar.sync 	0;
	ld.shared.u32 	%r34, [%r4+32];
	ld.shared.u32 	%r35, [%r4];
	add.s32 	%r36, %r35, %r34;
	st.shared.u32 	[%r4], %r36;
	bar.sync 	0;
	ld.shared.u32 	%r37, [%r4+16];
	ld.shared.u32 	%r38, [%r4];
	add.s32 	%r39, %r38, %r37;
	st.shared.u32 	[%r4], %r39;
	bar.sync 	0;
	ld.shared.u32 	%r40, [%r4+8];
	ld.shared.u32 	%r41, [%r4];
	add.s32 	%r42, %r41, %r40;
	st.shared.u32 	[%r4], %r42;
	bar.sync 	0;
	ld.shared.u32 	%r43, [%r4+4];
	ld.shared.u32 	%r44, [%r4];
	add.s32 	%r45, %r44, %r43;
	st.shared.u32 	[%r4], %r45;
	setp.ne.s32 	%p8, %r1, 0;
	@%p8 bra 	$L__BB6_14;
	ld.shared.u32 	%r46, [_ZZ10sumViewTanE5sdata];
	cvta.to.global.u64 	%rd6, %rd3;
	mul.wide.u32 	%rd7, %r2, 4;
	add.s64 	%rd8, %rd6, %rd7;
	st.global.u32 	[%rd8], %r46;
$L__BB6_14:
	ret;

}
	// .globl	sumLandView
.visible .entry sumLandView(
	.param .u64 .ptr .align 1 sumLandView_param_0,
	.param .u32 sumLandView_param_1,
	.param .u64 .ptr .align 1 sumLandView_param_2,
	.param .u8 sumLandView_param_3,
	.param .u64 .ptr .align 1 sumLandView_param_4
)
{
	.reg .pred 	%p<9>;
	.reg .b16 	%rs<3>;
	.reg .b32 	%r<50>;
	.reg .b64 	%rd<13>;
	// demoted variable
	.shared .align 4 .b8 _ZZ11sumLandViewE5sdata[2048];
	ld.param.u64 	%rd3, [sumLandView_param_0];
	ld.param.u32 	%r11, [sumLandView_param_1];
	ld.param.u64 	%rd4, [sumLandView_param_2];
	ld.param.u8 	%rs1, [sumLandView_param_3];
	ld.param.u64 	%rd5, [sumLandView_param_4];
	mov.u32 	%r1, %tid.x;
	mov.u32 	%r2, %ctaid.x;
	shl.b32 	%r12, %r2, 9;
	add.s32 	%r48, %r12, %r1;
	shl.b32 	%r13, %r1, 2;
	mov.u32 	%r14, _ZZ11sumLandViewE5sdata;
	add.s32 	%r4, %r14, %r13;
	mov.b32 	%r15, 0;
	st.shared.u32 	[%r4], %r15;
	setp.ge.u32 	%p1, %r48, %r11;
	@%p1 bra 	$L__BB7_5;
	mov.u32 	%r17, %nctaid.x;
	shl.b32 	%r5, %r17, 9;
	cvta.to.global.u64 	%rd1, %rd4;
	cvta.to.global.u64 	%rd2, %rd3;
	mov.b32 	%r49, 0;
$L__BB7_2:
	cvt.u64.u32 	%rd6, %r48;
	add.s64 	%rd7, %rd1, %rd6;
	ld.global.u8 	%rs2, [%rd7];
	setp.ne.s16 	%p2, %rs2, %rs1;
	@%p2 bra 	$L__BB7_4;
	add.s64 	%rd9, %rd2, %rd6;
	ld.global.u8 	%r18, [%rd9];
	add.s32 	%r49, %r49, %r18;
	st.shared.u32 	[%r4], %r49;
$L__BB7_4:
	add.s32 	%r48, %r48, %r5;
	setp.lt.u32 	%p3, %r48, %r11;
	@%p3 bra 	$L__BB7_2;
$L__BB7_5:
	bar.sync 	0;
	setp.gt.u32 	%p4, %r1, 255;
	@%p4 bra 	$L__BB7_7;
	ld.shared.u32 	%r19, [%r4+1024];
	ld.shared.u32 	%r20, [%r4];
	add.s32 	%r21, %r20, %r19;
	st.shared.u32 	[%r4], %r21;
$L__BB7_7:
	bar.sync 	0;
	setp.gt.u32 	%p5, %r1, 127;
	@%p5 bra 	$L__BB7_9;
	ld.shared.u32 	%r22, [%r4+512];
	ld.shared.u32 	%r23, [%r4];
	add.s32 	%r24, %r23, %r22;
	st.shared.u32 	[%r4], %r24;
$L__BB7_9:
	bar.sync 	0;
	setp.gt.u32 	%p6, %r1, 63;
	@%p6 bra 	$L__BB7_11;
	ld.shared.u32 	%r25, [%r4+256];
	ld.shared.u32 	%r26, [%r4];
	add.s32 	%r27, %r26, %r25;
	st.shared.u32 	[%r4], %r27;
$L__BB7_11:
	bar.sync 	0;
	setp.gt.u32 	%p7, %r1, 31;
	@%p7 bra 	$L__BB7_14;
	ld.shared.u32 	%r28, [%r4+128];
	ld.shared.u32 	%r29, [%r4];
	add.s32 	%r30, %r29, %r28;
	st.shared.u32 	[%r4], %r30;
	bar.sync 	0;
	ld.shared.u32 	%r31, [%r4+64];
	ld.shared.u32 	%r32, [%r4];
	add.s32 	%r33, %r32, %r31;
	st.shared.u32 	[%r4], %r33;
	bar.sync 	0;
	ld.shared.u32 	%r34, [%r4+32];
	ld.shared.u32 	%r35, [%r4];
	add.s32 	%r36, %r35, %r34;
	st.shared.u32 	[%r4], %r36;
	bar.sync 	0;
	ld.shared.u32 	%r37, [%r4+16];
	ld.shared.u32 	%r38, [%r4];
	add.s32 	%r39, %r38, %r37;
	st.shared.u32 	[%r4], %r39;
	bar.sync 	0;
	ld.shared.u32 	%r40, [%r4+8];
	ld.shared.u32 	%r41, [%r4];
	add.s32 	%r42, %r41, %r40;
	st.shared.u32 	[%r4], %r42;
	bar.sync 	0;
	ld.shared.u32 	%r43, [%r4+4];
	ld.shared.u32 	%r44, [%r4];
	add.s32 	%r45, %r44, %r43;
	st.shared.u32 	[%r4], %r45;
	setp.ne.s32 	%p8, %r1, 0;
	@%p8 bra 	$L__BB7_14;
	ld.shared.u32 	%r46, [_ZZ11sumLandViewE5sdata];
	cvta.to.global.u64 	%rd10, %rd5;
	mul.wide.u32 	%rd11, %r2, 4;
	add.s64 	%rd12, %rd10, %rd11;
	st.global.u32 	[%rd12], %r46;
$L__BB7_14:
	ret;

}
	// .globl	sumLandViewTan
.visible .entry sumLandViewTan(
	.param .u64 .ptr .align 1 sumLandViewTan_param_0,
	.param .u32 sumLandViewTan_param_1,
	.param .u64 .ptr .align 1 sumLandViewTan_param_2,
	.param .u8 sumLandViewTan_param_3,
	.param .u64 .ptr .align 1 sumLandViewTan_param_4
)
{
	.reg .pred 	%p<10>;
	.reg .b16 	%rs<3>;
	.reg .b32 	%r<50>;
	.reg .b64 	%rd<13>;
	// demoted variable
	.shared .align 4 .b8 _ZZ14sumLandViewTanE5sdata[2048];
	ld.param.u64 	%rd3, [sumLandViewTan_param_0];
	ld.param.u32 	%r12, [sumLandViewTan_param_1];
	ld.param.u64 	%rd4, [sumLandViewTan_param_2];
	ld.param.u8 	%rs1, [sumLandViewTan_param_3];
	ld.param.u64 	%rd5, [sumLandViewTan_param_4];
	mov.u32 	%r1, %tid.x;
	mov.u32 	%r2, %ctaid.x;
	shl.b32 	%r13, %r2, 9;
	add.s32 	%r48, %r13, %r1;
	shl.b32 	%r14, %r1, 2;
	mov.u32 	%r15, _ZZ14sumLandViewTanE5sdata;
	add.s32 	%r4, %r15, %r14;
	mov.b32 	%r16, 0;
	st.shared.u32 	[%r4], %r16;
	setp.ge.u32 	%p1, %r48, %r12;
	@%p1 bra 	$L__BB8_6;
	mov.u32 	%r18, %nctaid.x;
	shl.b32 	%r5, %r18, 9;
	cvta.to.global.u64 	%rd1, %rd3;
	cvta.to.global.u64 	%rd2, %rd4;
	mov.b32 	%r47, 0;
$L__BB8_2:
	mul.wide.u32 	%rd6, %r48, 4;
	add.s64 	%rd7, %rd1, %rd6;
	ld.global.u32 	%r8, [%rd7];
	setp.lt.s32 	%p2, %r8, 0;
	@%p2 bra 	$L__BB8_5;
	cvt.u64.u32 	%rd8, %r8;
	add.s64 	%rd9, %rd2, %rd8;
	ld.global.u8 	%rs2, [%rd9];
	setp.ne.s16 	%p3, %rs2, %rs1;
	@%p3 bra 	$L__BB8_5;
	add.s32 	%r47, %r47, 1;
	st.shared.u32 	[%r4], %r47;
$L__BB8_5:
	add.s32 	%r48, %r48, %r5;
	setp.lt.u32 	%p4, %r48, %r12;
	@%p4 bra 	$L__BB8_2;
$L__BB8_6:
	bar.sync 	0;
	setp.gt.u32 	%p5, %r1, 255;
	@%p5 bra 	$L__BB8_8;
	ld.shared.u32 	%r19, [%r4+1024];
	ld.shared.u32 	%r20, [%r4];
	add.s32 	%r21, %r20, %r19;
	st.shared.u32 	[%r4], %r21;
$L__BB8_8:
	bar.sync 	0;
	setp.gt.u32 	%p6, %r1, 127;
	@%p6 bra 	$L__BB8_10;
	ld.shared.u32 	%r22, [%r4+512];
	ld.shared.u32 	%r23, [%r4];
	add.s32 	%r24, %r23, %r22;
	st.shared.u32 	[%r4], %r24;
$L__BB8_10:
	bar.sync 	0;
	setp.gt.u32 	%p7, %r1, 63;
	@%p7 bra 	$L__BB8_12;
	ld.shared.u32 	%r25, [%r4+256];
	ld.shared.u32 	%r26, [%r4];
	add.s32 	%r27, %r26, %r25;
	st.shared.u32 	[%r4], %r27;
$L__BB8_12:
	bar.sync 	0;
	setp.gt.u32 	%p8, %r1, 31;
	@%p8 bra 	$L__BB8_15;
	ld.shared.u32 	%r28, [%r4+128];
	ld.shared.u32 	%r29, [%r4];
	add.s32 	%r30, %r29, %r28;
	st.shared.u32 	[%r4], %r30;
	bar.sync 	0;
	ld.shared.u32 	%r31, [%r4+64];
	ld.shared.u32 	%r32, [%r4];
	add.s32 	%r33, %r32, %r31;
	st.shared.u32 	[%r4], %r33;
	bar.sync 	0;
	ld.shared.u32 	%r34, [%r4+32];
	ld.shared.u32 	%r35, [%r4];
	add.s32 	%r36, %r35, %r34;
	st.shared.u32 	[%r4], %r36;
	bar.sync 	0;
	ld.shared.u32 	%r37, [%r4+16];
	ld.shared.u32 	%r38, [%r4];
	add.s32 	%r39, %r38, %r37;
	st.shared.u32 	[%r4], %r39;
	bar.sync 	0;
	ld.shared.u32 	%r40, [%r4+8];
	ld.shared.u32 	%r41, [%r4];
	add.s32 	%r42, %r41, %r40;
	st.shared.u32 	[%r4], %r42;
	bar.sync 	0;
	ld.shared.u32 	%r43, [%r4+4];
	ld.shared.u32 	%r44, [%r4];
	add.s32 	%r45, %r44, %r43;
	st.shared.u32 	[%r4], %r45;
	setp.ne.s32 	%p9, %r1, 0;
	@%p9 bra 	$L__BB8_15;
	ld.shared.u32 	%r46, [_ZZ14sumLandViewTanE5sdata];
	cvta.to.global.u64 	%rd10, %rd5;
	mul.wide.u32 	%rd11, %r2, 4;
	add.s64 	%rd12, %rd10, %rd11;
	st.global.u32 	[%rd12], %r46;
$L__BB8_15:
	ret;

}
	// .globl	clearView
.visible .entry clearView(
	.param .u64 .ptr .align 1 clearView_param_0,
	.param .u32 clearView_param_1
)
{
	.reg .pred 	%p<2>;
	.reg .b16 	%rs<2>;
	.reg .b32 	%r<9>;
	.reg .b64 	%rd<5>;

	ld.param.u64 	%rd1, [clearView_param_0];
	ld.param.u32 	%r2, [clearView_param_1];
	mov.u32 	%r3, %ctaid.x;
	mov.u32 	%r4, %nctaid.x;
	mov.u32 	%r5, %ctaid.y;
	mad.lo.s32 	%r6, %r4, %r5, %r3;
	mov.u32 	%r7, %ntid.x;
	mov.u32 	%r8, %tid.x;
	mad.lo.s32 	%r1, %r6, %r7, %r8;
	setp.ge.s32 	%p1, %r1, %r2;
	@%p1 bra 	$L__BB9_2;
	cvta.to.global.u64 	%rd2, %rd1;
	cvt.s64.s32 	%rd3, %r1;
	add.s64 	%rd4, %rd2, %rd3;
	mov.b16 	%rs1, 0;
	st.global.u8 	[%rd4], %rs1;
$L__BB9_2:
	ret;

}
	// .globl	clearViewTan
.visible .entry clearViewTan(
	.param .u64 .ptr .align 1 clearViewTan_param_0,
	.param .u32 clearViewTan_param_1
)
{
	.reg .pred 	%p<2>;
	.reg .b32 	%r<10>;
	.reg .b64 	%rd<5>;

	ld.param.u64 	%rd1, [clearViewTan_param_0];
	ld.param.u32 	%r2, [clearViewTan_param_1];
	mov.u32 	%r3, %ctaid.x;
	mov.u32 	%r4, %nctaid.x;
	mov.u32 	%r5, %ctaid.y;
	mad.lo.s32 	%r6, %r4, %r5, %r3;
	mov.u32 	%r7, %ntid.x;
	mov.u32 	%r8, %tid.x;
	mad.lo.s32 	%r1, %r6, %r7, %r8;
	setp.ge.s32 	%p1, %r1, %r2;
	@%p1 bra 	$L__BB10_2;
	cvta.to.global.u64 	%rd2, %rd1;
	mul.wide.s32 	%rd3, %r1, 4;
	add.s64 	%rd4, %rd2, %rd3;
	mov.b32 	%r9, -1;
	st.global.u32 	[%rd4], %r9;
$L__BB10_2:
	ret;

}
	// .globl	addView
.visible .entry addView(
	.param .u64 .ptr .align 1 addView_param_0,
	.param .u64 .ptr .align 1 addView_param_1,
	.param .u32 addView_param_2
)
{
	.reg .pred 	%p<2>;
	.reg .b32 	%r<12>;
	.reg .b64 	%rd<9>;

	ld.param.u64 	%rd1, [addView_param_0];
	ld.param.u64 	%rd2, [addView_param_1];
	ld.param.u32 	%r2, [addView_param_2];
	mov.u32 	%r3, %ctaid.x;
	mov.u32 	%r4, %nctaid.x;
	mov.u32 	%r5, %ctaid.y;
	mad.lo.s32 	%r6, %r4, %r5, %r3;
	mov.u32 	%r7, %ntid.x;
	mov.u32 	%r8, %tid.x;
	mad.lo.s32 	%r1, %r6, %r7, %r8;
	setp.ge.s32 	%p1, %r1, %r2;
	@%p1 bra 	$L__BB11_2;
	cvta.to.global.u64 	%rd3, %rd1;
	cvta.to.global.u64 	%rd4, %rd2;
	cvt.s64.s32 	%rd5, %r1;
	add.s64 	%rd6, %rd3, %rd5;
	ld.global.u8 	%r9, [%rd6];
	mul.wide.s32 	%rd7, %r1, 4;
	add.s64 	%rd8, %rd4, %rd7;
	ld.global.u32 	%r10, [%rd8];
	add.s32 	%r11, %r10, %r9;
	st.global.u32 	[%rd8], %r11;
$L__BB11_2:
	ret;

}
.func  (.param .align 16 .b8 func_retval0[16]) __internal_trig_reduction_slowpathd(
	.param .b64 __internal_trig_reduction_slowpathd_param_0
)
{
	.local .align 8 .b8 	__local_depot12[40];
	.reg .b64 	%SP;
	.reg .b64 	%SPL;
	.reg .pred 	%p<10>;
	.reg .b32 	%r<47>;
	.reg .b64 	%rd<74>;
	.reg .b64 	%fd<5>;

	mov.u64 	%SPL, __local_depot12;
	ld.param.f64 	%fd4, [__internal_trig_reduction_slowpathd_param_0];
	add.u64 	%rd1, %SPL, 0;
	{
	.reg .b32 %temp; 
	mov.b64 	{%temp, %r1}, %fd4;
	}
	shr.u32 	%r2, %r1, 20;
	and.b32  	%r3, %r2, 2047;
	setp.eq.s32 	%p1, %r3, 2047;
	mov.b32 	%r46, 0;
	@%p1 bra 	$L__BB12_9;
	add.s32 	%r20, %r3, -1024;
	mov.b64 	%rd20, %fd4;
	shl.b64 	%rd2, %rd20, 11;
	shr.u32 	%r4, %r20, 6;
	sub.s32 	%r45, 15, %r4;
	sub.s32 	%r21, 19, %r4;
	setp.lt.u32 	%p2, %r20, 128;
	selp.b32 	%r6, 18, %r21, %p2;
	setp.ge.s32 	%p3, %r45, %r6;
	mov.b64 	%rd70, 0;
	@%p3 bra 	$L__BB12_4;
	add.s32 	%r23, %r6, %r4;
	neg.s32 	%r43, %r23;
	or.b64  	%rd3, %rd2, -9223372036854775808;
	mov.b64 	%rd70, 0;
	mov.b32 	%r42, 0;
	mov.u64 	%rd25, __cudart_i2opi_d;
	mov.u32 	%r44, %r45;
$L__BB12_3:
	.pragma "nounroll";
	mul.wide.s32 	%rd22, %r42, 8;
	add.s64 	%rd23, %rd1, %rd22;
	mul.wide.s32 	%rd24, %r44, 8;
	add.s64 	%rd26, %rd25, %rd24;
	ld.global.nc.u64 	%rd27, [%rd26];
	{
	.reg .u32 %r0, %r1, %r2, %r3, %alo, %ahi, %blo, %bhi, %clo, %chi;
	mov.b64 	{%alo,%ahi}, %rd27;
	mov.b64 	{%blo,%bhi}, %rd3;
	mov.b64 	{%clo,%chi}, %rd70;
	mad.lo.cc.u32 	%r0, %alo, %blo, %clo;
	madc.hi.cc.u32 	%r1, %alo, %blo, %chi;
	madc.hi.u32 	%r2, %alo, %bhi, 0;
	mad.lo.cc.u32 	%r1, %alo, %bhi, %r1;
	madc.hi.cc.u32 	%r2, %ahi, %blo, %r2;
	madc.hi.u32 	%r3, %ahi, %bhi, 0;
	mad.lo.cc.u32 	%r1, %ahi, %blo, %r1;
	madc.lo.cc.u32 	%r2, %ahi, %bhi, %r2;
	addc.u32 	%r3, %r3, 0;
	mov.b64 	%rd28, {%r0,%r1};
	mov.b64 	%rd70, {%r2,%r3};
	}
	st.local.u64 	[%rd23], %rd28;
	add.s32 	%r44, %r44, 1;
	add.s32 	%r43, %r43, 1;
	add.s32 	%r42, %r42, 1;
	setp.ne.s32 	%p4, %r43, -15;
	mov.u32 	%r45, %r6;
	@%p4 bra 	$L__BB12_3;
$L__BB12_4:
	cvt.s64.s32 	%rd29, %r45;
	cvt.u64.u32 	%rd30, %r4;
	add.s64 	%rd31, %rd30, %rd29;
	shl.b64 	%rd32, %rd31, 3;
	add.s64 	%rd33, %rd1, %rd32;
	st.local.u64 	[%rd33+-120], %rd70;
	and.b32  	%r15, %r2, 63;
	ld.local.u64 	%rd72, [%rd1+16];
	ld.local.u64 	%rd71, [%rd1+24];
	setp.eq.s32 	%p5, %r15, 0;
	@%p5 bra 	$L__BB12_6;
	shl.b64 	%rd34, %rd71, %r15;
	shr.u64 	%rd35, %rd72, 1;
	xor.b32  	%r24, %r15, 63;
	shr.u64 	%rd36, %rd35, %r24;
	or.b64  	%rd71, %rd34, %rd36;
	ld.local.u64 	%rd37, [%rd1+8];
	shl.b64 	%rd38, %rd72, %r15;
	shr.u64 	%rd39, %rd37, 1;
	shr.u64 	%rd40, %rd39, %r24;
	or.b64  	%rd72, %rd38, %rd40;
$L__BB12_6:
	and.b32  	%r25, %r1, -2147483648;
	shr.u64 	%rd41, %rd71, 62;
	cvt.u32.u64 	%r26, %rd41;
	mov.b64 	{%r27, %r28}, %rd71;
	mov.b64 	{%r29, %r30}, %rd72;
	shf.l.wrap.b32 	%r31, %r30, %r27, 2;
	shf.l.wrap.b32 	%r32, %r27, %r28, 2;
	mov.b64 	%rd42, {%r31, %r32};
	shl.b64 	%rd43, %rd72, 2;
	shr.u64 	%rd44, %rd42, 63;
	cvt.u32.u64 	%r33, %rd44;
	add.s32 	%r34, %r33, %r26;
	setp.eq.s32 	%p6, %r25, 0;
	neg.s32 	%r35, %r34;
	selp.b32 	%r46, %r34, %r35, %p6;
	setp.gt.s64 	%p7, %rd42, -1;
	mov.b64 	%rd45, 0;
	{
	.reg .u32 %r0, %r1, %r2, %r3, %a0, %a1, %a2, %a3, %b0, %b1, %b2, %b3;
	mov.b64 	{%a0,%a1}, %rd45;
	mov.b64 	{%a2,%a3}, %rd45;
	mov.b64 	{%b0,%b1}, %rd43;
	mov.b64 	{%b2,%b3}, %rd42;
	sub.cc.u32 	%r0, %a0, %b0;
	subc.cc.u32 	%r1, %a1, %b1;
	subc.cc.u32 	%r2, %a2, %b2;
	subc.u32 	%r3, %a3, %b3;
	mov.b64 	%rd46, {%r0,%r1};
	mov.b64 	%rd47, {%r2,%r3};
	}
	xor.b32  	%r36, %r25, -2147483648;
	selp.b64 	%rd73, %rd42, %rd47, %p7;
	selp.b64 	%rd14, %rd43, %rd46, %p7;
	selp.b32 	%r17, %r25, %r36, %p7;
	clz.b64 	%r37, %rd73;
	cvt.u64.u32 	%rd15, %r37;
	setp.eq.s32 	%p8, %r37, 0;
	@%p8 bra 	$L__BB12_8;
	cvt.u32.u64 	%r38, %rd15;
	and.b32  	%r39, %r38, 63;
	shl.b64 	%rd48, %rd73, %r39;
	shr.u64 	%rd49, %rd14, 1;
	not.b32 	%r40, %r38;
	and.b32  	%r41, %r40, 63;
	shr.u64 	%rd50, %rd49, %r41;
	or.b64  	%rd73, %rd48, %rd50;
$L__BB12_8:
	mov.b64 	%rd51, -3958705157555305931;
	{
	.reg .u32 %r0, %r1, %r2, %r3, %alo, %ahi, %blo, %bhi;
	mov.b64 	{%alo,%ahi}, %rd73;
	mov.b64 	{%blo,%bhi}, %rd51;
	mul.lo.u32 	%r0, %alo, %blo;
	mul.hi.u32 	%r1, %alo, %blo;
	mad.lo.cc.u32 	%r1, %alo, %bhi, %r1;
	madc.hi.u32 	%r2, %alo, %bhi, 0;
	mad.lo.cc.u32 	%r1, %ahi, %blo, %r1;
	madc.hi.cc.u32 	%r2, %ahi, %blo, %r2;
	madc.hi.u32 	%r3, %ahi, %bhi, 0;
	mad.lo.cc.u32 	%r2, %ahi, %bhi, %r2;
	addc.u32 	%r3, %r3, 0;
	mov.b64 	%rd52, {%r0,%r1};
	mov.b64 	%rd53, {%r2,%r3};
	}
	setp.gt.s64 	%p9, %rd53, 0;
	{
	.reg .u32 %r0, %r1, %r2, %r3, %a0, %a1, %a2, %a3, %b0, %b1, %b2, %b3;
	mov.b64 	{%a0,%a1}, %rd52;
	mov.b64 	{%a2,%a3}, %rd53;
	mov.b64 	{%b0,%b1}, %rd52;
	mov.b64 	{%b2,%b3}, %rd53;
	add.cc.u32 	%r0, %a0, %b0;
	addc.cc.u32 	%r1, %a1, %b1;
	addc.cc.u32 	%r2, %a2, %b2;
	addc.u32 	%r3, %a3, %b3;
	mov.b64 	%rd54, {%r0,%r1};
	mov.b64 	%rd55, {%r2,%r3};
	}
	selp.b64 	%rd56, %rd55, %rd53, %p9;
	selp.s64 	%rd57, -1, 0, %p9;
	sub.s64 	%rd58, %rd57, %rd15;
	cvt.u64.u32 	%rd59, %r17;
	shl.b64 	%rd60, %rd59, 32;
	add.s64 	%rd61, %rd56, 1;
	shr.u64 	%rd62, %rd61, 10;
	add.s64 	%rd63, %rd62, 1;
	shr.u64 	%rd64, %rd63, 1;
	shl.b64 	%rd65, %rd58, 52;
	add.s64 	%rd66, %rd65, %rd64;
	add.s64 	%rd67, %rd66, 4602678819172646912;
	or.b64  	%rd68, %rd67, %rd60;
	mov.b64 	%fd4, %rd68;
$L__BB12_9:
	st.param.f64 	[func_retval0], %fd4;
	st.param.b32 	[func_retval0+8], %r46;
	ret;

}


// ===== COMPILED SASS (sm_100) =====

	.target	sm_100

	.elftype	@"ET_EXEC"


//--------------------- .note.nv.tkinfo           --------------------------
	.section	.note.nv.tkinfo,"",@"SHT_NOTE"
	.sectionflags	@"SHF_NOTE_NV_TKINFO"
	.tkinfo
        /*0018*/ 	.word	0x00000002
        /*0030*/ 	.string	""
        /*0030*/ 	.string	"ptxas"
        /*0030*/ 	.string	"Cuda compilation tools, release 13.0, V13.0.88"
        /*0030*/ 	.string	"Build cuda_13.0.r13.0/compiler.36424714_0"
        /*0030*/ 	.string	"-arch sm_100 -m 64 "



//--------------------- .note.nv.cuinfo           --------------------------
	.section	.note.nv.cuinfo,"",@"SHT_NOTE"
	.sectionflags	@"SHF_NOTE_NV_CUINFO"
        /*0018*/ 	.short	0x0002
        /*001a*/ 	.short	0x0064
        /*001c*/ 	.short	0x0082
	.zero		2


//--------------------- .nv.info                  --------------------------
	.section	.nv.info,"",@"SHT_CUDA_INFO"
	.align	4


	//----- nvinfo : EIATTR_REGCOUNT
	.align		4
        /*0000*/ 	.byte	0x04, 0x2f
        /*0002*/ 	.short	(.L_2 - .L_1)
	.align		4
.L_1:
        /*0004*/ 	.word	index@(calcRayDirect)
        /*0008*/ 	.word	0x0000002c


	//----- nvinfo : EIATTR_FRAME_SIZE
	.align		4
.L_2:
        /*000c*/ 	.byte	0x04, 0x11
        /*000e*/ 	.short	(.L_4 - .L_3)
	.align		4
.L_3:
        /*0010*/ 	.word	index@($__internal_8_$__cuda_sm3x_div_rn_noftz_f32_slowpath)
        /*0014*/ 	.word	0x00000000


	//----- nvinfo : EIATTR_FRAME_SIZE
	.align		4
.L_4:
        /*0018*/ 	.byte	0x04, 0x11
        /*001a*/ 	.short	(.L_6 - .L_5)
	.align		4
.L_5:
        /*001c*/ 	.word	index@($__internal_7_$__cuda_sm20_div_rn_f64_full)
        /*0020*/ 	.word	0x00000000


	//----- nvinfo : EIATTR_FRAME_SIZE
	.align		4
.L_6:
        /*0024*/ 	.byte	0x04, 0x11
        /*0026*/ 	.short	(.L_8 - .L_7)
	.align		4
.L_7:
        /*0028*/ 	.word	index@(calcRayDirect)
        /*002c*/ 	.word	0x00000000


	//----- nvinfo : EIATTR_REGCOUNT
	.align		4
.L_8:
        /*0030*/ 	.byte	0x04, 0x2f
        /*0032*/ 	.short	(.L_10 - .L_9)
	.align		4
.L_9:
        /*0034*/ 	.word	index@(calcRayIndirect)
        /*0038*/ 	.word	0x00000021


	//----- nvinfo : EIATTR_FRAME_SIZE
	.align		4
.L_10:
        /*003c*/ 	.byte	0x04, 0x11
        /*003e*/ 	.short	(.L_12 - .L_11)
	.align		4
.L_11:
        /*0040*/ 	.word	index@($__internal_6_$__cuda_sm3x_div_rn_noftz_f32_slowpath)
        /*0044*/ 	.word	0x00000000


	//----- nvinfo : EIATTR_FRAME_SIZE
	.align		4
.L_12:
        /*0048*/ 	.byte	0x04, 0x11
        /*004a*/ 	.short	(.L_14 - .L_13)
	.align		4
.L_13:
        /*004c*/ 	.word	index@(calcRayIndirect)
        /*0050*/ 	.word	0x00000000


	//----- nvinfo : EIATTR_REGCOUNT
	.align		4
.L_14:
        /*0054*/ 	.byte	0x04, 0x2f
        /*0056*/ 	.short	(.L_16 - .L_15)
	.align		4
.L_15:
        /*0058*/ 	.word	index@(calcRayDirectBounded)
        /*005c*/ 	.word	0x0000002c


	//----- nvinfo : EIATTR_FRAME_SIZE
	.align		4
.L_16:
        /*0060*/ 	.byte	0x04, 0x11
        /*0062*/ 	.short	(.L_18 - .L_17)
	.align		4
.L_17:
        /*0064*/ 	.word	index@($__internal_5_$__cuda_sm3x_div_rn_noftz_f32_slowpath)
        /*0068*/ 	.word	0x00000000


	//----- nvinfo : EIATTR_FRAME_SIZE
	.align		4
.L_18:
        /*006c*/ 	.byte	0x04, 0x11
        /*006e*/ 	.short	(.L_20 - .L_19)
	.align		4
.L_19:
        /*0070*/ 	.word	index@($__internal_4_$__cuda_sm20_div_rn_f64_full)
        /*0074*/ 	.word	0x00000000


	//----- nvinfo : EIATTR_FRAME_SIZE
	.align		4
.L_20:
        /*0078*/ 	.byte	0x04, 0x11
        /*007a*/ 	.short	(.L_22 - .L_21)
	.align		4
.L_21:
        /*007c*/ 	.word	index@(calcRayDirectBounded)
        /*0080*/ 	.word	0x00000000


	//----- nvinfo : EIATTR_REGCOUNT
	.align		4
.L_22:
        /*0084*/ 	.byte	0x04, 0x2f
        /*0086*/ 	.short	(.L_24 - .L_23)
	.align		4
.L_23:
        /*0088*/ 	.word	index@(calcRayIndirectBounded)
        /*008c*/ 	.word	0x00000020


	//----- nvinfo : EIATTR_FRAME_SIZE
	.align		4
.L_24:
        /*0090*/ 	.byte	0x04, 0x11
        /*0092*/ 	.short	(.L_26 - .L_25)
	.align		4
.L_25:
        /*0094*/ 	.word	index@($__internal_3_$__cuda_sm3x_div_rn_noftz_f32_slowpath)
        /*0098*/ 	.word	0x00000000


	//----- nvinfo : EIATTR_FRAME_SIZE
	.align		4
.L_26:
        /*009c*/ 	.byte	0x04, 0x11
        /*009e*/ 	.short	(.L_28 - .L_27)
	.align		4
.L_27:
        /*00a0*/ 	.word	index@($__internal_2_$__cuda_sm20_div_rn_f64_full)
        /*00a4*/ 	.word	0x00000000


	//----- nvinfo : EIATTR_FRAME_SIZE
	.align		4
.L_28:
        /*00a8*/ 	.byte	0x04, 0x11
        /*00aa*/ 	.short	(.L_30 - .L_29)
	.align		4
.L_29:
        /*00ac*/ 	.word	index@(calcRayIndirectBounded)
        /*00b0*/ 	.word	0x00000000


	//----- nvinfo : EIATTR_REGCOUNT
	.align		4
.L_30:
        /*00b4*/ 	.byte	0x04, 0x2f
        /*00b6*/ 	.short	(.L_32 - .L_31)
	.align		4
.L_31:
        /*00b8*/ 	.word	index@(calcRayTan)
        /*00bc*/ 	.word	0x00000032


	//----- nvinfo : EIATTR_FRAME_SIZE
	.align		4
.L_32:
        /*00c0*/ 	.byte	0x04, 0x11
        /*00c2*/ 	.short	(.L_34 - .L_33)
	.align		4
.L_33:
        /*00c4*/ 	.word	index@($calcRayTan$__internal_trig_reduction_slowpathd)
        /*00c8*/ 	.word	0x00000028


	//----- nvinfo : EIATTR_FRAME_SIZE
	.align		4
.L_34:
        /*00cc*/ 	.byte	0x04, 0x11
        /*00ce*/ 	.short	(.L_36 - .L_35)
	.align		4
.L_35:
        /*00d0*/ 	.word	index@($__internal_1_$__cuda_sm20_dsqrt_rn_f64_mediumpath_v1)
        /*00d4*/ 	.word	0x00000028


	//----- nvinfo : EIATTR_FRAME_SIZE
	.align		4
.L_36:
        /*00d8*/ 	.byte	0x04, 0x11
        /*00da*/ 	.short	(.L_38 - .L_37)
	.align		4
.L_37:
        /*00dc*/ 	.word	index@($__internal_0_$__cuda_sm20_div_rn_f64_full)
        /*00e0*/ 	.word	0x00000028


	//----- nvinfo : EIATTR_FRAME_SIZE
	.align		4
.L_38:
        /*00e4*/ 	.byte	0x04, 0x11
        /*00e6*/ 	.short	(.L_40 - .L_39)
	.align		4
.L_39:
        /*00e8*/ 	.word	index@(calcRayTan)
        /*00ec*/ 	.word	0x00000028


	//----- nvinfo : EIATTR_REGCOUNT
	.align		4
.L_40:
        /*00f0*/ 	.byte	0x04, 0x2f
        /*00f2*/ 	.short	(.L_42 - .L_41)
	.align		4
.L_41:
        /*00f4*/ 	.word	index@(sumView)
        /*00f8*/ 	.word	0x0000000c


	//----- nvinfo : EIATTR_FRAME_SIZE
	.align		4
.L_42:
        /*00fc*/ 	.byte	0x04, 0x11
        /*00fe*/ 	.short	(.L_44 - .L_43)
	.align		4
.L_43:
        /*0100*/ 	.word	index@(sumView)
        /*0104*/ 	.word	0x00000000


	//----- nvinfo : EIATTR_REGCOUNT
	.align		4
.L_44:
        /*0108*/ 	.byte	0x04, 0x2f
        /*010a*/ 	.short	(.L_46 - .L_45)
	.align		4
.L_45:
        /*010c*/ 	.word	index@(sumViewTan)
        /*0110*/ 	.word	0x0000000e


	//----- nvinfo : EIATTR_FRAME_SIZE
	.align		4
.L_46:
        /*0114*/ 	.byte	0x04, 0x11
        /*0116*/ 	.short	(.L_48 - .L_47)
	.align		4
.L_47:
        /*0118*/ 	.word	index@(sumViewTan)
        /*011c*/ 	.word	0x00000000


	//----- nvinfo : EIATTR_REGCOUNT
	.align		4
.L_48:
        /*0120*/ 	.byte	0x04, 0x2f
        /*0122*/ 	.short	(.L_50 - .L_49)
	.align		4
.L_49:
        /*0124*/ 	.word	index@(sumLandView)
        /*0128*/ 	.word	0x0000000e


	//----- nvinfo : EIATTR_FRAME_SIZE
	.align		4
.L_50:
        /*012c*/ 	.byte	0x04, 0x11
        /*012e*/ 	.short	(.L_52 - .L_51)
	.align		4
.L_51:
        /*0130*/ 	.word	index@(sumLandView)
        /*0134*/ 	.word	0x00000000


	//----- nvinfo : EIATTR_REGCOUNT
	.align		4
.L_52:
        /*0138*/ 	.byte	0x04, 0x2f
        /*013a*/ 	.short	(.L_54 - .L_53)
	.align		4
.L_53:
        /*013c*/ 	.word	index@(sumLandViewTan)
        /*0140*/ 	.word	0x00000010


	//----- nvinfo : EIATTR_FRAME_SIZE
	.align		4
.L_54:
        /*0144*/ 	.byte	0x04, 0x11
        /*0146*/ 	.short	(.L_56 - .L_55)
	.align		4
.L_55:
        /*0148*/ 	.word	index@(sumLandViewTan)
        /*014c*/ 	.word	0x00000000


	//----- nvinfo : EIATTR_REGCOUNT
	.align		4
.L_56:
        /*0150*/ 	.byte	0x04, 0x2f
        /*0152*/ 	.short	(.L_58 - .L_57)
	.align		4
.L_57:
        /*0154*/ 	.word	index@(clearView)
        /*0158*/ 	.word	0x00000006


	//----- nvinfo : EIATTR_FRAME_SIZE
	.align		4
.L_58:
        /*015c*/ 	.byte	0x04, 0x11
        /*015e*/ 	.short	(.L_60 - .L_59)
	.align		4
.L_59:
        /*0160*/ 	.word	index@(clearView)
        /*0164*/ 	.word	0x00000000


	//----- nvinfo : EIATTR_REGCOUNT
	.align		4
.L_60:
        /*0168*/ 	.byte	0x04, 0x2f
        /*016a*/ 	.short	(.L_62 - .L_61)
	.align		4
.L_61:
        /*016c*/ 	.word	index@(clearViewTan)
        /*0170*/ 	.word	0x0000000a


	//----- nvinfo : EIATTR_FRAME_SIZE
	.align		4
.L_62:
        /*0174*/ 	.byte	0x04, 0x11
        /*0176*/ 	.short	(.L_64 - .L_63)
	.align		4
.L_63:
        /*0178*/ 	.word	index@(clearViewTan)
        /*017c*/ 	.word	0x00000000


	//----- nvinfo : EIATTR_REGCOUNT
	.align		4
.L_64:
        /*0180*/ 	.byte	0x04, 0x2f
        /*0182*/ 	.short	(.L_66 - .L_65)
	.align		4
.L_65:
        /*0184*/ 	.word	index@(addView)
        /*0188*/ 	.word	0x0000000a


	//----- nvinfo : EIATTR_FRAME_SIZE
	.align		4
.L_66:
        /*018c*/ 	.byte	0x04, 0x11
        /*018e*/ 	.short	(.L_68 - .L_67)
	.align		4
.L_67:
        /*0190*/ 	.word	index@(addView)
        /*0194*/ 	.word	0x00000000


	//----- nvinfo : EIATTR_MIN_STACK_SIZE
	.align		4
.L_68:
        /*0198*/ 	.byte	0x04, 0x12
        /*019a*/ 	.short	(.L_70 - .L_69)
	.align		4
.L_69:
        /*019c*/ 	.word	index@(addView)
        /*01a0*/ 	.word	0x00000000


	//----- nvinfo : EIATTR_MIN_STACK_SIZE
	.align		4
.L_70:
        /*01a4*/ 	.byte	0x04, 0x12
        /*01a6*/ 	.short	(.L_72 - .L_71)
	.align		4
.L_71:
        /*01a8*/ 	.word	index@(clearViewTan)
        /*01ac*/ 	.word	0x00000000


	//----- nvinfo : EIATTR_MIN_STACK_SIZE
	.align		4
.L_72:
        /*01b0*/ 	.byte	0x04, 0x12
        /*01b2*/ 	.short	(.L_74 - .L_73)
	.align		4
.L_73:
        /*01b4*/ 	.word	index@(clearView)
        /*01b8*/ 	.word	0x00000000


	//----- nvinfo : EIATTR_MIN_STACK_SIZE
	.align		4
.L_74:
        /*01bc*/ 	.byte	0x04, 0x12
        /*01be*/ 	.short	(.L_76 - .L_75)
	.align		4
.L_75:
        /*01c0*/ 	.word	index@(sumLandViewTan)
        /*01c4*/ 	.word	0x00000000


	//----- nvinfo : EIATTR_MIN_STACK_SIZE
	.align		4
.L_76:
        /*01c8*/ 	.byte	0x04, 0x12
        /*01ca*/ 	.short	(.L_78 - .L_77)
	.align		4
.L_77:
        /*01cc*/ 	.word	index@(sumLandView)
        /*01d0*/ 	.word	0x00000000


	//----- nvinfo : EIATTR_MIN_STACK_SIZE
	.align		4
.L_78:
        /*01d4*/ 	.byte	0x04, 0x12
        /*01d6*/ 	.short	(.L_80 - .L_79)
	.align		4
.L_79:
        /*01d8*/ 	.word	index@(sumViewTan)
        /*01dc*/ 	.word	0x00000000


	//----- nvinfo : EIATTR_MIN_STACK_SIZE
	.align		4
.L_80:
        /*01e0*/ 	.byte	0x04, 0x12
        /*01e2*/ 	.short	(.L_82 - .L_81)
	.align		4
.L_81:
        /*01e4*/ 	.word	index@(sumView)
        /*01e8*/ 	.word	0x00000000


	//----- nvinfo : EIATTR_MIN_STACK_SIZE
	.align		4
.L_82:
        /*01ec*/ 	.byte	0x04, 0x12
        /*01ee*/ 	.short	(.L_84 - .L_83)
	.align		4
.L_83:
        /*01f0*/ 	.word	index@(calcRayTan)
        /*01f4*/ 	.word	0x00000028


	//----- nvinfo : EIATTR_MIN_STACK_SIZE
	.align		4
.L_84:
        /*01f8*/ 	.byte	0x04, 0x12
        /*01fa*/ 	.short	(.L_86 - .L_85)
	.align		4
.L_85:
        /*01fc*/ 	.word	index@(calcRayIndirectBounded)
        /*0200*/ 	.word	0x00000000


	//----- nvinfo : EIATTR_MIN_STACK_SIZE
	.align		4
.L_86:
        /*0204*/ 	.byte	0x04, 0x12
        /*0206*/ 	.short	(.L_88 - .L_87)
	.align		4
.L_87:
        /*0208*/ 	.word	index@(calcRayDirectBounded)
        /*020c*/ 	.word	0x00000000


	//----- nvinfo : EIATTR_MIN_STACK_SIZE
	.align		4
.L_88:
        /*0210*/ 	.byte	0x04, 0x12
        /*0212*/ 	.short	(.L_90 - .L_89)
	.align		4
.L_89:
        /*0214*/ 	.word	index@(calcRayIndirect)
        /*0218*/ 	.word	0x00000000


	//----- nvinfo : EIATTR_MIN_STACK_SIZE
	.align		4
.L_90:
        /*021c*/ 	.byte	0x04, 0x12
        /*021e*/ 	.short	(.L_92 - .L_91)
	.align		4
.L_91:
        /*0220*/ 	.word	index@(calcRayDirect)
        /*0224*/ 	.word	0x00000000
.L_92:


//--------------------- .nv.compat                --------------------------
	.section	.nv.compat,"",@"SHT_CUDA_COMPAT_INFO"
	.align	4
        /*0000*/ 	.byte	0x02, 0x09, 0x00, 0x00, 0x02, 0x02, 0x01, 0x00, 0x02, 0x05, 0x05, 0x00, 0x03, 0x07, 0x01, 0x01
        /*0010*/ 	.byte	0x02, 0x03, 0x00, 0x00, 0x02, 0x06, 0x01, 0x00, 0x04, 0x0b, 0x08, 0x00, 0x01, 0x00, 0x00, 0x00
        /*0020*/ 	.byte	0x00, 0x00, 0x00, 0x00


//--------------------- .nv.info.addView          --------------------------
	.section	.nv.info.addView,"",@"SHT_CUDA_INFO"
	.sectionflags	@""
	.align	4


	//----- nvinfo : EIATTR_CUDA_API_VERSION
	.align		4
        /*0000*/ 	.byte	0x04, 0x37
        /*0002*/ 	.short	(.L_94 - .L_93)
.L_93:
        /*0004*/ 	.word	0x00000082


	//----- nvinfo : EIATTR_KPARAM_INFO
	.align		4
.L_94:
        /*0008*/ 	.byte	0x04, 0x17
        /*000a*/ 	.short	(.L_96 - .L_95)
.L_95:
        /*000c*/ 	.word	0x00000000
        /*0010*/ 	.short	0x0002
        /*0012*/ 	.short	0x0010
        /*0014*/ 	.byte	0x00, 0xf0, 0x11, 0x00


	//----- nvinfo : EIATTR_KPARAM_INFO
	.align		4
.L_96:
        /*0018*/ 	.byte	0x04, 0x17
        /*001a*/ 	.short	(.L_98 - .L_97)
.L_97:
        /*001c*/ 	.word	0x00000000
        /*0020*/ 	.short	0x0001
        /*0022*/ 	.short	0x0008
        /*0024*/ 	.byte	0x00, 0xf5, 0x21, 0x00


	//----- nvinfo : EIATTR_KPARAM_INFO
	.align		4
.L_98:
        /*0028*/ 	.byte	0x04, 0x17
        /*002a*/ 	.short	(.L_100 - .L_99)
.L_99:
        /*002c*/ 	.word	0x00000000
        /*0030*/ 	.short	0x0000
        /*0032*/ 	.short	0x0000
        /*0034*/ 	.byte	0x00, 0xf5, 0x21, 0x00


	//----- nvinfo : EIATTR_SPARSE_MMA_MASK
	.align		4
.L_100:
        /*0038*/ 	.byte	0x03, 0x50
        /*003a*/ 	.short	0x0000


	//----- nvinfo : EIATTR_MAXREG_COUNT
	.align		4
        /*003c*/ 	.byte	0x03, 0x1b
        /*003e*/ 	.short	0x00ff


	//----- nvinfo : EIATTR_MERCURY_ISA_VERSION
	.align		4
        /*0040*/ 	.byte	0x03, 0x5f
        /*0042*/ 	.short	0x0101


	//----- nvinfo : EIATTR_VRC_CTA_INIT_COUNT
	.align		4
        /*0044*/ 	.byte	0x02, 0x4a
	.zero		1
	.zero		1


	//----- nvinfo : EIATTR_EXIT_INSTR_OFFSETS
	.align		4
        /*0048*/ 	.byte	0x04, 0x1c
        /*004a*/ 	.short	(.L_102 - .L_101)


	//   ....[0]....
.L_101:
        /*004c*/ 	.word	0x000000a0


	//   ....[1]....
        /*0050*/ 	.word	0x00000150


	//----- nvinfo : EIATTR_CBANK_PARAM_SIZE
	.align		4
.L_102:
        /*0054*/ 	.byte	0x03, 0x19
        /*0056*/ 	.short	0x0014


	//----- nvinfo : EIATTR_PARAM_CBANK
	.align		4
        /*0058*/ 	.byte	0x04, 0x0a
        /*005a*/ 	.short	(.L_104 - .L_103)
	.align		4
.L_103:
        /*005c*/ 	.word	index@(.nv.constant0.addView)
        /*0060*/ 	.short	0x0380
        /*0062*/ 	.short	0x0014


	//----- nvinfo : EIATTR_SW_WAR
	.align		4
.L_104:
        /*0064*/ 	.byte	0x04, 0x36
        /*0066*/ 	.short	(.L_106 - .L_105)
.L_105:
        /*0068*/ 	.word	0x00000008
.L_106:


//--------------------- .nv.info.clearViewTan     --------------------------
	.section	.nv.info.clearViewTan,"",@"SHT_CUDA_INFO"
	.sectionflags	@""
	.align	4


	//----- nvinfo : EIATTR_CUDA_API_VERSION
	.align		4
        /*0000*/ 	.byte	0x04, 0x37
        /*0002*/ 	.short	(.L_108 - .L_107)
.L_107:
        /*0004*/ 	.word	0x00000082


	//----- nvinfo : EIATTR_KPARAM_INFO
	.align		4
.L_108:
        /*0008*/ 	.byte	0x04, 0x17
        /*000a*/ 	.short	(.L_110 - .L_109)
.L_109:
        /*000c*/ 	.word	0x00000000
        /*0010*/ 	.short	0x0001
        /*0012*/ 	.short	0x0008
        /*0014*/ 	.byte	0x00, 0xf0, 0x11, 0x00


	//----- nvinfo : EIATTR_KPARAM_INFO
	.align		4
.L_110:
        /*0018*/ 	.byte	0x04, 0x17
        /*001a*/ 	.short	(.L_112 - .L_111)
.L_111:
        /*001c*/ 	.word	0x00000000
        /*0020*/ 	.short	0x0000
        /*0022*/ 	.short	0x0000
        /*0024*/ 	.byte	0x00, 0xf5, 0x21, 0x00


	//----- nvinfo : EIATTR_SPARSE_MMA_MASK
	.align		4
.L_112:
        /*0028*/ 	.byte	0x03, 0x50
        /*002a*/ 	.short	0x0000


	//----- nvinfo : EIATTR_MAXREG_COUNT
	.align		4
        /*002c*/ 	.byte	0x03, 0x1b
        /*002e*/ 	.short	0x00ff


	//----- nvinfo : EIATTR_MERCURY_ISA_VERSION
	.align		4
        /*0030*/ 	.byte	0x03, 0x5f
        /*0032*/ 	.short	0x0101


	//----- nvinfo : EIATTR_VRC_CTA_INIT_COUNT
	.align		4
        /*0034*/ 	.byte	0x02, 0x4a
	.zero		1
	.zero		1


	//----- nvinfo : EIATTR_EXIT_INSTR_OFFSETS
	.align		4
        /*0038*/ 	.byte	0x04, 0x1c
        /*003a*/ 	.short	(.L_114 - .L_113)


	//   ....[0]....
.L_113:
        /*003c*/ 	.word	0x000000a0


	//   ....[1]....
        /*0040*/ 	.word	0x00000100


	//----- nvinfo : EIATTR_CBANK_PARAM_SIZE
	.align		4
.L_114:
        /*0044*/ 	.byte	0x03, 0x19
        /*0046*/ 	.short	0x000c


	//----- nvinfo : EIATTR_PARAM_CBANK
	.align		4
        /*0048*/ 	.byte	0x04, 0x0a
        /*004a*/ 	.short	(.L_116 - .L_115)
	.align		4
.L_115:
        /*004c*/ 	.word	index@(.nv.constant0.clearViewTan)
        /*0050*/ 	.short	0x0380
        /*0052*/ 	.short	0x000c


	//----- nvinfo : EIATTR_SW_WAR
	.align		4
.L_116:
        /*0054*/ 	.byte	0x04, 0x36
        /*0056*/ 	.short	(.L_118 - .L_117)
.L_117:
        /*0058*/ 	.word	0x00000008
.L_118:


//--------------------- .nv.info.clearView        --------------------------
	.section	.nv.info.clearView,"",@"SHT_CUDA_INFO"
	.sectionflags	@""
	.align	4


	//----- nvinfo : EIATTR_CUDA_API_VERSION
	.align		4
        /*0000*/ 	.byte	0x04, 0x37
        /*0002*/ 	.short	(.L_120 - .L_119)
.L_119:
        /*0004*/ 	.word	0x00000082


	//----- nvinfo : EIATTR_KPARAM_INFO
	.align		4
.L_120:
        /*0008*/ 	.byte	0x04, 0x17
        /*000a*/ 	.short	(.L_122 - .L_121)
.L_121:
        /*000c*/ 	.word	0x00000000
        /*0010*/ 	.short	0x0001
        /*0012*/ 	.short	0x0008
        /*0014*/ 	.byte	0x00, 0xf0, 0x11, 0x00


	//----- nvinfo : EIATTR_KPARAM_INFO
	.align		4
.L_122:
        /*0018*/ 	.byte	0x04, 0x17
        /*001a*/ 	.short	(.L_124 - .L_123)
.L_123:
        /*001c*/ 	.word	0x00000000
        /*0020*/ 	.short	0x0000
        /*0022*/ 	.short	0x0000
        /*0024*/ 	.byte	0x00, 0xf5, 0x21, 0x00


	//----- nvinfo : EIATTR_SPARSE_MMA_MASK
	.align		4
.L_124:
        /*0028*/ 	.byte	0x03, 0x50
        /*002a*/ 	.short	0x0000


	//----- nvinfo : EIATTR_MAXREG_COUNT
	.align		4
        /*002c*/ 	.byte	0x03, 0x1b
        /*002e*/ 	.short	0x00ff


	//----- nvinfo : EIATTR_MERCURY_ISA_VERSION
	.align		4
        /*0030*/ 	.byte	0x03, 0x5f
        /*0032*/ 	.short	0x0101


	//----- nvinfo : EIATTR_VRC_CTA_INIT_COUNT
	.align		4
        /*0034*/ 	.byte	0x02, 0x4a
	.zero		1
	.zero		1


	//----- nvinfo : EIATTR_EXIT_INSTR_OFFSETS
	.align		4
        /*0038*/ 	.byte	0x04, 0x1c
        /*003a*/ 	.short	(.L_126 - .L_125)


	//   ....[0]....
.L_125:
        /*003c*/ 	.word	0x000000a0


	//   ....[1]....
        /*0040*/ 	.word	0x00000100


	//----- nvinfo : EIATTR_CBANK_PARAM_SIZE
	.align		4
.L_126:
        /*0044*/ 	.byte	0x03, 0x19
        /*0046*/ 	.short	0x000c


	//----- nvinfo : EIATTR_PARAM_CBANK
	.align		4
        /*0048*/ 	.byte	0x04, 0x0a
        /*004a*/ 	.short	(.L_128 - .L_127)
	.align		4
.L_127:
        /*004c*/ 	.word	index@(.nv.constant0.clearView)
        /*0050*/ 	.short	0x0380
        /*0052*/ 	.short	0x000c


	//----- nvinfo : EIATTR_SW_WAR
	.align		4
.L_128:
        /*0054*/ 	.byte	0x04, 0x36
        /*0056*/ 	.short	(.L_130 - .L_129)
.L_129:
        /*0058*/ 	.word	0x00000008
.L_130:


//--------------------- .nv.info.sumLandViewTan   --------------------------
	.section	.nv.info.sumLandViewTan,"",@"SHT_CUDA_INFO"
	.sectionflags	@""
	.align	4


	//----- nvinfo : EIATTR_CUDA_API_VERSION
	.align		4
        /*0000*/ 	.byte	0x04, 0x37
        /*0002*/ 	.short	(.L_132 - .L_131)
.L_131:
        /*0004*/ 	.word	0x00000082


	//----- nvinfo : EIATTR_KPARAM_INFO
	.align		4
.L_132:
        /*0008*/ 	.byte	0x04, 0x17
        /*000a*/ 	.short	(.L_134 - .L_133)
.L_133:
        /*000c*/ 	.word	0x00000000
        /*0010*/ 	.short	0x0004
        /*0012*/ 	.short	0x0020
        /*0014*/ 	.byte	0x00, 0xf5, 0x21, 0x00


	//----- nvinfo : EIATTR_KPARAM_INFO
	.align		4
.L_134:
        /*0018*/ 	.byte	0x04, 0x17
        /*001a*/ 	.short	(.L_136 - .L_135)
.L_135:
        /*001c*/ 	.word	0x00000000
        /*0020*/ 	.short	0x0003
        /*0022*/ 	.short	0x0018
        /*0024*/ 	.byte	0x00, 0xf0, 0x05, 0x00


	//----- nvinfo : EIATTR_KPARAM_INFO
	.align		4
.L_136:
        /*0028*/ 	.byte	0x04, 0x17
        /*002a*/ 	.short	(.L_138 - .L_137)
.L_137:
        /*002c*/ 	.word	0x00000000
        /*0030*/ 	.short	0x0002
        /*0032*/ 	.short	0x0010
        /*0034*/ 	.byte	0x00, 0xf5, 0x21, 0x00


	//----- nvinfo : EIATTR_KPARAM_INFO
	.align		4
.L_138:
        /*0038*/ 	.byte	0x04, 0x17
        /*003a*/ 	.short	(.L_140 - .L_139)
.L_139:
        /*003c*/ 	.word	0x00000000
        /*0040*/ 	.short	0x0001
        /*0042*/ 	.short	0x0008
        /*0044*/ 	.byte	0x00, 0xf0, 0x11, 0x00


	//----- nvinfo : EIATTR_KPARAM_INFO
	.align		4
.L_140:
        /*0048*/ 	.byte	0x04, 0x17
        /*004a*/ 	.short	(.L_142 - .L_141)
.L_141:
        /*004c*/ 	.word	0x00000000
        /*0050*/ 	.short	0x0000
        /*0052*/ 	.short	0x0000
        /*0054*/ 	.byte	0x00, 0xf5, 0x21, 0x00


	//----- nvinfo : EIATTR_SPARSE_MMA_MASK
	.align		4
.L_142:
        /*0058*/ 	.byte	0x03, 0x50
        /*005a*/ 	.short	0x0000


	//----- nvinfo : EIATTR_MAXREG_COUNT
	.align		4
        /*005c*/ 	.byte	0x03, 0x1b
        /*005e*/ 	.short	0x00ff


	//----- nvinfo : EIATTR_NUM_BARRIERS
	.align		4
        /*0060*/ 	.byte	0x02, 0x4c
        /*0062*/ 	.byte	0x01
	.zero		1


	//----- nvinfo : EIATTR_MERCURY_ISA_VERSION
	.align		4
        /*0064*/ 	.byte	0x03, 0x5f
        /*0066*/ 	.short	0x0101


	//----- nvinfo : EIATTR_VRC_CTA_INIT_COUNT
	.align		4
        /*0068*/ 	.byte	0x02, 0x4a
	.zero		1
	.zero		1


	//----- nvinfo : EIATTR_EXIT_INSTR_OFFSETS
	.align		4
        /*006c*/ 	.byte	0x04, 0x1c
        /*006e*/ 	.short	(.L_144 - .L_143)


	//   ....[0]....
.L_143:
        /*0070*/ 	.word	0x000003a0


	//   ....[1]....
        /*0074*/ 	.word	0x00000590


	//   ....[2]....
        /*0078*/ 	.word	0x00000610


	//----- nvinfo : EIATTR_CRS_STACK_SIZE
	.align		4
.L_144:
        /*007c*/ 	.byte	0x04, 0x1e
        /*007e*/ 	.short	(.L_146 - .L_145)
.L_145:
        /*0080*/ 	.word	0x00000000


	//----- nvinfo : EIATTR_CBANK_PARAM_SIZE
	.align		4
.L_146:
        /*0084*/ 	.byte	0x03, 0x19
        /*0086*/ 	.short	0x0028


	//----- nvinfo : EIATTR_PARAM_CBANK
	.align		4
        /*0088*/ 	.byte	0x04, 0x0a
        /*008a*/ 	.short	(.L_148 - .L_147)
	.align		4
.L_147:
        /*008c*/ 	.word	index@(.nv.constant0.sumLandViewTan)
        /*0090*/ 	.short	0x0380
        /*0092*/ 	.short	0x0028


	//----- nvinfo : EIATTR_SW_WAR
	.align		4
.L_148:
        /*0094*/ 	.byte	0x04, 0x36
        /*0096*/ 	.short	(.L_150 - .L_149)
.L_149:
        /*0098*/ 	.word	0x00000008
.L_150:


//--------------------- .nv.info.sumLandView      --------------------------
	.section	.nv.info.sumLandView,"",@"SHT_CUDA_INFO"
	.sectionflags	@""
	.align	4


	//----- nvinfo : EIATTR_CUDA_API_VERSION
	.align		4
        /*0000*/ 	.byte	0x04, 0x37
        /*0002*/ 	.short	(.L_152 - .L_151)
.L_151:
        /*0004*/ 	.word	0x00000082


	//----- nvinfo : EIATTR_KPARAM_INFO
	.align		4
.L_152:
        /*0008*/ 	.byte	0x04, 0x17
        /*000a*/ 	.short	(.L_154 - .L_153)
.L_153:
        /*000c*/ 	.word	0x00000000
        /*0010*/ 	.short	0x0004
        /*0012*/ 	.short	0x0020
        /*0014*/ 	.byte	0x00, 0xf5, 0x21, 0x00


	//----- nvinfo : EIATTR_KPARAM_INFO
	.align		4
.L_154:
        /*0018*/ 	.byte	0x04, 0x17
        /*001a*/ 	.short	(.L_156 - .L_155)
.L_155:
        /*001c*/ 	.word	0x00000000
        /*0020*/ 	.short	0x0003
        /*0022*/ 	.short	0x0018
        /*0024*/ 	.byte	0x00, 0xf0, 0x05, 0x00


	//----- nvinfo : EIATTR_KPARAM_INFO
	.align		4
.L_156:
        /*0028*/ 	.byte	0x04, 0x17
        /*002a*/ 	.short	(.L_158 - .L_157)
.L_157:
        /*002c*/ 	.word	0x00000000
        /*0030*/ 	.short	0x0002
        /*0032*/ 	.short	0x0010
        /*0034*/ 	.byte	0x00, 0xf5, 0x21, 0x00


	//----- nvinfo : EIATTR_KPARAM_INFO
	.align		4
.L_158:
        /*0038*/ 	.byte	0x04, 0x17
        /*003a*/ 	.short	(.L_160 - .L_159)
.L_159:
        /*003c*/ 	.word	0x00000000
        /*0040*/ 	.short	0x0001
        /*0042*/ 	.short	0x0008
        /*0044*/ 	.byte	0x00, 0xf0, 0x11, 0x00


	//----- nvinfo : EIATTR_KPARAM_INFO
	.align		4
.L_160:
        /*0048*/ 	.byte	0x04, 0x17
        /*004a*/ 	.short	(.L_162 - .L_161)
.L_161:
        /*004c*/ 	.word	0x00000000
        /*0050*/ 	.short	0x0000
        /*0052*/ 	.short	0x0000
        /*0054*/ 	.byte	0x00, 0xf5, 0x21, 0x00


	//----- nvinfo : EIATTR_SPARSE_MMA_MASK
	.align		4
.L_162:
        /*0058*/ 	.byte	0x03, 0x50
        /*005a*/ 	.short	0x0000


	//----- nvinfo : EIATTR_MAXREG_COUNT
	.align		4
        /*005c*/ 	.byte	0x03, 0x1b
        /*005e*/ 	.short	0x00ff


	//----- nvinfo : EIATTR_NUM_BARRIERS
	.align		4
        /*0060*/ 	.byte	0x02, 0x4c
        /*0062*/ 	.byte	0x01
	.zero		1


	//----- nvinfo : EIATTR_MERCURY_ISA_VERSION
	.align		4
        /*0064*/ 	.byte	0x03, 0x5f
        /*0066*/ 	.short	0x0101


	//----- nvinfo : EIATTR_VRC_CTA_INIT_COUNT
	.align		4
        /*0068*/ 	.byte	0x02, 0x4a
	.zero		1
	.zero		1


	//----- nvinfo : EIATTR_EXIT_INSTR_OFFSETS
	.align		4
        /*006c*/ 	.byte	0x04, 0x1c
        /*006e*/ 	.short	(.L_164 - .L_163)


	//   ....[0]....
.L_163:
        /*0070*/ 	.word	0x000003b0


	//   ....[1]....
        /*0074*/ 	.word	0x000005a0


	//   ....[2]....
        /*0078*/ 	.word	0x00000620


	//----- nvinfo : EIATTR_CRS_STACK_SIZE
	.align		4
.L_164:
        /*007c*/ 	.byte	0x04, 0x1e
        /*007e*/ 	.short	(.L_166 - .L_165)
.L_165:
        /*0080*/ 	.word	0x00000000


	//----- nvinfo : EIATTR_CBANK_PARAM_SIZE
	.align		4
.L_166:
        /*0084*/ 	.byte	0x03, 0x19
        /*0086*/ 	.short	0x0028


	//----- nvinfo : EIATTR_PARAM_CBANK
	.align		4
        /*0088*/ 	.byte	0x04, 0x0a
        /*008a*/ 	.short	(.L_168 - .L_167)
	.align		4
.L_167:
        /*008c*/ 	.word	index@(.nv.constant0.sumLandView)
        /*0090*/ 	.short	0x0380
        /*0092*/ 	.short	0x0028


	//----- nvinfo : EIATTR_SW_WAR
	.align		4
.L_168:
        /*0094*/ 	.byte	0x04, 0x36
        /*0096*/ 	.short	(.L_170 - .L_169)
.L_169:
        /*0098*/ 	.word	0x00000008
.L_170:


//--------------------- .nv.info.sumViewTan       --------------------------
	.section	.nv.info.sumViewTan,"",@"SHT_CUDA_INFO"
	.sectionflags	@""
	.align	4


	//----- nvinfo : EIATTR_CUDA_API_VERSION
	.align		4
        /*0000*/ 	.byte	0x04, 0x37
        /*0002*/ 	.short	(.L_172 - .L_171)
.L_171:
        /*0004*/ 	.word	0x00000082


	//----- nvinfo : EIATTR_KPARAM_INFO
	.align		4
.L_172:
        /*0008*/ 	.byte	0x04, 0x17
        /*000a*/ 	.short	(.L_174 - .L_173)
.L_173:
        /*000c*/ 	.word	0x00000000
        /*0010*/ 	.short	0x0002
        /*0012*/ 	.short	0x0010
        /*0014*/ 	.byte	0x00, 0xf5, 0x21, 0x00


	//----- nvinfo : EIATTR_KPARAM_INFO
	.align		4
.L_174:
        /*0018*/ 	.byte	0x04, 0x17
        /*001a*/ 	.short	(.L_176 - .L_175)
.L_175:
        /*001c*/ 	.word	0x00000000
        /*0020*/ 	.short	0x0001
        /*0022*/ 	.short	0x0008
        /*0024*/ 	.byte	0x00, 0xf0, 0x11, 0x00


	//----- nvinfo : EIATTR_KPARAM_INFO
	.align		4
.L_176:
        /*0028*/ 	.byte	0x04, 0x17
        /*002a*/ 	.short	(.L_178 - .L_177)
.L_177:
        /*002c*/ 	.word	0x00000000
        /*0030*/ 	.short	0x0000
        /*0032*/ 	.short	0x0000
        /*0034*/ 	.byte	0x00, 0xf5, 0x21, 0x00


	//----- nvinfo : EIATTR_SPARSE_MMA_MASK
	.align		4
.L_178:
        /*0038*/ 	.byte	0x03, 0x50
        /*003a*/ 	.short	0x0000


	//----- nvinfo : EIATTR_MAXREG_COUNT
	.align		4
        /*003c*/ 	.byte	0x03, 0x1b
        /*003e*/ 	.short	0x00ff


	//----- nvinfo : EIATTR_NUM_BARRIERS
	.align		4
        /*0040*/ 	.byte	0x02, 0x4c
        /*0042*/ 	.byte	0x01
	.zero		1


	//----- nvinfo : EIATTR_MERCURY_ISA_VERSION
	.align		4
        /*0044*/ 	.byte	0x03, 0x5f
        /*0046*/ 	.short	0x0101


	//----- nvinfo : EIATTR_VRC_CTA_INIT_COUNT
	.align		4
        /*0048*/ 	.byte	0x02, 0x4a
	.zero		1
	.zero		1


	//----- nvinfo : EIATTR_EXIT_INSTR_OFFSETS
	.align		4
        /*004c*/ 	.byte	0x04, 0x1c
        /*004e*/ 	.short	(.L_180 - .L_179)


	//   ....[0]....
.L_179:
        /*0050*/ 	.word	0x00000300


	//   ....[1]....
        /*0054*/ 	.word	0x000004f0


	//   ....[2]....
        /*0058*/ 	.word	0x00000570


	//----- nvinfo : EIATTR_CRS_STACK_SIZE
	.align		4
.L_180:
        /*005c*/ 	.byte	0x04, 0x1e
        /*005e*/ 	.short	(.L_182 - .L_181)
.L_181:
        /*0060*/ 	.word	0x00000000


	//----- nvinfo : EIATTR_CBANK_PARAM_SIZE
	.align		4
.L_182:
        /*0064*/ 	.byte	0x03, 0x19
        /*0066*/ 	.short	0x0018


	//----- nvinfo : EIATTR_PARAM_CBANK
	.align		4
        /*0068*/ 	.byte	0x04, 0x0a
        /*006a*/ 	.short	(.L_184 - .L_183)
	.align		4
.L_183:
        /*006c*/ 	.word	index@(.nv.constant0.sumViewTan)
        /*0070*/ 	.short	0x0380
        /*0072*/ 	.short	0x0018


	//----- nvinfo : EIATTR_SW_WAR
	.align		4
.L_184:
        /*0074*/ 	.byte	0x04, 0x36
        /*0076*/ 	.short	(.L_186 - .L_185)
.L_185:
        /*0078*/ 	.word	0x00000008
.L_186:


//--------------------- .nv.info.sumView          --------------------------
	.section	.nv.info.sumView,"",@"SHT_CUDA_INFO"
	.sectionflags	@""
	.align	4


	//----- nvinfo : EIATTR_CUDA_API_VERSION
	.align		4
        /*0000*/ 	.byte	0x04, 0x37
        /*0002*/ 	.short	(.L_188 - .L_187)
.L_187:
        /*0004*/ 	.word	0x00000082


	//----- nvinfo : EIATTR_KPARAM_INFO
	.align		4
.L_188:
        /*0008*/ 	.byte	0x04, 0x17
        /*000a*/ 	.short	(.L_190 - .L_189)
.L_189:
        /*000c*/ 	.word	0x00000000
        /*0010*/ 	.short	0x0002
        /*0012*/ 	.short	0x0010
        /*0014*/ 	.byte	0x00, 0xf5, 0x21, 0x00


	//----- nvinfo : EIATTR_KPARAM_INFO
	.align		4
.L_190:
        /*0018*/ 	.byte	0x04, 0x17
        /*001a*/ 	.short	(.L_192 - .L_191)
.L_191:
        /*001c*/ 	.word	0x00000000
        /*0020*/ 	.short	0x0001
        /*0022*/ 	.short	0x0008
        /*0024*/ 	.byte	0x00, 0xf0, 0x11, 0x00


	//----- nvinfo : EIATTR_KPARAM_INFO
	.align		4
.L_192:
        /*0028*/ 	.byte	0x04, 0x17
        /*002a*/ 	.short	(.L_194 - .L_193)
.L_193:
        /*002c*/ 	.word	0x00000000
        /*0030*/ 	.short	0x0000
        /*0032*/ 	.short	0x0000
        /*0034*/ 	.byte	0x00, 0xf5, 0x21, 0x00


	//----- nvinfo : EIATTR_SPARSE_MMA_MASK
	.align		4
.L_194:
        /*0038*/ 	.byte	0x03, 0x50
        /*003a*/ 	.short	0x0000


	//----- nvinfo : EIATTR_MAXREG_COUNT
	.align		4
        /*003c*/ 	.byte	0x03, 0x1b
        /*003e*/ 	.short	0x00ff


	//----- nvinfo : EIATTR_NUM_BARRIERS
	.align		4
        /*0040*/ 	.byte	0x02, 0x4c
        /*0042*/ 	.byte	0x01
	.zero		1


	//----- nvinfo : EIATTR_MERCURY_ISA_VERSION
	.align		4
        /*0044*/ 	.byte	0x03, 0x5f
        /*0046*/ 	.short	0x0101


	//----- nvinfo : EIATTR_VRC_CTA_INIT_COUNT
	.align		4
        /*0048*/ 	.byte	0x02, 0x4a
	.zero		1
	.zero		1


	//----- nvinfo : EIATTR_EXIT_INSTR_OFFSETS
	.align		4
        /*004c*/ 	.byte	0x04, 0x1c
        /*004e*/ 	.short	(.L_196 - .L_195)


	//   ....[0]....
.L_195:
        /*0050*/ 	.word	0x00000310


	//   ....[1]....
        /*0054*/ 	.word	0x00000500


	//   ....[2]....
        /*0058*/ 	.word	0x00000550


	//----- nvinfo : EIATTR_CRS_STACK_SIZE
	.align		4
.L_196:
        /*005c*/ 	.byte	0x04, 0x1e
        /*005e*/ 	.short	(.L_198 - .L_197)
.L_197:
        /*0060*/ 	.word	0x00000000


	//----- nvinfo : EIATTR_CBANK_PARAM_SIZE
	.align		4
.L_198:
        /*0064*/ 	.byte	0x03, 0x19
        /*0066*/ 	.short	0x0018


	//----- nvinfo : EIATTR_PARAM_CBANK
	.align		4
        /*0068*/ 	.byte	0x04, 0x0a
        /*006a*/ 	.short	(.L_200 - .L_199)
	.align		4
.L_199:
        /*006c*/ 	.word	index@(.nv.constant0.sumView)
        /*0070*/ 	.short	0x0380
        /*0072*/ 	.short	0x0018


	//----- nvinfo : EIATTR_SW_WAR
	.align		4
.L_200:
        /*0074*/ 	.byte	0x04, 0x36
        /*0076*/ 	.short	(.L_202 - .L_201)
.L_201:
        /*0078*/ 	.word	0x00000008
.L_202:


//--------------------- .nv.info.calcRayTan       --------------------------
	.section	.nv.info.calcRayTan,"",@"SHT_CUDA_INFO"
	.sectionflags	@""
	.align	4


	//----- nvinfo : EIATTR_CUDA_API_VERSION
	.align		4
        /*0000*/ 	.byte	0x04, 0x37
        /*0002*/ 	.short	(.L_204 - .L_203)
.L_203:
        /*0004*/ 	.word	0x00000082


	//----- nvinfo : EIATTR_KPARAM_INFO
	.align		4
.L_204:
        /*0008*/ 	.byte	0x04, 0x17
        /*000a*/ 	.short	(.L_206 - .L_205)
.L_205:
        /*000c*/ 	.word	0x00000000
        /*0010*/ 	.short	0x0013
        /*0012*/ 	.short	0x0080
        /*0014*/ 	.byte	0x00, 0xf0, 0x21, 0x00


	//----- nvinfo : EIATTR_KPARAM_INFO
	.align		4
.L_206:
        /*0018*/ 	.byte	0x04, 0x17
        /*001a*/ 	.short	(.L_208 - .L_207)
.L_207:
        /*001c*/ 	.word	0x00000000
        /*0020*/ 	.short	0x0012
        /*0022*/ 	.short	0x0078
        /*0024*/ 	.byte	0x00, 0xf0, 0x21, 0x00


	//----- nvinfo : EIATTR_KPARAM_INFO
	.align		4
.L_208:
        /*0028*/ 	.byte	0x04, 0x17
        /*002a*/ 	.short	(.L_210 - .L_209)
.L_209:
        /*002c*/ 	.word	0x00000000
        /*0030*/ 	.short	0x0011
        /*0032*/ 	.short	0x0070
        /*0034*/ 	.byte	0x00, 0xf0, 0x21, 0x00


	//----- nvinfo : EIATTR_KPARAM_INFO
	.align		4
.L_210:
        /*0038*/ 	.byte	0x04, 0x17
        /*003a*/ 	.short	(.L_212 - .L_211)
.L_211:
        /*003c*/ 	.word	0x00000000
        /*0040*/ 	.short	0x0010
        /*0042*/ 	.short	0x0068
        /*0044*/ 	.byte	0x00, 0xf0, 0x21, 0x00


	//----- nvinfo : EIATTR_KPARAM_INFO
	.align		4
.L_212:
        /*0048*/ 	.byte	0x04, 0x17
        /*004a*/ 	.short	(.L_214 - .L_213)
.L_213:
        /*004c*/ 	.word	0x00000000
        /*0050*/ 	.short	0x000f
        /*0052*/ 	.short	0x0060
        /*0054*/ 	.byte	0x00, 0xf0, 0x21, 0x00


	//----- nvinfo : EIATTR_KPARAM_INFO
	.align		4
.L_214:
        /*0058*/ 	.byte	0x04, 0x17
        /*005a*/ 	.short	(.L_216 - .L_215)
.L_215:
        /*005c*/ 	.word	0x00000000
        /*0060*/ 	.short	0x000e
        /*0062*/ 	.short	0x0058
        /*0064*/ 	.byte	0x00, 0xf0, 0x21, 0x00


	//----- nvinfo : EIATTR_KPARAM_INFO
	.align		4
.L_216:
        /*0068*/ 	.byte	0x04, 0x17
        /*006a*/ 	.short	(.L_218 - .L_217)
.L_217:
        /*006c*/ 	.word	0x00000000
        /*0070*/ 	.short	0x000d
        /*0072*/ 	.short	0x0050
        /*0074*/ 	.byte	0x00, 0xf0, 0x21, 0x00


	//----- nvinfo : EIATTR_KPARAM_INFO
	.align		4
.L_218:
        /*0078*/ 	.byte	0x04, 0x17
        /*007a*/ 	.short	(.L_220 - .L_219)
.L_219:
        /*007c*/ 	.word	0x00000000
        /*0080*/ 	.short	0x000c
        /*0082*/ 	.short	0x0048
        /*0084*/ 	.byte	0x00, 0xf0, 0x11, 0x00


	//----- nvinfo : EIATTR_KPARAM_INFO
	.align		4
.L_220:
        /*0088*/ 	.byte	0x04, 0x17
        /*008a*/ 	.short	(.L_222 - .L_221)
.L_221:
        /*008c*/ 	.word	0x00000000
        /*0090*/ 	.short	0x000b
        /*0092*/ 	.short	0x0040
        /*0094*/ 	.byte	0x00, 0xf5, 0x21, 0x00


	//----- nvinfo : EIATTR_KPARAM_INFO
	.align		4
.L_222:
        /*0098*/ 	.byte	0x04, 0x17
        /*009a*/ 	.short	(.L_224 - .L_223)
.L_223:
        /*009c*/ 	.word	0x00000000
        /*00a0*/ 	.short	0x000a
        /*00a2*/ 	.short	0x003c
        /*00a4*/ 	.byte	0x00, 0xf0, 0x11, 0x00


	//----- nvinfo : EIATTR_KPARAM_INFO
	.align		4
.L_224:
        /*00a8*/ 	.byte	0x04, 0x17
        /*00aa*/ 	.short	(.L_226 - .L_225)
.L_225:
        /*00ac*/ 	.word	0x00000000
        /*00b0*/ 	.short	0x0009
        /*00b2*/ 	.short	0x0038
        /*00b4*/ 	.byte	0x00, 0xf0, 0x11, 0x00


	//----- nvinfo : EIATTR_KPARAM_INFO
	.align		4
.L_226:
        /*00b8*/ 	.byte	0x04, 0x17
        /*00ba*/ 	.short	(.L_228 - .L_227)
.L_227:
        /*00bc*/ 	.word	0x00000000
        /*00c0*/ 	.short	0x0008
        /*00c2*/ 	.short	0x0030
        /*00c4*/ 	.byte	0x00, 0xf5, 0x21, 0x00


	//----- nvinfo : EIATTR_KPARAM_INFO
	.align		4
.L_228:
        /*00c8*/ 	.byte	0x04, 0x17
        /*00ca*/ 	.short	(.L_230 - .L_229)
.L_229:
        /*00cc*/ 	.word	0x00000000
        /*00d0*/ 	.short	0x0007
        /*00d2*/ 	.short	0x0028
        /*00d4*/ 	.byte	0x00, 0xf0, 0x11, 0x00


	//----- nvinfo : EIATTR_KPARAM_INFO
	.align		4
.L_230:
        /*00d8*/ 	.byte	0x04, 0x17
        /*00da*/ 	.short	(.L_232 - .L_231)
.L_231:
        /*00dc*/ 	.word	0x00000000
        /*00e0*/ 	.short	0x0006
        /*00e2*/ 	.short	0x0020
        /*00e4*/ 	.byte	0x00, 0xf0, 0x21, 0x00


	//----- nvinfo : EIATTR_KPARAM_INFO
	.align		4
.L_232:
        /*00e8*/ 	.byte	0x04, 0x17
        /*00ea*/ 	.short	(.L_234 - .L_233)
.L_233:
        /*00ec*/ 	.word	0x00000000
        /*00f0*/ 	.short	0x0005
        /*00f2*/ 	.short	0x001c
        /*00f4*/ 	.byte	0x00, 0xf0, 0x11, 0x00


	//----- nvinfo : EIATTR_KPARAM_INFO
	.align		4
.L_234:
        /*00f8*/ 	.byte	0x04, 0x17
        /*00fa*/ 	.short	(.L_236 - .L_235)
.L_235:
        /*00fc*/ 	.word	0x00000000
        /*0100*/ 	.short	0x0004
        /*0102*/ 	.short	0x0018
        /*0104*/ 	.byte	0x00, 0xf0, 0x11, 0x00


	//----- nvinfo : EIATTR_KPARAM_INFO
	.align		4
.L_236:
        /*0108*/ 	.byte	0x04, 0x17
        /*010a*/ 	.short	(.L_238 - .L_237)
.L_237:
        /*010c*/ 	.word	0x00000000
        /*0110*/ 	.short	0x0003
        /*0112*/ 	.short	0x0010
        /*0114*/ 	.byte	0x00, 0xf5, 0x21, 0x00


	//----- nvinfo : EIATTR_KPARAM_INFO
	.align		4
.L_238:
        /*0118*/ 	.byte	0x04, 0x17
        /*011a*/ 	.short	(.L_240 - .L_239)
.L_239:
        /*011c*/ 	.word	0x00000000
        /*0120*/ 	.short	0x0002
        /*0122*/ 	.short	0x0008
        /*0124*/ 	.byte	0x00, 0xf0, 0x21, 0x00


	//----- nvinfo : EIATTR_KPARAM_INFO
	.align		4
.L_240:
        /*0128*/ 	.byte	0x04, 0x17
        /*012a*/ 	.short	(.L_242 - .L_241)
.L_241:
        /*012c*/ 	.word	0x00000000
        /*0130*/ 	.short	0x0001
        /*0132*/ 	.short	0x0004
        /*0134*/ 	.byte	0x00, 0xf0, 0x11, 0x00


	//----- nvinfo : EIATTR_KPARAM_INFO
	.align		4
.L_242:
        /*0138*/ 	.byte	0x04, 0x17
        /*013a*/ 	.short	(.L_244 - .L_243)
.L_243:
        /*013c*/ 	.word	0x00000000
        /*0140*/ 	.short	0x0000
        /*0142*/ 	.short	0x0000
        /*0144*/ 	.byte	0x00, 0xf0, 0x11, 0x00


	//----- nvinfo : EIATTR_SPARSE_MMA_MASK
	.align		4
.L_244:
        /*0148*/ 	.byte	0x03, 0x50
        /*014a*/ 	.short	0x0000


	//----- nvinfo : EIATTR_MAXREG_COUNT
	.align		4
        /*014c*/ 	.byte	0x03, 0x1b
        /*014e*/ 	.short	0x00ff


	//----- nvinfo : EIATTR_MERCURY_ISA_VERSION
	.align		4
        /*0150*/ 	.byte	0x03, 0x5f
        /*0152*/ 	.short	0x0101


	//----- nvinfo : EIATTR_VRC_CTA_INIT_COUNT
	.align		4
        /*0154*/ 	.byte	0x02, 0x4a
	.zero		1
	.zero		1


	//----- nvinfo : EIATTR_EXIT_INSTR_OFFSETS
	.align		4
        /*0158*/ 	.byte	0x04, 0x1c
        /*015a*/ 	.short	(.L_246 - .L_245)


	//   ....[0]....
.L_245:
        /*015c*/ 	.word	0x00000080


	//   ....[1]....
        /*0160*/ 	.word	0x000001b0


	//   ....[2]....
        /*0164*/ 	.word	0x000001e0


	//   ....[3]....
        /*0168*/ 	.word	0x00001130


	//   ....[4]....
        /*016c*/ 	.word	0x00001350


	//   ....[5]....
        /*0170*/ 	.word	0x00001460


	//   ....[6]....
        /*0174*/ 	.word	0x00001530


	//   ....[7]....
        /*0178*/ 	.word	0x00001590


	//   ....[8]....
        /*017c*/ 	.word	0x00002c70


	//   ....[9]....
        /*0180*/ 	.word	0x00003150


	//   ....[10]....
        /*0184*/ 	.word	0x00004780


	//   ....[11]....
        /*0188*/ 	.word	0x00004800


	//   ....[12]....
        /*018c*/ 	.word	0x00004c90


	//   ....[13]....
        /*0190*/ 	.word	0x00006120


	//   ....[14]....
        /*0194*/ 	.word	0x000061a0


	//----- nvinfo : EIATTR_CRS_STACK_SIZE
	.align		4
.L_246:
        /*0198*/ 	.byte	0x04, 0x1e
        /*019a*/ 	.short	(.L_248 - .L_247)
.L_247:
        /*019c*/ 	.word	0x00000000


	//----- nvinfo : EIATTR_CBANK_PARAM_SIZE
	.align		4
.L_248:
        /*01a0*/ 	.byte	0x03, 0x19
        /*01a2*/ 	.short	0x0088


	//----- nvinfo : EIATTR_PARAM_CBANK
	.align		4
        /*01a4*/ 	.byte	0x04, 0x0a
        /*01a6*/ 	.short	(.L_250 - .L_249)
	.align		4
.L_249:
        /*01a8*/ 	.word	index@(.nv.constant0.calcRayTan)
        /*01ac*/ 	.short	0x0380
        /*01ae*/ 	.short	0x0088


	//----- nvinfo : EIATTR_SW_WAR
	.align		4
.L_250:
        /*01b0*/ 	.byte	0x04, 0x36
        /*01b2*/ 	.short	(.L_252 - .L_251)
.L_251:
        /*01b4*/ 	.word	0x00000008
.L_252:


//--------------------- .nv.info.calcRayIndirectBounded --------------------------
	.section	.nv.info.calcRayIndirectBounded,"",@"SHT_CUDA_INFO"
	.sectionflags	@""
	.align	4


	//----- nvinfo : EIATTR_CUDA_API_VERSION
	.align		4
        /*0000*/ 	.byte	0x04, 0x37
        /*0002*/ 	.short	(.L_254 - .L_253)
.L_253:
        /*0004*/ 	.word	0x00000082


	//----- nvinfo : EIATTR_KPARAM_INFO
	.align		4
.L_254:
        /*0008*/ 	.byte	0x04, 0x17
        /*000a*/ 	.short	(.L_256 - .L_255)
.L_255:
        /*000c*/ 	.word	0x00000000
        /*0010*/ 	.short	0x0012
        /*0012*/ 	.short	0x0054
        /*0014*/ 	.byte	0x00, 0xf0, 0x11, 0x00


	//----- nvinfo : EIATTR_KPARAM_INFO
	.align		4
.L_256:
        /*0018*/ 	.byte	0x04, 0x17
        /*001a*/ 	.short	(.L_258 - .L_257)
.L_257:
        /*001c*/ 	.word	0x00000000
        /*0020*/ 	.short	0x0011
        /*0022*/ 	.short	0x0050
        /*0024*/ 	.byte	0x00, 0xf0, 0x11, 0x00


	//----- nvinfo : EIATTR_KPARAM_INFO
	.align		4
.L_258:
        /*0028*/ 	.byte	0x04, 0x17
        /*002a*/ 	.short	(.L_260 - .L_259)
.L_259:
        /*002c*/ 	.word	0x00000000
        /*0030*/ 	.short	0x0010
        /*0032*/ 	.short	0x004c
        /*0034*/ 	.byte	0x00, 0xf0, 0x11, 0x00


	//----- nvinfo : EIATTR_KPARAM_INFO
	.align		4
.L_260:
        /*0038*/ 	.byte	0x04, 0x17
        /*003a*/ 	.short	(.L_262 - .L_261)
.L_261:
        /*003c*/ 	.word	0x00000000
        /*0040*/ 	.short	0x000f
        /*0042*/ 	.short	0x0048
        /*0044*/ 	.byte	0x00, 0xf0, 0x11, 0x00


	//----- nvinfo : EIATTR_KPARAM_INFO
	.align		4
.L_262:
        /*0048*/ 	.byte	0x04, 0x17
        /*004a*/ 	.short	(.L_264 - .L_263)
.L_263:
        /*004c*/ 	.word	0x00000000
        /*0050*/ 	.short	0x000e
        /*0052*/ 	.short	0x0044
        /*0054*/ 	.byte	0x00, 0xf0, 0x11, 0x00


	//----- nvinfo : EIATTR_KPARAM_INFO
	.align		4
.L_264:
        /*0058*/ 	.byte	0x04, 0x17
        /*005a*/ 	.short	(.L_266 - .L_265)
.L_265:
        /*005c*/ 	.word	0x00000000
        /*0060*/ 	.short	0x000d
        /*0062*/ 	.short	0x0040
        /*0064*/ 	.byte	0x00, 0xf0, 0x11, 0x00


	//----- nvinfo : EIATTR_KPARAM_INFO
	.align		4
.L_266:
        /*0068*/ 	.byte	0x04, 0x17
        /*006a*/ 	.short	(.L_268 - .L_267)
.L_267:
        /*006c*/ 	.word	0x00000000
        /*0070*/ 	.short	0x000c
        /*0072*/ 	.short	0x0038
        /*0074*/ 	.byte	0x00, 0xf5, 0x21, 0x00


	//----- nvinfo : EIATTR_KPARAM_INFO
	.align		4
.L_268:
        /*0078*/ 	.byte	0x04, 0x17
        /*007a*/ 	.short	(.L_270 - .L_269)
.L_269:
        /*007c*/ 	.word	0x00000000
        /*0080*/ 	.short	0x000b
        /*0082*/ 	.short	0x0034
        /*0084*/ 	.byte	0x00, 0xf0, 0x11, 0x00


	//----- nvinfo : EIATTR_KPARAM_INFO
	.align		4
.L_270:
        /*0088*/ 	.byte	0x04, 0x17
        /*008a*/ 	.short	(.L_272 - .L_271)
.L_271:
        /*008c*/ 	.word	0x00000000
        /*0090*/ 	.short	0x000a
        /*0092*/ 	.short	0x0030
        /*0094*/ 	.byte	0x00, 0xf0, 0x11, 0x00


	//----- nvinfo : EIATTR_KPARAM_INFO
	.align		4
.L_272:
        /*0098*/ 	.byte	0x04, 0x17
        /*009a*/ 	.short	(.L_274 - .L_273)
.L_273:
        /*009c*/ 	.word	0x00000000
        /*00a0*/ 	.short	0x0009
        /*00a2*/ 	.short	0x0028
        /*00a4*/ 	.byte	0x00, 0xf5, 0x21, 0x00


	//----- nvinfo : EIATTR_KPARAM_INFO
	.align		4
.L_274:
        /*00a8*/ 	.byte	0x04, 0x17
        /*00aa*/ 	.short	(.L_276 - .L_275)
.L_275:
        /*00ac*/ 	.word	0x00000000
        /*00b0*/ 	.short	0x0008
        /*00b2*/ 	.short	0x0024
        /*00b4*/ 	.byte	0x00, 0xf0, 0x11, 0x00


	//----- nvinfo : EIATTR_KPARAM_INFO
	.align		4
.L_276:
        /*00b8*/ 	.byte	0x04, 0x17
        /*00ba*/ 	.short	(.L_278 - .L_277)
.L_277:
        /*00bc*/ 	.word	0x00000000
        /*00c0*/ 	.short	0x0007
        /*00c2*/ 	.short	0x0020
        /*00c4*/ 	.byte	0x00, 0xf0, 0x11, 0x00


	//----- nvinfo : EIATTR_KPARAM_INFO
	.align		4
.L_278:
        /*00c8*/ 	.byte	0x04, 0x17
        /*00ca*/ 	.short	(.L_280 - .L_279)
.L_279:
        /*00cc*/ 	.word	0x00000000
        /*00d0*/ 	.short	0x0006
        /*00d2*/ 	.short	0x001c
        /*00d4*/ 	.byte	0x00, 0xf0, 0x11, 0x00


	//----- nvinfo : EIATTR_KPARAM_INFO
	.align		4
.L_280:
        /*00d8*/ 	.byte	0x04, 0x17
        /*00da*/ 	.short	(.L_282 - .L_281)
.L_281:
        /*00dc*/ 	.word	0x00000000
        /*00e0*/ 	.short	0x0005
        /*00e2*/ 	.short	0x0018
        /*00e4*/ 	.byte	0x00, 0xf0, 0x11, 0x00


	//----- nvinfo : EIATTR_KPARAM_INFO
	.align		4
.L_282:
        /*00e8*/ 	.byte	0x04, 0x17
        /*00ea*/ 	.short	(.L_284 - .L_283)
.L_283:
        /*00ec*/ 	.word	0x00000000
        /*00f0*/ 	.short	0x0004
        /*00f2*/ 	.short	0x0010
        /*00f4*/ 	.byte	0x00, 0xf5, 0x21, 0x00


	//----- nvinfo : EIATTR_KPARAM_INFO
	.align		4
.L_284:
        /*00f8*/ 	.byte	0x04, 0x17
        /*00fa*/ 	.short	(.L_286 - .L_285)
.L_285:
        /*00fc*/ 	.word	0x00000000
        /*0100*/ 	.short	0x0003
        /*0102*/ 	.short	0x000c
        /*0104*/ 	.byte	0x00, 0xf0, 0x11, 0x00


	//----- nvinfo : EIATTR_KPARAM_INFO
	.align		4
.L_286:
        /*0108*/ 	.byte	0x04, 0x17
        /*010a*/ 	.short	(.L_288 - .L_287)
.L_287:
        /*010c*/ 	.word	0x00000000
        /*0110*/ 	.short	0x0002
        /*0112*/ 	.short	0x0008
        /*0114*/ 	.byte	0x00, 0xf0, 0x11, 0x00


	//----- nvinfo : EIATTR_KPARAM_INFO
	.align		4
.L_288:
        /*0118*/ 	.byte	0x04, 0x17
        /*011a*/ 	.short	(.L_290 - .L_289)
.L_289:
        /*011c*/ 	.word	0x00000000
        /*0120*/ 	.short	0x0001
        /*0122*/ 	.short	0x0004
        /*0124*/ 	.byte	0x00, 0xf0, 0x11, 0x00


	//----- nvinfo : EIATTR_KPARAM_INFO
	.align		4
.L_290:
        /*0128*/ 	.byte	0x04, 0x17
        /*012a*/ 	.short	(.L_292 - .L_291)
.L_291:
        /*012c*/ 	.word	0x00000000
        /*0130*/ 	.short	0x0000
        /*0132*/ 	.short	0x0000
        /*0134*/ 	.byte	0x00, 0xf0, 0x11, 0x00


	//----- nvinfo : EIATTR_SPARSE_MMA_MASK
	.align		4
.L_292:
        /*0138*/ 	.byte	0x03, 0x50
        /*013a*/ 	.short	0x0000


	//----- nvinfo : EIATTR_MAXREG_COUNT
	.align		4
        /*013c*/ 	.byte	0x03, 0x1b
        /*013e*/ 	.short	0x00ff


	//----- nvinfo : EIATTR_MERCURY_ISA_VERSION
	.align		4
        /*0140*/ 	.byte	0x03, 0x5f
        /*0142*/ 	.short	0x0101


	//----- nvinfo : EIATTR_VRC_CTA_INIT_COUNT
	.align		4
        /*0144*/ 	.byte	0x02, 0x4a
	.zero		1
	.zero		1


	//----- nvinfo : EIATTR_EXIT_INSTR_OFFSETS
	.align		4
        /*0148*/ 	.byte	0x04, 0x1c
        /*014a*/ 	.short	(.L_294 - .L_293)


	//   ....[0]....
.L_293:
        /*014c*/ 	.word	0x000001a0


	//   ....[1]....
        /*0150*/ 	.word	0x00000a90


	//   ....[2]....
        /*0154*/ 	.word	0x00000ab0


	//   ....[3]....
        /*0158*/ 	.word	0x00000bc0


	//   ....[4]....
        /*015c*/ 	.word	0x00000d00


	//   ....[5]....
        /*0160*/ 	.word	0x00000ee0


	//   ....[6]....
        /*0164*/ 	.word	0x00001300


	//   ....[7]....
        /*0168*/ 	.word	0x00001350


	//   ....[8]....
        /*016c*/ 	.word	0x000014c0


	//   ....[9]....
        /*0170*/ 	.word	0x000015a0


	//   ....[10]....
        /*0174*/ 	.word	0x00001990


	//   ....[11]....
        /*0178*/ 	.word	0x000019e0


	//   ....[12]....
        /*017c*/ 	.word	0x00001b50


	//   ....[13]....
        /*0180*/ 	.word	0x00001cf0


	//   ....[14]....
        /*0184*/ 	.word	0x000021d0


	//   ....[15]....
        /*0188*/ 	.word	0x00002230


	//   ....[16]....
        /*018c*/ 	.word	0x00002310


	//   ....[17]....
        /*0190*/ 	.word	0x00002800


	//   ....[18]....
        /*0194*/ 	.word	0x00002850


	//   ....[19]....
        /*0198*/ 	.word	0x000029b0


	//----- nvinfo : EIATTR_CRS_STACK_SIZE
	.align		4
.L_294:
        /*019c*/ 	.byte	0x04, 0x1e
        /*019e*/ 	.short	(.L_296 - .L_295)
.L_295:
        /*01a0*/ 	.word	0x00000000


	//----- nvinfo : EIATTR_CBANK_PARAM_SIZE
	.align		4
.L_296:
        /*01a4*/ 	.byte	0x03, 0x19
        /*01a6*/ 	.short	0x0058


	//----- nvinfo : EIATTR_PARAM_CBANK
	.align		4
        /*01a8*/ 	.byte	0x04, 0x0a
        /*01aa*/ 	.short	(.L_298 - .L_297)
	.align		4
.L_297:
        /*01ac*/ 	.word	index@(.nv.constant0.calcRayIndirectBounded)
        /*01b0*/ 	.short	0x0380
        /*01b2*/ 	.short	0x0058


	//----- nvinfo : EIATTR_SW_WAR
	.align		4
.L_298:
        /*01b4*/ 	.byte	0x04, 0x36
        /*01b6*/ 	.short	(.L_300 - .L_299)
.L_299:
        /*01b8*/ 	.word	0x00000008
.L_300:


//--------------------- .nv.info.calcRayDirectBounded --------------------------
	.section	.nv.info.calcRayDirectBounded,"",@"SHT_CUDA_INFO"
	.sectionflags	@""
	.align	4


	//----- nvinfo : EIATTR_CUDA_API_VERSION
	.align		4
        /*0000*/ 	.byte	0x04, 0x37
        /*0002*/ 	.short	(.L_302 - .L_301)
.L_301:
        /*0004*/ 	.word	0x00000082


	//----- nvinfo : EIATTR_KPARAM_INFO
	.align		4
.L_302:
        /*0008*/ 	.byte	0x04, 0x17
        /*000a*/ 	.short	(.L_304 - .L_303)
.L_303:
        /*000c*/ 	.word	0x00000000
        /*0010*/ 	.short	0x0012
        /*0012*/ 	.short	0x0054
        /*0014*/ 	.byte	0x00, 0xf0, 0x11, 0x00


	//----- nvinfo : EIATTR_KPARAM_INFO
	.align		4
.L_304:
        /*0018*/ 	.byte	0x04, 0x17
        /*001a*/ 	.short	(.L_306 - .L_305)
.L_305:
        /*001c*/ 	.word	0x00000000
        /*0020*/ 	.short	0x0011
        /*0022*/ 	.short	0x0050
        /*0024*/ 	.byte	0x00, 0xf0, 0x11, 0x00


	//----- nvinfo : EIATTR_KPARAM_INFO
	.align		4
.L_306:
        /*0028*/ 	.byte	0x04, 0x17
        /*002a*/ 	.short	(.L_308 - .L_307)
.L_307:
        /*002c*/ 	.word	0x00000000
        /*0030*/ 	.short	0x0010
        /*0032*/ 	.short	0x004c
        /*0034*/ 	.byte	0x00, 0xf0, 0x11, 0x00


	//----- nvinfo : EIATTR_KPARAM_INFO
	.align		4
.L_308:
        /*0038*/ 	.byte	0x04, 0x17
        /*003a*/ 	.short	(.L_310 - .L_309)
.L_309:
        /*003c*/ 	.word	0x00000000
        /*0040*/ 	.short	0x000f
        /*0042*/ 	.short	0x0048
        /*0044*/ 	.byte	0x00, 0xf0, 0x11, 0x00


	//----- nvinfo : EIATTR_KPARAM_INFO
	.align		4
.L_310:
        /*0048*/ 	.byte	0x04, 0x17
        /*004a*/ 	.short	(.L_312 - .L_311)
.L_311:
        /*004c*/ 	.word	0x00000000
        /*0050*/ 	.short	0x000e
        /*0052*/ 	.short	0x0044
        /*0054*/ 	.byte	0x00, 0xf0, 0x11, 0x00


	//----- nvinfo : EIATTR_KPARAM_INFO
	.align		4
.L_312:
        /*0058*/ 	.byte	0x04, 0x17
        /*005a*/ 	.short	(.L_314 - .L_313)
.L_313:
        /*005c*/ 	.word	0x00000000
        /*0060*/ 	.short	0x000d
        /*0062*/ 	.short	0x0040
        /*0064*/ 	.byte	0x00, 0xf0, 0x11, 0x00


	//----- nvinfo : EIATTR_KPARAM_INFO
	.align		4
.L_314:
        /*0068*/ 	.byte	0x04, 0x17
        /*006a*/ 	.short	(.L_316 - .L_315)
.L_315:
        /*006c*/ 	.word	0x00000000
        /*0070*/ 	.short	0x000c
        /*0072*/ 	.short	0x0038
        /*0074*/ 	.byte	0x00, 0xf5, 0x21, 0x00


	//----- nvinfo : EIATTR_KPARAM_INFO
	.align		4
.L_316:
        /*0078*/ 	.byte	0x04, 0x17
        /*007a*/ 	.short	(.L_318 - .L_317)
.L_317:
        /*007c*/ 	.word	0x00000000
        /*0080*/ 	.short	0x000b
        /*0082*/ 	.short	0x0034
        /*0084*/ 	.byte	0x00, 0xf0, 0x11, 0x00


	//----- nvinfo : EIATTR_KPARAM_INFO
	.align		4
.L_318:
        /*0088*/ 	.byte	0x04, 0x17
        /*008a*/ 	.short	(.L_320 - .L_319)
.L_319:
        /*008c*/ 	.word	0x00000000
        /*0090*/ 	.short	0x000a
        /*0092*/ 	.short	0x0030
        /*0094*/ 	.byte	0x00, 0xf0, 0x11, 0x00


	//----- nvinfo : EIATTR_KPARAM_INFO
	.align		4
.L_320:
        /*0098*/ 	.byte	0x04, 0x17
        /*009a*/ 	.short	(.L_322 - .L_321)
.L_321:
        /*009c*/ 	.word	0x00000000
        /*00a0*/ 	.short	0x0009
        /*00a2*/ 	.short	0x0028
        /*00a4*/ 	.byte	0x00, 0xf5, 0x21, 0x00


	//----- nvinfo : EIATTR_KPARAM_INFO
	.align		4
.L_322:
        /*00a8*/ 	.byte	0x04, 0x17
        /*00aa*/ 	.short	(.L_324 - .L_323)
.L_323:
        /*00ac*/ 	.word	0x00000000
        /*00b0*/ 	.short	0x0008
        /*00b2*/ 	.short	0x0024
        /*00b4*/ 	.byte	0x00, 0xf0, 0x11, 0x00


	//----- nvinfo : EIATTR_KPARAM_INFO
	.align		4
.L_324:
        /*00b8*/ 	.byte	0x04, 0x17
        /*00ba*/ 	.short	(.L_326 - .L_325)
.L_325:
        /*00bc*/ 	.word	0x00000000
        /*00c0*/ 	.short	0x0007
        /*00c2*/ 	.short	0x0020
        /*00c4*/ 	.byte	0x00, 0xf0, 0x11, 0x00


	//----- nvinfo : EIATTR_KPARAM_INFO
	.align		4
.L_326:
        /*00c8*/ 	.byte	0x04, 0x17
        /*00ca*/ 	.short	(.L_328 - .L_327)
.L_327:
        /*00cc*/ 	.word	0x00000000
        /*00d0*/ 	.short	0x0006
        /*00d2*/ 	.short	0x001c
        /*00d4*/ 	.byte	0x00, 0xf0, 0x11, 0x00


	//----- nvinfo : EIATTR_KPARAM_INFO
	.align		4
.L_328:
        /*00d8*/ 	.byte	0x04, 0x17
        /*00da*/ 	.short	(.L_330 - .L_329)
.L_329:
        /*00dc*/ 	.word	0x00000000
        /*00e0*/ 	.short	0x0005
        /*00e2*/ 	.short	0x0018
        /*00e4*/ 	.byte	0x00, 0xf0, 0x11, 0x00


	//----- nvinfo : EIATTR_KPARAM_INFO
	.align		4
.L_330:
        /*00e8*/ 	.byte	0x04, 0x17
        /*00ea*/ 	.short	(.L_332 - .L_331)
.L_331:
        /*00ec*/ 	.word	0x00000000
        /*00f0*/ 	.short	0x0004
        /*00f2*/ 	.short	0x0010
        /*00f4*/ 	.byte	0x00, 0xf5, 0x21, 0x00


	//----- nvinfo : EIATTR_KPARAM_INFO
	.align		4
.L_332:
        /*00f8*/ 	.byte	0x04, 0x17
        /*00fa*/ 	.short	(.L_334 - .L_333)
.L_333:
        /*00fc*/ 	.word	0x00000000
        /*0100*/ 	.short	0x0003
        /*0102*/ 	.short	0x000c
        /*0104*/ 	.byte	0x00, 0xf0, 0x11, 0x00


	//----- nvinfo : EIATTR_KPARAM_INFO
	.align		4
.L_334:
        /*0108*/ 	.byte	0x04, 0x17
        /*010a*/ 	.short	(.L_336 - .L_335)
.L_335:
        /*010c*/ 	.word	0x00000000
        /*0110*/ 	.short	0x0002
        /*0112*/ 	.short	0x0008
        /*0114*/ 	.byte	0x00, 0xf0, 0x11, 0x00


	//----- nvinfo : EIATTR_KPARAM_INFO
	.align		4
.L_336:
        /*0118*/ 	.byte	0x04, 0x17
        /*011a*/ 	.short	(.L_338 - .L_337)
.L_337:
        /*011c*/ 	.word	0x00000000
        /*0120*/ 	.short	0x0001
        /*0122*/ 	.short	0x0004
        /*0124*/ 	.byte	0x00, 0xf0, 0x11, 0x00


	//----- nvinfo : EIATTR_KPARAM_INFO
	.align		4
.L_338:
        /*0128*/ 	.byte	0x04, 0x17
        /*012a*/ 	.short	(.L_340 - .L_339)
.L_339:
        /*012c*/ 	.word	0x00000000
        /*0130*/ 	.short	0x0000
        /*0132*/ 	.short	0x0000
        /*0134*/ 	.byte	0x00, 0xf0, 0x11, 0x00


	//----- nvinfo : EIATTR_SPARSE_MMA_MASK
	.align		4
.L_340:
        /*0138*/ 	.byte	0x03, 0x50
        /*013a*/ 	.short	0x0000


	//----- nvinfo : EIATTR_MAXREG_COUNT
	.align		4
        /*013c*/ 	.byte	0x03, 0x1b
        /*013e*/ 	.short	0x00ff


	//----- nvinfo : EIATTR_MERCURY_ISA_VERSION
	.align		4
        /*0140*/ 	.byte	0x03, 0x5f
        /*0142*/ 	.short	0x0101


	//----- nvinfo : EIATTR_VRC_CTA_INIT_COUNT
	.align		4
        /*0144*/ 	.byte	0x02, 0x4a
	.zero		1
	.zero		1


	//----- nvinfo : EIATTR_EXIT_INSTR_OFFSETS
	.align		4
        /*0148*/ 	.byte	0x04, 0x1c
        /*014a*/ 	.short	(.L_342 - .L_341)


	//   ....[0]....
.L_341:
        /*014c*/ 	.word	0x000001a0


	//   ....[1]....
        /*0150*/ 	.word	0x00000aa0


	//   ....[2]....
        /*0154*/ 	.word	0x00000ac0


	//   ....[3]....
        /*0158*/ 	.word	0x00000c10


	//   ....[4]....
        /*015c*/ 	.word	0x00000e20


	//   ....[5]....
        /*0160*/ 	.word	0x000010e0


	//   ....[6]....
        /*0164*/ 	.word	0x000013f0


	//   ....[7]....
        /*0168*/ 	.word	0x00001560


	//   ....[8]....
        /*016c*/ 	.word	0x00001640


	//   ....[9]....
        /*0170*/ 	.word	0x000018d0


	//   ....[10]....
        /*0174*/ 	.word	0x00001be0


	//   ....[11]....
        /*0178*/ 	.word	0x00001d50


	//   ....[12]....
        /*017c*/ 	.word	0x00001ef0


	//   ....[13]....
        /*0180*/ 	.word	0x00002280


	//   ....[14]....
        /*0184*/ 	.word	0x000025a0


	//   ....[15]....
        /*0188*/ 	.word	0x00002680


	//   ....[16]....
        /*018c*/ 	.word	0x00002a70


	//   ....[17]....
        /*0190*/ 	.word	0x00002d80


	//   ....[18]....
        /*0194*/ 	.word	0x00002ef0


	//----- nvinfo : EIATTR_CRS_STACK_SIZE
	.align		4
.L_342:
        /*0198*/ 	.byte	0x04, 0x1e
        /*019a*/ 	.short	(.L_344 - .L_343)
.L_343:
        /*019c*/ 	.word	0x00000000


	//----- nvinfo : EIATTR_CBANK_PARAM_SIZE
	.align		4
.L_344:
        /*01a0*/ 	.byte	0x03, 0x19
        /*01a2*/ 	.short	0x0058


	//----- nvinfo : EIATTR_PARAM_CBANK
	.align		4
        /*01a4*/ 	.byte	0x04, 0x0a
        /*01a6*/ 	.short	(.L_346 - .L_345)
	.align		4
.L_345:
        /*01a8*/ 	.word	index@(.nv.constant0.calcRayDirectBounded)
        /*01ac*/ 	.short	0x0380
        /*01ae*/ 	.short	0x0058


	//----- nvinfo : EIATTR_SW_WAR
	.align		4
.L_346:
        /*01b0*/ 	.byte	0x04, 0x36
        /*01b2*/ 	.short	(.L_348 - .L_347)
.L_347:
        /*01b4*/ 	.word	0x00000008
.L_348:


//--------------------- .nv.info.calcRayIndirect  --------------------------
	.section	.nv.info.calcRayIndirect,"",@"SHT_CUDA_INFO"
	.sectionflags	@""
	.align	4


	//----- nvinfo : EIATTR_CUDA_API_VERSION
	.align		4
        /*0000*/ 	.byte	0x04, 0x37
        /*0002*/ 	.short	(.L_350 - .L_349)
.L_349:
        /*0004*/ 	.word	0x00000082


	//----- nvinfo : EIATTR_KPARAM_INFO
	.align		4
.L_350:
        /*0008*/ 	.byte	0x04, 0x17
        /*000a*/ 	.short	(.L_352 - .L_351)
.L_351:
        /*000c*/ 	.word	0x00000000
        /*0010*/ 	.short	0x000c
        /*0012*/ 	.short	0x0038
        /*0014*/ 	.byte	0x00, 0xf5, 0x21, 0x00


	//----- nvinfo : EIATTR_KPARAM_INFO
	.align		4
.L_352:
        /*0018*/ 	.byte	0x04, 0x17
        /*001a*/ 	.short	(.L_354 - .L_353)
.L_353:
        /*001c*/ 	.word	0x00000000
        /*0020*/ 	.short	0x000b
        /*0022*/ 	.short	0x0034
        /*0024*/ 	.byte	0x00, 0xf0, 0x11, 0x00


	//----- nvinfo : EIATTR_KPARAM_INFO
	.align		4
.L_354:
        /*0028*/ 	.byte	0x04, 0x17
        /*002a*/ 	.short	(.L_356 - .L_355)
.L_355:
        /*002c*/ 	.word	0x00000000
        /*0030*/ 	.short	0x000a
        /*0032*/ 	.short	0x0030
        /*0034*/ 	.byte	0x00, 0xf0, 0x11, 0x00


	//----- nvinfo : EIATTR_KPARAM_INFO
	.align		4
.L_356:
        /*0038*/ 	.byte	0x04, 0x17
        /*003a*/ 	.short	(.L_358 - .L_357)
.L_357:
        /*003c*/ 	.word	0x00000000
        /*0040*/ 	.short	0x0009
        /*0042*/ 	.short	0x0028
        /*0044*/ 	.byte	0x00, 0xf5, 0x21, 0x00


	//----- nvinfo : EIATTR_KPARAM_INFO
	.align		4
.L_358:
        /*0048*/ 	.byte	0x04, 0x17
        /*004a*/ 	.short	(.L_360 - .L_359)
.L_359:
        /*004c*/ 	.word	0x00000000
        /*0050*/ 	.short	0x0008
        /*0052*/ 	.short	0x0024
        /*0054*/ 	.byte	0x00, 0xf0, 0x11, 0x00


	//----- nvinfo : EIATTR_KPARAM_INFO
	.align		4
.L_360:
        /*0058*/ 	.byte	0x04, 0x17
        /*005a*/ 	.short	(.L_362 - .L_361)
.L_361:
        /*005c*/ 	.word	0x00000000
        /*0060*/ 	.short	0x0007
        /*0062*/ 	.short	0x0020
        /*0064*/ 	.byte	0x00, 0xf0, 0x11, 0x00


	//----- nvinfo : EIATTR_KPARAM_INFO
	.align		4
.L_362:
        /*0068*/ 	.byte	0x04, 0x17
        /*006a*/ 	.short	(.L_364 - .L_363)
.L_363:
        /*006c*/ 	.word	0x00000000
        /*0070*/ 	.short	0x0006
        /*0072*/ 	.short	0x001c
        /*0074*/ 	.byte	0x00, 0xf0, 0x11, 0x00


	//----- nvinfo : EIATTR_KPARAM_INFO
	.align		4
.L_364:
        /*0078*/ 	.byte	0x04, 0x17
        /*007a*/ 	.short	(.L_366 - .L_365)
.L_365:
        /*007c*/ 	.word	0x00000000
        /*0080*/ 	.short	0x0005
        /*0082*/ 	.short	0x0018
        /*0084*/ 	.byte	0x00, 0xf0, 0x11, 0x00


	//----- nvinfo : EIATTR_KPARAM_INFO
	.align		4
.L_366:
        /*0088*/ 	.byte	0x04, 0x17
        /*008a*/ 	.short	(.L_368 - .L_367)
.L_367:
        /*008c*/ 	.word	0x00000000
        /*0090*/ 	.short	0x0004
        /*0092*/ 	.short	0x0010
        /*0094*/ 	.byte	0x00, 0xf5, 0x21, 0x00


	//----- nvinfo : EIATTR_KPARAM_INFO
	.align		4
.L_368:
        /*0098*/ 	.byte	0x04, 0x17
        /*009a*/ 	.short	(.L_370 - .L_369)
.L_369:
        /*009c*/ 	.word	0x00000000
        /*00a0*/ 	.short	0x0003
        /*00a2*/ 	.short	0x000c
        /*00a4*/ 	.byte	0x00, 0xf0, 0x11, 0x00


	//----- nvinfo : EIATTR_KPARAM_INFO
	.align		4
.L_370:
        /*00a8*/ 	.byte	0x04, 0x17
        /*00aa*/ 	.short	(.L_372 - .L_371)
.L_371:
        /*00ac*/ 	.word	0x00000000
        /*00b0*/ 	.short	0x0002
        /*00b2*/ 	.short	0x0008
        /*00b4*/ 	.byte	0x00, 0xf0, 0x11, 0x00


	//----- nvinfo : EIATTR_KPARAM_INFO
	.align		4
.L_372:
        /*00b8*/ 	.byte	0x04, 0x17
        /*00ba*/ 	.short	(.L_374 - .L_373)
.L_373:
        /*00bc*/ 	.word	0x00000000
        /*00c0*/ 	.short	0x0001
        /*00c2*/ 	.short	0x0004
        /*00c4*/ 	.byte	0x00, 0xf0, 0x11, 0x00


	//----- nvinfo : EIATTR_KPARAM_INFO
	.align		4
.L_374:
        /*00c8*/ 	.byte	0x04, 0x17
        /*00ca*/ 	.short	(.L_376 - .L_375)
.L_375:
        /*00cc*/ 	.word	0x00000000
        /*00d0*/ 	.short	0x0000
        /*00d2*/ 	.short	0x0000
        /*00d4*/ 	.byte	0x00, 0xf0, 0x11, 0x00


	//----- nvinfo : EIATTR_SPARSE_MMA_MASK
	.align		4
.L_376:
        /*00d8*/ 	.byte	0x03, 0x50
        /*00da*/ 	.short	0x0000


	//----- nvinfo : EIATTR_MAXREG_COUNT
	.align		4
        /*00dc*/ 	.byte	0x03, 0x1b
        /*00de*/ 	.short	0x00ff


	//----- nvinfo : EIATTR_MERCURY_ISA_VERSION
	.align		4
        /*00e0*/ 	.byte	0x03, 0x5f
        /*00e2*/ 	.short	0x0101


	//----- nvinfo : EIATTR_VRC_CTA_INIT_COUNT
	.align		4
        /*00e4*/ 	.byte	0x02, 0x4a
	.zero		1
	.zero		1


	//----- nvinfo : EIATTR_EXIT_INSTR_OFFSETS
	.align		4
        /*00e8*/ 	.byte	0x04, 0x1c
        /*00ea*/ 	.short	(.L_378 - .L_377)


	//   ....[0]....
.L_377:
        /*00ec*/ 	.word	0x00000180


	//   ....[1]....
        /*00f0*/ 	.word	0x00000280


	//   ....[2]....
        /*00f4*/ 	.word	0x00000330


	//   ....[3]....
        /*00f8*/ 	.word	0x00000970


	//   ....[4]....
        /*00fc*/ 	.word	0x00000e60


	//   ....[5]....
        /*0100*/ 	.word	0x000014d0


	//   ....[6]....
        /*0104*/ 	.word	0x00001ac0


	//----- nvinfo : EIATTR_CRS_STACK_SIZE
	.align		4
.L_378:
        /*0108*/ 	.byte	0x04, 0x1e
        /*010a*/ 	.short	(.L_380 - .L_379)
.L_379:
        /*010c*/ 	.word	0x00000000


	//----- nvinfo : EIATTR_CBANK_PARAM_SIZE
	.align		4
.L_380:
        /*0110*/ 	.byte	0x03, 0x19
        /*0112*/ 	.short	0x0040


	//----- nvinfo : EIATTR_PARAM_CBANK
	.align		4
        /*0114*/ 	.byte	0x04, 0x0a
        /*0116*/ 	.short	(.L_382 - .L_381)
	.align		4
.L_381:
        /*0118*/ 	.word	index@(.nv.constant0.calcRayIndirect)
        /*011c*/ 	.short	0x0380
        /*011e*/ 	.short	0x0040


	//----- nvinfo : EIATTR_SW_WAR
	.align		4
.L_382:
        /*0120*/ 	.byte	0x04, 0x36
        /*0122*/ 	.short	(.L_384 - .L_383)
.L_383:
        /*0124*/ 	.word	0x00000008
.L_384:


//--------------------- .nv.info.calcRayDirect    --------------------------
	.section	.nv.info.calcRayDirect,"",@"SHT_CUDA_INFO"
	.sectionflags	@""
	.align	4


	//----- nvinfo : EIATTR_CUDA_API_VERSION
	.align		4
        /*0000*/ 	.byte	0x04, 0x37
        /*0002*/ 	.short	(.L_386 - .L_385)
.L_385:
        /*0004*/ 	.word	0x00000082


	//----- nvinfo : EIATTR_KPARAM_INFO
	.align		4
.L_386:
        /*0008*/ 	.byte	0x04, 0x17
        /*000a*/ 	.short	(.L_388 - .L_387)
.L_387:
        /*000c*/ 	.word	0x00000000
        /*0010*/ 	.short	0x000c
        /*0012*/ 	.short	0x0038
        /*0014*/ 	.byte	0x00, 0xf5, 0x21, 0x00


	//----- nvinfo : EIATTR_KPARAM_INFO
	.align		4
.L_388:
        /*0018*/ 	.byte	0x04, 0x17
        /*001a*/ 	.short	(.L_390 - .L_389)
.L_389:
        /*001c*/ 	.word	0x00000000
        /*0020*/ 	.short	0x000b
        /*0022*/ 	.short	0x0034
        /*0024*/ 	.byte	0x00, 0xf0, 0x11, 0x00


	//----- nvinfo : EIATTR_KPARAM_INFO
	.align		4
.L_390:
        /*0028*/ 	.byte	0x04, 0x17
        /*002a*/ 	.short	(.L_392 - .L_391)
.L_391:
        /*002c*/ 	.word	0x00000000
        /*0030*/ 	.short	0x000a
        /*0032*/ 	.short	0x0030
        /*0034*/ 	.byte	0x00, 0xf0, 0x11, 0x00


	//----- nvinfo : EIATTR_KPARAM_INFO
	.align		4
.L_392:
        /*0038*/ 	.byte	0x04, 0x17
        /*003a*/ 	.short	(.L_394 - .L_393)
.L_393:
        /*003c*/ 	.word	0x00000000
        /*0040*/ 	.short	0x0009
        /*0042*/ 	.short	0x0028
        /*0044*/ 	.byte	0x00, 0xf5, 0x21, 0x00


	//----- nvinfo : EIATTR_KPARAM_INFO
	.align		4
.L_394:
        /*0048*/ 	.byte	0x04, 0x17
        /*004a*/ 	.short	(.L_396 - .L_395)
.L_395:
        /*004c*/ 	.word	0x00000000
        /*0050*/ 	.short	0x0008
        /*0052*/ 	.short	0x0024
        /*0054*/ 	.byte	0x00, 0xf0, 0x11, 0x00


	//----- nvinfo : EIATTR_KPARAM_INFO
	.align		4
.L_396:
        /*0058*/ 	.byte	0x04, 0x17
        /*005a*/ 	.short	(.L_398 - .L_397)
.L_397:
        /*005c*/ 	.word	0x00000000
        /*0060*/ 	.short	0x0007
        /*0062*/ 	.short	0x0020
        /*0064*/ 	.byte	0x00, 0xf0, 0x11, 0x00


	//----- nvinfo : EIATTR_KPARAM_INFO
	.align		4
.L_398:
        /*0068*/ 	.byte	0x04, 0x17
        /*006a*/ 	.short	(.L_400 - .L_399)
.L_399:
        /*006c*/ 	.word	0x00000000
        /*0070*/ 	.short	0x0006
        /*0072*/ 	.short	0x001c
        /*0074*/ 	.byte	0x00, 0xf0, 0x11, 0x00


	//----- nvinfo : EIATTR_KPARAM_INFO
	.align		4
.L_400:
        /*0078*/ 	.byte	0x04, 0x17
        /*007a*/ 	.short	(.L_402 - .L_401)
.L_401:
        /*007c*/ 	.word	0x00000000
        /*0080*/ 	.short	0x0005
        /*0082*/ 	.short	0x0018
        /*0084*/ 	.byte	0x00, 0xf0, 0x11, 0x00


	//----- nvinfo : EIATTR_KPARAM_INFO
	.align		4
.L_402:
        /*0088*/ 	.byte	0x04, 0x17
        /*008a*/ 	.short	(.L_404 - .L_403)
.L_403:
        /*008c*/ 	.word	0x00000000
        /*0090*/ 	.short	0x0004
        /*0092*/ 	.short	0x0010
        /*0094*/ 	.byte	0x00, 0xf5, 0x21, 0x00


	//----- nvinfo : EIATTR_KPARAM_INFO
	.align		4
.L_404:
        /*0098*/ 	.byte	0x04, 0x17
        /*009a*/ 	.short	(.L_406 - .L_405)
.L_405:
        /*009c*/ 	.word	0x00000000
        /*00a0*/ 	.short	0x0003
        /*00a2*/ 	.short	0x000c
        /*00a4*/ 	.byte	0x00, 0xf0, 0x11, 0x00


	//----- nvinfo : EIATTR_KPARAM_INFO
	.align		4
.L_406:
        /*00a8*/ 	.byte	0x04, 0x17
        /*00aa*/ 	.short	(.L_408 - .L_407)
.L_407:
        /*00ac*/ 	.word	0x00000000
        /*00b0*/ 	.short	0x0002
        /*00b2*/ 	.short	0x0008
        /*00b4*/ 	.byte	0x00, 0xf0, 0x11, 0x00


	//----- nvinfo : EIATTR_KPARAM_INFO
	.align		4
.L_408:
        /*00b8*/ 	.byte	0x04, 0x17
        /*00ba*/ 	.short	(.L_410 - .L_409)
.L_409:
        /*00bc*/ 	.word	0x00000000
        /*00c0*/ 	.short	0x0001
        /*00c2*/ 	.short	0x0004
        /*00c4*/ 	.byte	0x00, 0xf0, 0x11, 0x00


	//----- nvinfo : EIATTR_KPARAM_INFO
	.align		4
.L_410:
        /*00c8*/ 	.byte	0x04, 0x17
        /*00ca*/ 	.short	(.L_412 - .L_411)
.L_411:
        /*00cc*/ 	.word	0x00000000
        /*00d0*/ 	.short	0x0000
        /*00d2*/ 	.short	0x0000
        /*00d4*/ 	.byte	0x00, 0xf0, 0x11, 0x00


	//----- nvinfo : EIATTR_SPARSE_MMA_MASK
	.align		4
.L_412:
        /*00d8*/ 	.byte	0x03, 0x50
        /*00da*/ 	.short	0x0000


	//----- nvinfo : EIATTR_MAXREG_COUNT
	.align		4
        /*00dc*/ 	.byte	0x03, 0x1b
        /*00de*/ 	.short	0x00ff


	//----- nvinfo : EIATTR_MERCURY_ISA_VERSION
	.align		4
        /*00e0*/ 	.byte	0x03, 0x5f
        /*00e2*/ 	.short	0x0101


	//----- nvinfo : EIATTR_VRC_CTA_INIT_COUNT
	.align		4
        /*00e4*/ 	.byte	0x02, 0x4a
	.zero		1
	.zero		1


	//----- nvinfo : EIATTR_EXIT_INSTR_OFFSETS
	.align		4
        /*00e8*/ 	.byte	0x04, 0x1c
        /*00ea*/ 	.short	(.L_414 - .L_413)


	//   ....[0]....
.L_413:
        /*00ec*/ 	.word	0x00000190


	//   ....[1]....
        /*00f0*/ 	.word	0x000002c0


	//   ....[2]....
        /*00f4*/ 	.word	0x00000a80


	//   ....[3]....
        /*00f8*/ 	.word	0x000010f0


	//   ....[4]....
        /*00fc*/ 	.word	0x000018f0


	//   ....[5]....
        /*0100*/ 	.word	0x00002080


	//----- nvinfo : EIATTR_CRS_STACK_SIZE
	.align		4
.L_414:
        /*0104*/ 	.byte	0x04, 0x1e
        /*0106*/ 	.short	(.L_416 - .L_415)
.L_415:
        /*0108*/ 	.word	0x00000000


	//----- nvinfo : EIATTR_CBANK_PARAM_SIZE
	.align		4
.L_416:
        /*010c*/ 	.byte	0x03, 0x19
        /*010e*/ 	.short	0x0040


	//----- nvinfo : EIATTR_PARAM_CBANK
	.align		4
        /*0110*/ 	.byte	0x04, 0x0a
        /*0112*/ 	.short	(.L_418 - .L_417)
	.align		4
.L_417:
        /*0114*/ 	.word	index@(.nv.constant0.calcRayDirect)
        /*0118*/ 	.short	0x0380
        /*011a*/ 	.short	0x0040


	//----- nvinfo : EIATTR_SW_WAR
	.align		4
.L_418:
        /*011c*/ 	.byte	0x04, 0x36
        /*011e*/ 	.short	(.L_420 - .L_419)
.L_419:
        /*0120*/ 	.word	0x00000008
.L_420:


//--------------------- .nv.callgraph             --------------------------
	.section	.nv.callgraph,"",@"SHT_CUDA_CALLGRAPH"
	.align	4
	.sectionentsize	8
	.align		4
        /*0000*/ 	.word	0x00000000
	.align		4
        /*0004*/ 	.word	0xffffffff
	.align		4
        /*0008*/ 	.word	0x00000000
	.align		4
        /*000c*/ 	.word	0xfffffffe
	.align		4
        /*0010*/ 	.word	0x00000000
	.align		4
        /*0014*/ 	.word	0xfffffffd
	.align		4
        /*0018*/ 	.word	0x00000000
	.align		4
        /*001c*/ 	.word	0xfffffffc


//--------------------- .nv.constant4             --------------------------
	.section	.nv.constant4,"a",@progbits
	.align	8
	.align		8
.nv.constant4:
        /*0000*/ 	.dword	__cudart_i2opi_d


//--------------------- .text.addView             --------------------------
	.section	.text.addView,"ax",@progbits
	.align	128
        .global         addView
        .type           addView,@function
        .size           addView,(.L_x_374 - addView)
        .other          addView,@"STO_CUDA_ENTRY STV_DEFAULT"
addView:
.text.addView:
[----:B------:R-:W-:Y:S01]  /*0000*/  LDC R1, c[0x0][0x37c] ;  /* 0x0000df00ff017b82 */ /* 0x000fe20000000800 */
[----:B------:R-:W0:Y:S07]  /*0010*/  S2R R0, SR_TID.X ;  /* 0x0000000000007919 */ /* 0x000e2e0000002100 */
[----:B------:R-:W-:Y:S01]  /*0020*/  S2UR UR4, SR_CTAID.X ;  /* 0x00000000000479c3 */ /* 0x000fe20000002500 */
[----:B------:R-:W1:Y:S01]  /*0030*/  LDCU UR5, c[0x0][0x370] ;  /* 0x00006e00ff0577ac */ /* 0x000e620008000800 */
[----:B------:R-:W2:Y:S06]  /*0040*/  LDCU UR7, c[0x0][0x390] ;  /* 0x00007200ff0777ac */ /* 0x000eac0008000800 */
[----:B------:R-:W1:Y:S08]  /*0050*/  S2UR UR6, SR_CTAID.Y ;  /* 0x00000000000679c3 */ /* 0x000e700000002600 */
[----:B------:R-:W0:Y:S01]  /*0060*/  LDC R5, c[0x0][0x360] ;  /* 0x0000d800ff057b82 */ /* 0x000e220000000800 */
[----:B-1----:R-:W-:-:S06]  /*0070*/  UIMAD UR4, UR5, UR6, UR4 ;  /* 0x00000006050472a4 */ /* 0x002fcc000f8e0204 */
[----:B0-----:R-:W-:-:S05]  /*0080*/  IMAD R5, R5, UR4, R0 ;  /* 0x0000000405057c24 */ /* 0x001fca000f8e0200 */
[----:B--2---:R-:W-:-:S13]  /*0090*/  ISETP.GE.AND P0, PT, R5, UR7, PT ;  /* 0x0000000705007c0c */ /* 0x004fda000bf06270 */
[----:B------:R-:W-:Y:S05]  /*00a0*/  @P0 EXIT ;  /* 0x000000000000094d */ /* 0x000fea0003800000 */
[----:B------:R-:W0:Y:S01]  /*00b0*/  LDC.64 R2, c[0x0][0x388] ;  /* 0x0000e200ff027b82 */ /* 0x000e220000000a00 */
[----:B------:R-:W1:Y:S01]  /*00c0*/  LDCU.64 UR6, c[0x0][0x380] ;  /* 0x00007000ff0677ac */ /* 0x000e620008000a00 */
[----:B------:R-:W2:Y:S01]  /*00d0*/  LDCU.64 UR4, c[0x0][0x358] ;  /* 0x00006b00ff0477ac */ /* 0x000ea20008000a00 */
[C---:B-1----:R-:W-:Y:S01]  /*00e0*/  IADD3 R4, P0, PT, R5.reuse, UR6, RZ ;  /* 0x0000000605047c10 */ /* 0x042fe2000ff1e0ff */
[----:B0-----:R-:W-:-:S03]  /*00f0*/  IMAD.WIDE R2, R5, 0x4, R2 ;  /* 0x0000000405027825 */ /* 0x001fc600078e0202 */
[----:B------:R-:W-:Y:S02]  /*0100*/  LEA.HI.X.SX32 R5, R5, UR7, 0x1, P0 ;  /* 0x0000000705057c11 */ /* 0x000fe400080f0eff */
[----:B--2---:R-:W2:Y:S04]  /*0110*/  LDG.E R7, desc[UR4][R2.64] ;  /* 0x0000000402077981 */ /* 0x004ea8000c1e1900 */
[----:B------:R-:W2:Y:S02]  /*0120*/  LDG.E.U8 R4, desc[UR4][R4.64] ;  /* 0x0000000404047981 */ /* 0x000ea4000c1e1100 */
[----:B--2---:R-:W-:-:S05]  /*0130*/  IADD3 R7, PT, PT, R4, R7, RZ ;  /* 0x0000000704077210 */ /* 0x004fca0007ffe0ff */
[----:B------:R-:W-:Y:S01]  /*0140*/  STG.E desc[UR4][R2.64], R7 ;  /* 0x0000000702007986 */ /* 0x000fe2000c101904 */
[----:B------:R-:W-:Y:S05]  /*0150*/  EXIT ;  /* 0x000000000000794d */ /* 0x000fea0003800000 */
.L_x_0:
[----:B------:R-:W-:-:S00]  /*0160*/  BRA `(.L_x_0) ;  /* 0xfffffffc00fc7947 */ /* 0x000fc0000383ffff */
[----:B------:R-:W-:-:S00]  /*0170*/  NOP ;  /* 0x0000000000007918 */ /* 0x000fc00000000000 */
        /* <DEDUP_REMOVED lines=8> */
.L_x_374:


//--------------------- .text.clearViewTan        --------------------------
	.section	.text.clearViewTan,"ax",@progbits
	.align	128
        .global         clearViewTan
        .type           clearViewTan,@function
        .size           clearViewTan,(.L_x_375 - clearViewTan)
        .other          clearViewTan,@"STO_CUDA_ENTRY STV_DEFAULT"
clearViewTan:
.text.clearViewTan:
        /* <DEDUP_REMOVED lines=13> */
[----:B------:R-:W-:Y:S01]  /*00d0*/  MOV R7, 0xffffffff ;  /* 0xffffffff00077802 */ /* 0x000fe20000000f00 */
[----:B0-----:R-:W-:-:S05]  /*00e0*/  IMAD.WIDE R2, R5, 0x4, R2 ;  /* 0x0000000405027825 */ /* 0x001fca00078e0202 */
[----:B-1----:R-:W-:Y:S01]  /*00f0*/  STG.E desc[UR4][R2.64], R7 ;  /* 0x0000000702007986 */ /* 0x002fe2000c101904 */
[----:B------:R-:W-:Y:S05]  /*0100*/  EXIT ;  /* 0x000000000000794d */ /* 0x000fea0003800000 */
.L_x_1:
        /* <DEDUP_REMOVED lines=15> */
.L_x_375:


//--------------------- .text.clearView           --------------------------
	.section	.text.clearView,"ax",@progbits
	.align	128
        .global         clearView
        .type           clearView,@function
        .size           clearView,(.L_x_376 - clearView)
        .other          clearView,@"STO_CUDA_ENTRY STV_DEFAULT"
clearView:
.text.clearView:
        /* <DEDUP_REMOVED lines=11> */
[----:B------:R-:W0:Y:S01]  /*00b0*/  LDCU.64 UR6, c[0x0][0x380] ;  /* 0x00007000ff0677ac */ /* 0x000e220008000a00 */
[----:B------:R-:W1:Y:S01]  /*00c0*/  LDCU.64 UR4, c[0x0][0x358] ;  /* 0x00006b00ff0477ac */ /* 0x000e620008000a00 */
[----:B0-----:R-:W-:-:S04]  /*00d0*/  IADD3 R2, P0, PT, R0, UR6, RZ ;  /* 0x0000000600027c10 */ /* 0x001fc8000ff1e0ff */
[----:B------:R-:W-:-:S05]  /*00e0*/  LEA.HI.X.SX32 R3, R0, UR7, 0x1, P0 ;  /* 0x0000000700037c11 */ /* 0x000fca00080f0eff */
[----:B-1----:R-:W-:Y:S01]  /*00f0*/  STG.E.U8 desc[UR4][R2.64], RZ ;  /* 0x000000ff02007986 */ /* 0x002fe2000c101104 */
[----:B------:R-:W-:Y:S05]  /*0100*/  EXIT ;  /* 0x000000000000794d */ /* 0x000fea0003800000 */
.L_x_2:
        /* <DEDUP_REMOVED lines=15> */
.L_x_376:


//--------------------- .text.sumLandViewTan      --------------------------
	.section	.text.sumLandViewTan,"ax",@progbits
	.align	128
        .global         sumLandViewTan
        .type           sumLandViewTan,@function
        .size           sumLandViewTan,(.L_x_377 - sumLandViewTan)
        .other          sumLandViewTan,@"STO_CUDA_ENTRY STV_DEFAULT"
sumLandViewTan:
.text.sumLandViewTan:
[----:B------:R-:W-:Y:S08]  /*0000*/  LDC R1, c[0x0][0x37c] ;  /* 0x0000df00ff017b82 */ /* 0x000ff00000000800 */
[----:B------:R-:W0:Y:S01]  /*0010*/  S2UR UR5, SR_CgaCtaId ;  /* 0x00000000000579c3 */ /* 0x000e220000008800 */
[----:B------:R-:W1:Y:S01]  /*0020*/  S2R R3, SR_TID.X ;  /* 0x0000000000037919 */ /* 0x000e620000002100 */
[----:B------:R-:W-:Y:S01]  /*0030*/  UMOV UR4, 0x400 ;  /* 0x0000040000047882 */ /* 0x000fe20000000000 */
[----:B------:R-:W2:Y:S01]  /*0040*/  LDCU.64 UR6, c[0x0][0x358] ;  /* 0x00006b00ff0677ac */ /* 0x000ea20008000a00 */
[----:B------:R-:W-:Y:S01]  /*0050*/  BSSY.RECONVERGENT B0, `(.L_x_3) ;  /* 0x0000020000007945 */ /* 0x000fe20003800200 */
[----:B------:R-:W3:Y:S01]  /*0060*/  S2R R0, SR_CTAID.X ;  /* 0x0000000000007919 */ /* 0x000ee20000002500 */
[----:B------:R-:W4:Y:S01]  /*0070*/  LDCU.64 UR8, c[0x0][0x390] ;  /* 0x00007200ff0877ac */ /* 0x000f220008000a00 */
[----:B0-----:R-:W-:Y:S01]  /*0080*/  ULEA UR4, UR5, UR4, 0x18 ;  /* 0x0000000405047291 */ /* 0x001fe2000f8ec0ff */
[----:B------:R-:W0:Y:S05]  /*0090*/  LDCU UR5, c[0x0][0x388] ;  /* 0x00007100ff0577ac */ /* 0x000e2a0008000800 */
[----:B-1----:R-:W-:-:S05]  /*00a0*/  LEA R2, R3, UR4, 0x2 ;  /* 0x0000000403027c11 */ /* 0x002fca000f8e10ff */
[----:B------:R-:W1:Y:S01]  /*00b0*/  LDCU UR4, c[0x0][0x388] ;  /* 0x00007100ff0477ac */ /* 0x000e620008000800 */
[----:B---3--:R-:W-:Y:S01]  /*00c0*/  IMAD R6, R0, 0x200, R3 ;  /* 0x0000020000067824 */ /* 0x008fe200078e0203 */
[----:B------:R3:W-:Y:S04]  /*00d0*/  STS [R2], RZ ;  /* 0x000000ff02007388 */ /* 0x0007e80000000800 */
[----:B0-----:R-:W-:-:S13]  /*00e0*/  ISETP.GE.U32.AND P0, PT, R6, UR5, PT ;  /* 0x0000000506007c0c */ /* 0x001fda000bf06070 */
[----:B-1234-:R-:W-:Y:S05]  /*00f0*/  @P0 BRA `(.L_x_4) ;  /* 0x0000000000540947 */ /* 0x01efea0003800000 */
[----:B------:R-:W0:Y:S01]  /*0100*/  LDC R8, c[0x0][0x370] ;  /* 0x0000dc00ff087b82 */ /* 0x000e220000000800 */
[----:B------:R-:W-:Y:S02]  /*0110*/  IMAD.MOV.U32 R9, RZ, RZ, R6 ;  /* 0x000000ffff097224 */ /* 0x000fe400078e0006 */
[----:B------:R-:W-:-:S05]  /*0120*/  IMAD.MOV.U32 R11, RZ, RZ, RZ ;  /* 0x000000ffff0b7224 */ /* 0x000fca00078e00ff */
[----:B------:R-:W1:Y:S08]  /*0130*/  LDC.U8 R10, c[0x0][0x398] ;  /* 0x0000e600ff0a7b82 */ /* 0x000e700000000000 */
[----:B------:R-:W2:Y:S02]  /*0140*/  LDC.64 R4, c[0x0][0x380] ;  /* 0x0000e000ff047b82 */ /* 0x000ea40000000a00 */
.L_x_7:
[----:B--2---:R-:W-:-:S06]  /*0150*/  IMAD.WIDE.U32 R6, R9, 0x4, R4 ;  /* 0x0000000409067825 */ /* 0x004fcc00078e0004 */
[----:B------:R-:W2:Y:S01]  /*0160*/  LDG.E R6, desc[UR6][R6.64] ;  /* 0x0000000606067981 */ /* 0x000ea2000c1e1900 */
[----:B0-----:R-:W-:Y:S01]  /*0170*/  LEA R9, R8, R9, 0x9 ;  /* 0x0000000908097211 */ /* 0x001fe200078e48ff */
[----:B------:R-:W-:Y:S03]  /*0180*/  BSSY.RECONVERGENT B1, `(.L_x_5) ;  /* 0x000000b000017945 */ /* 0x000fe60003800200 */
[----:B------:R-:W-:Y:S02]  /*0190*/  ISETP.GE.U32.AND P0, PT, R9, UR4, PT ;  /* 0x0000000409007c0c */ /* 0x000fe4000bf06070 */
[----:B--2---:R-:W-:-:S13]  /*01a0*/  ISETP.GE.AND P1, PT, R6, RZ, PT ;  /* 0x000000ff0600720c */ /* 0x004fda0003f26270 */
[----:B------:R-:W-:Y:S05]  /*01b0*/  @!P1 BRA `(.L_x_6) ;  /* 0x00000000001c9947 */ /* 0x000fea0003800000 */
[----:B------:R-:W-:-:S05]  /*01c0*/  IADD3 R6, P1, PT, R6, UR8, RZ ;  /* 0x0000000806067c10 */ /* 0x000fca000ff3e0ff */
[----:B------:R-:W-:-:S05]  /*01d0*/  IMAD.X R7, RZ, RZ, UR9, P1 ;  /* 0x00000009ff077e24 */ /* 0x000fca00088e06ff */
[----:B------:R-:W2:Y:S01]  /*01e0*/  LDG.E.U8 R6, desc[UR6][R6.64] ;  /* 0x0000000606067981 */ /* 0x000ea2000c1e1100 */
[----:B-1----:R-:W-:-:S04]  /*01f0*/  PRMT R13, R10, 0x9910, RZ ;  /* 0x000099100a0d7816 */ /* 0x002fc800000000ff */
[----:B--2---:R-:W-:-:S13]  /*0200*/  ISETP.NE.AND P1, PT, R6, R13, PT ;  /* 0x0000000d0600720c */ /* 0x004fda0003f25270 */
[----:B------:R-:W-:-:S05]  /*0210*/  @!P1 VIADD R11, R11, 0x1 ;  /* 0x000000010b0b9836 */ /* 0x000fca0000000000 */
[----:B------:R0:W-:Y:S02]  /*0220*/  @!P1 STS [R2], R11 ;  /* 0x0000000b02009388 */ /* 0x0001e40000000800 */
.L_x_6:
[----:B------:R-:W-:Y:S05]  /*0230*/  BSYNC.RECONVERGENT B1 ;  /* 0x0000000000017941 */ /* 0x000fea0003800200 */
.L_x_5:
[----:B------:R-:W-:Y:S05]  /*0240*/  @!P0 BRA `(.L_x_7) ;  /* 0xfffffffc00c08947 */ /* 0x000fea000383ffff */
.L_x_4:
[----:B------:R-:W-:Y:S05]  /*0250*/  BSYNC.RECONVERGENT B0 ;  /* 0x0000000000007941 */ /* 0x000fea0003800200 */
.L_x_3:
[----:B------:R-:W-:Y:S01]  /*0260*/  BAR.SYNC.DEFER_BLOCKING 0x0 ;  /* 0x0000000000007b1d */ /* 0x000fe20000010000 */
[C---:B------:R-:W-:Y:S02]  /*0270*/  ISETP.GT.U32.AND P1, PT, R3.reuse, 0xff, PT ;  /* 0x000000ff0300780c */ /* 0x040fe40003f24070 */
[----:B------:R-:W-:-:S11]  /*0280*/  ISETP.GT.U32.AND P0, PT, R3, 0x7f, PT ;  /* 0x0000007f0300780c */ /* 0x000fd60003f04070 */
[----:B------:R-:W-:Y:S04]  /*0290*/  @!P1 LDS R4, [R2+0x400] ;  /* 0x0004000002049984 */ /* 0x000fe80000000800 */
[----:B------:R-:W2:Y:S02]  /*02a0*/  @!P1 LDS R5, [R2] ;  /* 0x0000000002059984 */ /* 0x000ea40000000800 */
[----:B--2---:R-:W-:-:S05]  /*02b0*/  @!P1 IMAD.IADD R5, R4, 0x1, R5 ;  /* 0x0000000104059824 */ /* 0x004fca00078e0205 */
[----:B------:R-:W-:Y:S01]  /*02c0*/  @!P1 STS [R2], R5 ;  /* 0x0000000502009388 */ /* 0x000fe20000000800 */
[----:B------:R-:W-:Y:S01]  /*02d0*/  BAR.SYNC.DEFER_BLOCKING 0x0 ;  /* 0x0000000000007b1d */ /* 0x000fe20000010000 */
[----:B------:R-:W-:-:S05]  /*02e0*/  ISETP.GT.U32.AND P1, PT, R3, 0x3f, PT ;  /* 0x0000003f0300780c */ /* 0x000fca0003f24070 */
[----:B------:R-:W-:Y:S04]  /*02f0*/  @!P0 LDS R4, [R2+0x200] ;  /* 0x0002000002048984 */ /* 0x000fe80000000800 */
[----:B------:R-:W2:Y:S02]  /*0300*/  @!P0 LDS R7, [R2] ;  /* 0x0000000002078984 */ /* 0x000ea40000000800 */
[----:B--2---:R-:W-:-:S05]  /*0310*/  @!P0 IADD3 R7, PT, PT, R4, R7, RZ ;  /* 0x0000000704078210 */ /* 0x004fca0007ffe0ff */
[----:B------:R-:W-:Y:S01]  /*0320*/  @!P0 STS [R2], R7 ;  /* 0x0000000702008388 */ /* 0x000fe20000000800 */
[----:B------:R-:W-:Y:S01]  /*0330*/  BAR.SYNC.DEFER_BLOCKING 0x0 ;  /* 0x0000000000007b1d */ /* 0x000fe20000010000 */
[----:B------:R-:W-:-:S05]  /*0340*/  ISETP.GT.U32.AND P0, PT, R3, 0x1f, PT ;  /* 0x0000001f0300780c */ /* 0x000fca0003f04070 */
[----:B------:R-:W-:Y:S04]  /*0350*/  @!P1 LDS R4, [R2+0x100] ;  /* 0x0001000002049984 */ /* 0x000fe80000000800 */
[----:B------:R-:W2:Y:S02]  /*0360*/  @!P1 LDS R9, [R2] ;  /* 0x0000000002099984 */ /* 0x000ea40000000800 */
[----:B--2---:R-:W-:-:S05]  /*0370*/  @!P1 IMAD.IADD R9, R4, 0x1, R9 ;  /* 0x0000000104099824 */ /* 0x004fca00078e0209 */
[----:B------:R2:W-:Y:S01]  /*0380*/  @!P1 STS [R2], R9 ;  /* 0x0000000902009388 */ /* 0x0005e20000000800 */
[----:B------:R-:W-:Y:S06]  /*0390*/  BAR.SYNC.DEFER_BLOCKING 0x0 ;  /* 0x0000000000007b1d */ /* 0x000fec0000010000 */
[----:B------:R-:W-:Y:S05]  /*03a0*/  @P0 EXIT ;  /* 0x000000000000094d */ /* 0x000fea0003800000 */
[----:B------:R-:W-:Y:S01]  /*03b0*/  LDS R4, [R2+0x80] ;  /* 0x0000800002047984 */ /* 0x000fe20000000800 */
[----:B------:R-:W-:-:S03]  /*03c0*/  ISETP.NE.AND P0, PT, R3, RZ, PT ;  /* 0x000000ff0300720c */ /* 0x000fc60003f05270 */
[----:B------:R-:W3:Y:S02]  /*03d0*/  LDS R5, [R2] ;  /* 0x0000000002057984 */ /* 0x000ee40000000800 */
[----:B---3--:R-:W-:-:S05]  /*03e0*/  IMAD.IADD R5, R4, 0x1, R5 ;  /* 0x0000000104057824 */ /* 0x008fca00078e0205 */
[----:B------:R-:W-:Y:S01]  /*03f0*/  STS [R2], R5 ;  /* 0x0000000502007388 */ /* 0x000fe20000000800 */
[----:B------:R-:W-:Y:S06]  /*0400*/  BAR.SYNC.DEFER_BLOCKING 0x0 ;  /* 0x0000000000007b1d */ /* 0x000fec0000010000 */
[----:B------:R-:W-:Y:S04]  /*0410*/  LDS R4, [R2+0x40] ;  /* 0x0000400002047984 */ /* 0x000fe80000000800 */
[----:B------:R-:W3:Y:S02]  /*0420*/  LDS R7, [R2] ;  /* 0x0000000002077984 */ /* 0x000ee40000000800 */
[----:B---3--:R-:W-:-:S05]  /*0430*/  IADD3 R7, PT, PT, R4, R7, RZ ;  /* 0x0000000704077210 */ /* 0x008fca0007ffe0ff */
[----:B------:R-:W-:Y:S01]  /*0440*/  STS [R2], R7 ;  /* 0x0000000702007388 */ /* 0x000fe20000000800 */
[----:B------:R-:W-:Y:S06]  /*0450*/  BAR.SYNC.DEFER_BLOCKING 0x0 ;  /* 0x0000000000007b1d */ /* 0x000fec0000010000 */
[----:B------:R-:W-:Y:S04]  /*0460*/  LDS R4, [R2+0x20] ;  /* 0x0000200002047984 */ /* 0x000fe80000000800 */
[----:B--2---:R-:W2:Y:S02]  /*0470*/  LDS R9, [R2] ;  /* 0x0000000002097984 */ /* 0x004ea40000000800 */
[----:B--2---:R-:W-:-:S05]  /*0480*/  IMAD.IADD R9, R4, 0x1, R9 ;  /* 0x0000000104097824 */ /* 0x004fca00078e0209 */
[----:B------:R-:W-:Y:S01]  /*0490*/  STS [R2], R9 ;  /* 0x0000000902007388 */ /* 0x000fe20000000800 */
[----:B------:R-:W-:Y:S06]  /*04a0*/  BAR.SYNC.DEFER_BLOCKING 0x0 ;  /* 0x0000000000007b1d */ /* 0x000fec0000010000 */
[----:B------:R-:W-:Y:S04]  /*04b0*/  LDS R4, [R2+0x10] ;  /* 0x0000100002047984 */ /* 0x000fe80000000800 */
[----:B------:R-:W2:Y:S02]  /*04c0*/  LDS R5, [R2] ;  /* 0x0000000002057984 */ /* 0x000ea40000000800 */
[----:B--2---:R-:W-:-:S05]  /*04d0*/  IMAD.IADD R5, R4, 0x1, R5 ;  /* 0x0000000104057824 */ /* 0x004fca00078e0205 */
[----:B------:R-:W-:Y:S01]  /*04e0*/  STS [R2], R5 ;  /* 0x0000000502007388 */ /* 0x000fe20000000800 */
[----:B------:R-:W-:Y:S06]  /*04f0*/  BAR.SYNC.DEFER_BLOCKING 0x0 ;  /* 0x0000000000007b1d */ /* 0x000fec0000010000 */
[----:B------:R-:W-:Y:S04]  /*0500*/  LDS R4, [R2+0x8] ;  /* 0x0000080002047984 */ /* 0x000fe80000000800 */
[----:B------:R-:W2:Y:S02]  /*0510*/  LDS R7, [R2] ;  /* 0x0000000002077984 */ /* 0x000ea40000000800 */
[----:B--2---:R-:W-:-:S05]  /*0520*/  IADD3 R7, PT, PT, R4, R7, RZ ;  /* 0x0000000704077210 */ /* 0x004fca0007ffe0ff */
[----:B------:R-:W-:Y:S01]  /*0530*/  STS [R2], R7 ;  /* 0x0000000702007388 */ /* 0x000fe20000000800 */
[----:B------:R-:W-:Y:S06]  /*0540*/  BAR.SYNC.DEFER_BLOCKING 0x0 ;  /* 0x0000000000007b1d */ /* 0x000fec0000010000 */
[----:B------:R-:W-:Y:S04]  /*0550*/  LDS R4, [R2+0x4] ;  /* 0x0000040002047984 */ /* 0x000fe80000000800 */
[----:B------:R-:W2:Y:S02]  /*0560*/  LDS R9, [R2] ;  /* 0x0000000002097984 */ /* 0x000ea40000000800 */
[----:B--2---:R-:W-:-:S05]  /*0570*/  IMAD.IADD R9, R4, 0x1, R9 ;  /* 0x0000000104097824 */ /* 0x004fca00078e0209 */
[----:B------:R2:W-:Y:S01]  /*0580*/  STS [R2], R9 ;  /* 0x0000000902007388 */ /* 0x0005e20000000800 */
[----:B------:R-:W-:Y:S05]  /*0590*/  @P0 EXIT ;  /* 0x000000000000094d */ /* 0x000fea0003800000 */
[----:B------:R-:W3:Y:S01]  /*05a0*/  S2UR UR5, SR_CgaCtaId ;  /* 0x00000000000579c3 */ /* 0x000ee20000008800 */
[----:B------:R-:W-:-:S07]  /*05b0*/  UMOV UR4, 0x400 ;  /* 0x0000040000047882 */ /* 0x000fce0000000000 */
[----:B0-2---:R-:W0:Y:S01]  /*05c0*/  LDC.64 R2, c[0x0][0x3a0] ;  /* 0x0000e800ff027b82 */ /* 0x005e220000000a00 */
[----:B---3--:R-:W-:Y:S01]  /*05d0*/  ULEA UR4, UR5, UR4, 0x18 ;  /* 0x0000000405047291 */ /* 0x008fe2000f8ec0ff */
[----:B0-----:R-:W-:-:S08]  /*05e0*/  IMAD.WIDE.U32 R2, R0, 0x4, R2 ;  /* 0x0000000400027825 */ /* 0x001fd000078e0002 */
[----:B------:R-:W0:Y:S04]  /*05f0*/  LDS R5, [UR4] ;  /* 0x00000004ff057984 */ /* 0x000e280008000800 */
[----:B0-----:R-:W-:Y:S01]  /*0600*/  STG.E desc[UR6][R2.64], R5 ;  /* 0x0000000502007986 */ /* 0x001fe2000c101906 */
[----:B------:R-:W-:Y:S05]  /*0610*/  EXIT ;  /* 0x000000000000794d */ /* 0x000fea0003800000 */
.L_x_8:
        /* <DEDUP_REMOVED lines=14> */
.L_x_377:


//--------------------- .text.sumLandView         --------------------------
	.section	.text.sumLandView,"ax",@progbits
	.align	128
        .global         sumLandView
        .type           sumLandView,@function
        .size           sumLandView,(.L_x_378 - sumLandView)
        .other          sumLandView,@"STO_CUDA_ENTRY STV_DEFAULT"
sumLandView:
.text.sumLandView:
        /* <DEDUP_REMOVED lines=8> */
[----:B------:R-:W1:Y:S01]  /*0080*/  LDCU.64 UR10, c[0x0][0x380] ;  /* 0x00007000ff0a77ac */ /* 0x000e620008000a00 */
        /* <DEDUP_REMOVED lines=8> */
[----:B------:R-:W0:Y:S01]  /*0110*/  LDC.U8 R5, c[0x0][0x398] ;  /* 0x0000e600ff057b82 */ /* 0x000e220000000000 */
[----:B------:R-:W-:Y:S02]  /*0120*/  IMAD.MOV.U32 R6, RZ, RZ, R4 ;  /* 0x000000ffff067224 */ /* 0x000fe400078e0004 */
[----:B------:R-:W-:-:S05]  /*0130*/  IMAD.MOV.U32 R7, RZ, RZ, RZ ;  /* 0x000000ffff077224 */ /* 0x000fca00078e00ff */
[----:B------:R-:W1:Y:S01]  /*0140*/  LDC R11, c[0x0][0x370] ;  /* 0x0000dc00ff0b7b82 */ /* 0x000e620000000800 */
[----:B0-----:R-:W-:-:S07]  /*0150*/  PRMT R9, R5, 0x9910, RZ ;  /* 0x0000991005097816 */ /* 0x001fce00000000ff */
.L_x_13:
[----:B------:R-:W-:-:S05]  /*0160*/  IADD3 R4, P0, PT, R6, UR8, RZ ;  /* 0x0000000806047c10 */ /* 0x000fca000ff1e0ff */
[----:B------:R-:W-:-:S05]  /*0170*/  IMAD.X R5, RZ, RZ, UR9, P0 ;  /* 0x00000009ff057e24 */ /* 0x000fca00080e06ff */
[----:B------:R-:W2:Y:S01]  /*0180*/  LDG.E.U8 R4, desc[UR6][R4.64] ;  /* 0x0000000604047981 */ /* 0x000ea2000c1e1100 */
[----:B------:R-:W-:Y:S01]  /*0190*/  MOV R8, R6 ;  /* 0x0000000600087202 */ /* 0x000fe20000000f00 */
[----:B-1----:R-:W-:Y:S01]  /*01a0*/  IMAD R6, R11, 0x200, R6 ;  /* 0x000002000b067824 */ /* 0x002fe200078e0206 */
[----:B------:R-:W-:Y:S04]  /*01b0*/  BSSY.RECONVERGENT B1, `(.L_x_11) ;  /* 0x0000009000017945 */ /* 0x000fe80003800200 */
[----:B------:R-:W-:Y:S02]  /*01c0*/  ISETP.GE.U32.AND P0, PT, R6, UR4, PT ;  /* 0x0000000406007c0c */ /* 0x000fe4000bf06070 */
[----:B--2---:R-:W-:-:S13]  /*01d0*/  ISETP.NE.AND P1, PT, R4, R9, PT ;  /* 0x000000090400720c */ /* 0x004fda0003f25270 */
[----:B0-----:R-:W-:Y:S05]  /*01e0*/  @P1 BRA `(.L_x_12) ;  /* 0x0000000000141947 */ /* 0x001fea0003800000 */
[----:B------:R-:W-:-:S05]  /*01f0*/  IADD3 R4, P1, PT, R8, UR10, RZ ;  /* 0x0000000a08047c10 */ /* 0x000fca000ff3e0ff */
[----:B------:R-:W-:-:S05]  /*0200*/  IMAD.X R5, RZ, RZ, UR11, P1 ;  /* 0x0000000bff057e24 */ /* 0x000fca00088e06ff */
[----:B------:R-:W2:Y:S02]  /*0210*/  LDG.E.U8 R4, desc[UR6][R4.64] ;  /* 0x0000000604047981 */ /* 0x000ea4000c1e1100 */
[----:B--2---:R-:W-:-:S05]  /*0220*/  IMAD.IADD R7, R7, 0x1, R4 ;  /* 0x0000000107077824 */ /* 0x004fca00078e0204 */
[----:B------:R0:W-:Y:S02]  /*0230*/  STS [R2], R7 ;  /* 0x0000000702007388 */ /* 0x0001e40000000800 */
.L_x_12:
[----:B------:R-:W-:Y:S05]  /*0240*/  BSYNC.RECONVERGENT B1 ;  /* 0x0000000000017941 */ /* 0x000fea0003800200 */
.L_x_11:
[----:B------:R-:W-:Y:S05]  /*0250*/  @!P0 BRA `(.L_x_13) ;  /* 0xfffffffc00c08947 */ /* 0x000fea000383ffff */
.L_x_10:
[----:B------:R-:W-:Y:S05]  /*0260*/  BSYNC.RECONVERGENT B0 ;  /* 0x0000000000007941 */ /* 0x000fea0003800200 */
.L_x_9:
[----:B------:R-:W-:Y:S01]  /*0270*/  BAR.SYNC.DEFER_BLOCKING 0x0 ;  /* 0x0000000000007b1d */ /* 0x000fe20000010000 */
[C---:B------:R-:W-:Y:S02]  /*0280*/  ISETP.GT.U32.AND P1, PT, R3.reuse, 0xff, PT ;  /* 0x000000ff0300780c */ /* 0x040fe40003f24070 */
[----:B------:R-:W-:-:S11]  /*0290*/  ISETP.GT.U32.AND P0, PT, R3, 0x7f, PT ;  /* 0x0000007f0300780c */ /* 0x000fd60003f04070 */
[----:B------:R-:W-:Y:S04]  /*02a0*/  @!P1 LDS R4, [R2+0x400] ;  /* 0x0004000002049984 */ /* 0x000fe80000000800 */
[----:B------:R-:W1:Y:S02]  /*02b0*/  @!P1 LDS R5, [R2] ;  /* 0x0000000002059984 */ /* 0x000e640000000800 */
[----:B-1----:R-:W-:-:S05]  /*02c0*/  @!P1 IADD3 R5, PT, PT, R4, R5, RZ ;  /* 0x0000000504059210 */ /* 0x002fca0007ffe0ff */
[----:B------:R-:W-:Y:S01]  /*02d0*/  @!P1 STS [R2], R5 ;  /* 0x0000000502009388 */ /* 0x000fe20000000800 */
[----:B------:R-:W-:Y:S01]  /*02e0*/  BAR.SYNC.DEFER_BLOCKING 0x0 ;  /* 0x0000000000007b1d */ /* 0x000fe20000010000 */
[----:B------:R-:W-:-:S05]  /*02f0*/  ISETP.GT.U32.AND P1, PT, R3, 0x3f, PT ;  /* 0x0000003f0300780c */ /* 0x000fca0003f24070 */
[----:B------:R-:W-:Y:S04]  /*0300*/  @!P0 LDS R4, [R2+0x200] ;  /* 0x0002000002048984 */ /* 0x000fe80000000800 */
[----:B0-----:R-:W0:Y:S02]  /*0310*/  @!P0 LDS R7, [R2] ;  /* 0x0000000002078984 */ /* 0x001e240000000800 */
[----:B0-----:R-:W-:-:S05]  /*0320*/  @!P0 IMAD.IADD R7, R4, 0x1, R7 ;  /* 0x0000000104078824 */ /* 0x001fca00078e0207 */
[----:B------:R-:W-:Y:S01]  /*0330*/  @!P0 STS [R2], R7 ;  /* 0x0000000702008388 */ /* 0x000fe20000000800 */
[----:B------:R-:W-:Y:S01]  /*0340*/  BAR.SYNC.DEFER_BLOCKING 0x0 ;  /* 0x0000000000007b1d */ /* 0x000fe20000010000 */
[----:B------:R-:W-:-:S05]  /*0350*/  ISETP.GT.U32.AND P0, PT, R3, 0x1f, PT ;  /* 0x0000001f0300780c */ /* 0x000fca0003f04070 */
[----:B------:R-:W-:Y:S04]  /*0360*/  @!P1 LDS R4, [R2+0x100] ;  /* 0x0001000002049984 */ /* 0x000fe80000000800 */
[----:B------:R-:W0:Y:S02]  /*0370*/  @!P1 LDS R9, [R2] ;  /* 0x0000000002099984 */ /* 0x000e240000000800 */
[----:B0-----:R-:W-:-:S05]  /*0380*/  @!P1 IMAD.IADD R9, R4, 0x1, R9 ;  /* 0x0000000104099824 */ /* 0x001fca00078e0209 */
[----:B------:R0:W-:Y:S01]  /*0390*/  @!P1 STS [R2], R9 ;  /* 0x0000000902009388 */ /* 0x0001e20000000800 */
[----:B------:R-:W-:Y:S06]  /*03a0*/  BAR.SYNC.DEFER_BLOCKING 0x0 ;  /* 0x0000000000007b1d */ /* 0x000fec0000010000 */
[----:B------:R-:W-:Y:S05]  /*03b0*/  @P0 EXIT ;  /* 0x000000000000094d */ /* 0x000fea0003800000 */
[----:B------:R-:W-:Y:S01]  /*03c0*/  LDS R4, [R2+0x80] ;  /* 0x0000800002047984 */ /* 0x000fe20000000800 */
[----:B------:R-:W-:-:S03]  /*03d0*/  ISETP.NE.AND P0, PT, R3, RZ, PT ;  /* 0x000000ff0300720c */ /* 0x000fc60003f05270 */
[----:B------:R-:W1:Y:S02]  /*03e0*/  LDS R5, [R2] ;  /* 0x0000000002057984 */ /* 0x000e640000000800 */
[----:B-1----:R-:W-:-:S05]  /*03f0*/  IMAD.IADD R5, R4, 0x1, R5 ;  /* 0x0000000104057824 */ /* 0x002fca00078e0205 */
[----:B------:R-:W-:Y:S01]  /*0400*/  STS [R2], R5 ;  /* 0x0000000502007388 */ /* 0x000fe20000000800 */
[----:B------:R-:W-:Y:S06]  /*0410*/  BAR.SYNC.DEFER_BLOCKING 0x0 ;  /* 0x0000000000007b1d */ /* 0x000fec0000010000 */
[----:B------:R-:W-:Y:S04]  /*0420*/  LDS R4, [R2+0x40] ;  /* 0x0000400002047984 */ /* 0x000fe80000000800 */
[----:B------:R-:W1:Y:S02]  /*0430*/  LDS R7, [R2] ;  /* 0x0000000002077984 */ /* 0x000e640000000800 */
[----:B-1----:R-:W-:-:S05]  /*0440*/  IADD3 R7, PT, PT, R4, R7, RZ ;  /* 0x0000000704077210 */ /* 0x002fca0007ffe0ff */
[----:B------:R-:W-:Y:S01]  /*0450*/  STS [R2], R7 ;  /* 0x0000000702007388 */ /* 0x000fe20000000800 */
[----:B------:R-:W-:Y:S06]  /*0460*/  BAR.SYNC.DEFER_BLOCKING 0x0 ;  /* 0x0000000000007b1d */ /* 0x000fec0000010000 */
[----:B------:R-:W-:Y:S04]  /*0470*/  LDS R4, [R2+0x20] ;  /* 0x0000200002047984 */ /* 0x000fe80000000800 */
[----:B0-----:R-:W0:Y:S02]  /*0480*/  LDS R9, [R2] ;  /* 0x0000000002097984 */ /* 0x001e240000000800 */
[----:B0-----:R-:W-:-:S05]  /*0490*/  IMAD.IADD R9, R4, 0x1, R9 ;  /* 0x0000000104097824 */ /* 0x001fca00078e0209 */
[----:B------:R-:W-:Y:S01]  /*04a0*/  STS [R2], R9 ;  /* 0x0000000902007388 */ /* 0x000fe20000000800 */
[----:B------:R-:W-:Y:S06]  /*04b0*/  BAR.SYNC.DEFER_BLOCKING 0x0 ;  /* 0x0000000000007b1d */ /* 0x000fec0000010000 */
[----:B------:R-:W-:Y:S04]  /*04c0*/  LDS R4, [R2+0x10] ;  /* 0x0000100002047984 */ /* 0x000fe80000000800 */
[----:B------:R-:W0:Y:S02]  /*04d0*/  LDS R5, [R2] ;  /* 0x0000000002057984 */ /* 0x000e240000000800 */
[----:B0-----:R-:W-:-:S05]  /*04e0*/  IMAD.IADD R5, R4, 0x1, R5 ;  /* 0x0000000104057824 */ /* 0x001fca00078e0205 */
[----:B------:R-:W-:Y:S01]  /*04f0*/  STS [R2], R5 ;  /* 0x0000000502007388 */ /* 0x000fe20000000800 */
[----:B------:R-:W-:Y:S06]  /*0500*/  BAR.SYNC.DEFER_BLOCKING 0x0 ;  /* 0x0000000000007b1d */ /* 0x000fec0000010000 */
[----:B------:R-:W-:Y:S04]  /*0510*/  LDS R4, [R2+0x8] ;  /* 0x0000080002047984 */ /* 0x000fe80000000800 */
[----:B------:R-:W0:Y:S02]  /*0520*/  LDS R7, [R2] ;  /* 0x0000000002077984 */ /* 0x000e240000000800 */
[----:B0-----:R-:W-:-:S05]  /*0530*/  IADD3 R7, PT, PT, R4, R7, RZ ;  /* 0x0000000704077210 */ /* 0x001fca0007ffe0ff */
[----:B------:R-:W-:Y:S01]  /*0540*/  STS [R2], R7 ;  /* 0x0000000702007388 */ /* 0x000fe20000000800 */
[----:B------:R-:W-:Y:S06]  /*0550*/  BAR.SYNC.DEFER_BLOCKING 0x0 ;  /* 0x0000000000007b1d */ /* 0x000fec0000010000 */
[----:B------:R-:W-:Y:S04]  /*0560*/  LDS R4, [R2+0x4] ;  /* 0x0000040002047984 */ /* 0x000fe80000000800 */
[----:B------:R-:W0:Y:S02]  /*0570*/  LDS R9, [R2] ;  /* 0x0000000002097984 */ /* 0x000e240000000800 */
[----:B0-----:R-:W-:-:S05]  /*0580*/  IMAD.IADD R9, R4, 0x1, R9 ;  /* 0x0000000104097824 */ /* 0x001fca00078e0209 */
[----:B------:R0:W-:Y:S01]  /*0590*/  STS [R2], R9 ;  /* 0x0000000902007388 */ /* 0x0001e20000000800 */
[----:B------:R-:W-:Y:S05]  /*05a0*/  @P0 EXIT ;  /* 0x000000000000094d */ /* 0x000fea0003800000 */
[----:B------:R-:W1:Y:S01]  /*05b0*/  S2UR UR5, SR_CgaCtaId ;  /* 0x00000000000579c3 */ /* 0x000e620000008800 */
[----:B------:R-:W-:-:S07]  /*05c0*/  UMOV UR4, 0x400 ;  /* 0x0000040000047882 */ /* 0x000fce0000000000 */
[----:B0-----:R-:W0:Y:S01]  /*05d0*/  LDC.64 R2, c[0x0][0x3a0] ;  /* 0x0000e800ff027b82 */ /* 0x001e220000000a00 */
[----:B-1----:R-:W-:Y:S01]  /*05e0*/  ULEA UR4, UR5, UR4, 0x18 ;  /* 0x0000000405047291 */ /* 0x002fe2000f8ec0ff */
[----:B0-----:R-:W-:-:S08]  /*05f0*/  IMAD.WIDE.U32 R2, R0, 0x4, R2 ;  /* 0x0000000400027825 */ /* 0x001fd000078e0002 */
[----:B------:R-:W0:Y:S04]  /*0600*/  LDS R5, [UR4] ;  /* 0x00000004ff057984 */ /* 0x000e280008000800 */
[----:B0-----:R-:W-:Y:S01]  /*0610*/  STG.E desc[UR6][R2.64], R5 ;  /* 0x0000000502007986 */ /* 0x001fe2000c101906 */
[----:B------:R-:W-:Y:S05]  /*0620*/  EXIT ;  /* 0x000000000000794d */ /* 0x000fea0003800000 */
.L_x_14:
        /* <DEDUP_REMOVED lines=13> */
.L_x_378:


//--------------------- .text.sumViewTan          --------------------------
	.section	.text.sumViewTan,"ax",@progbits
	.align	128
        .global         sumViewTan
        .type           sumViewTan,@function
        .size           sumViewTan,(.L_x_379 - sumViewTan)
        .other          sumViewTan,@"STO_CUDA_ENTRY STV_DEFAULT"
sumViewTan:
.text.sumViewTan:
[----:B------:R-:W-:Y:S01]  /*0000*/  LDC R1, c[0x0][0x37c] ;  /* 0x0000df00ff017b82 */ /* 0x000fe20000000800 */
[----:B------:R-:W0:Y:S07]  /*0010*/  S2R R3, SR_TID.X ;  /* 0x0000000000037919 */ /* 0x000e2e0000002100 */
[----:B------:R-:W1:Y:S01]  /*0020*/  S2UR UR5, SR_CgaCtaId ;  /* 0x00000000000579c3 */ /* 0x000e620000008800 */
[----:B------:R-:W2:Y:S01]  /*0030*/  LDCU UR6, c[0x0][0x388] ;  /* 0x00007100ff0677ac */ /* 0x000ea20008000800 */
[----:B------:R-:W-:Y:S01]  /*0040*/  BSSY.RECONVERGENT B0, `(.L_x_15) ;  /* 0x0000018000007945 */ /* 0x000fe20003800200 */
[----:B------:R-:W3:Y:S01]  /*0050*/  S2R R0, SR_CTAID.X ;  /* 0x0000000000007919 */ /* 0x000ee20000002500 */
[----:B------:R-:W-:-:S02]  /*0060*/  UMOV UR4, 0x400 ;  /* 0x0000040000047882 */ /* 0x000fc40000000000 */
[----:B-1----:R-:W-:-:S06]  /*0070*/  ULEA UR4, UR5, UR4, 0x18 ;  /* 0x0000000405047291 */ /* 0x002fcc000f8ec0ff */
[C---:B0-----:R-:W-:Y:S02]  /*0080*/  LEA R2, R3.reuse, UR4, 0x2 ;  /* 0x0000000403027c11 */ /* 0x041fe4000f8e10ff */
[----:B------:R-:W-:Y:S01]  /*0090*/  ISETP.GT.U32.AND P1, PT, R3, 0xff, PT ;  /* 0x000000ff0300780c */ /* 0x000fe20003f24070 */
[----:B---3--:R-:W-:Y:S02]  /*00a0*/  IMAD R4, R0, 0x200, R3 ;  /* 0x0000020000047824 */ /* 0x008fe400078e0203 */
[----:B------:R0:W-:Y:S01]  /*00b0*/  STS [R2], RZ ;  /* 0x000000ff02007388 */ /* 0x0001e20000000800 */
[----:B------:R-:W1:Y:S02]  /*00c0*/  LDCU UR4, c[0x0][0x388] ;  /* 0x00007100ff0477ac */ /* 0x000e640008000800 */
[----:B--2---:R-:W-:Y:S01]  /*00d0*/  ISETP.GE.U32.AND P0, PT, R4, UR6, PT ;  /* 0x0000000604007c0c */ /* 0x004fe2000bf06070 */
[----:B------:R-:W2:-:S12]  /*00e0*/  LDCU.64 UR6, c[0x0][0x358] ;  /* 0x00006b00ff0677ac */ /* 0x000e980008000a00 */
[----:B0-----:R-:W-:Y:S05]  /*00f0*/  @P0 BRA `(.L_x_16) ;  /* 0x0000000000300947 */ /* 0x001fea0003800000 */
[----:B------:R-:W0:Y:S01]  /*0100*/  LDC R8, c[0x0][0x370] ;  /* 0x0000dc00ff087b82 */ /* 0x000e220000000800 */
[----:B------:R-:W-:Y:S02]  /*0110*/  HFMA2 R11, -RZ, RZ, 0, 0 ;  /* 0x00000000ff0b7431 */ /* 0x000fe400000001ff */
[----:B------:R-:W-:-:S05]  /*0120*/  IMAD.MOV.U32 R9, RZ, RZ, R4 ;  /* 0x000000ffff097224 */ /* 0x000fca00078e0004 */
[----:B------:R-:W3:Y:S02]  /*0130*/  LDC.64 R6, c[0x0][0x380] ;  /* 0x0000e000ff067b82 */ /* 0x000ee40000000a00 */
.L_x_17:
[----:B---3--:R-:W-:-:S06]  /*0140*/  IMAD.WIDE.U32 R4, R9, 0x4, R6 ;  /* 0x0000000409047825 */ /* 0x008fcc00078e0006 */
[----:B--2---:R-:W2:Y:S01]  /*0150*/  LDG.E R4, desc[UR6][R4.64] ;  /* 0x0000000604047981 */ /* 0x004ea2000c1e1900 */
[----:B0-----:R-:W-:Y:S01]  /*0160*/  IMAD R9, R8, 0x200, R9 ;  /* 0x0000020008097824 */ /* 0x001fe200078e0209 */
[----:B--2---:R-:W-:-:S13]  /*0170*/  ISETP.GE.AND P0, PT, R4, RZ, PT ;  /* 0x000000ff0400720c */ /* 0x004fda0003f06270 */
[----:B------:R-:W-:-:S05]  /*0180*/  @P0 VIADD R11, R11, 0x1 ;  /* 0x000000010b0b0836 */ /* 0x000fca0000000000 */
[----:B------:R4:W-:Y:S01]  /*0190*/  @P0 STS [R2], R11 ;  /* 0x0000000b02000388 */ /* 0x0009e20000000800 */
[----:B-1----:R-:W-:-:S13]  /*01a0*/  ISETP.GE.U32.AND P0, PT, R9, UR4, PT ;  /* 0x0000000409007c0c */ /* 0x002fda000bf06070 */
[----:B----4-:R-:W-:Y:S05]  /*01b0*/  @!P0 BRA `(.L_x_17) ;  /* 0xfffffffc00e08947 */ /* 0x010fea000383ffff */
.L_x_16:
[----:B-12---:R-:W-:Y:S05]  /*01c0*/  BSYNC.RECONVERGENT B0 ;  /* 0x0000000000007941 */ /* 0x006fea0003800200 */
.L_x_15:
[----:B------:R-:W-:Y:S01]  /*01d0*/  BAR.SYNC.DEFER_BLOCKING 0x0 ;  /* 0x0000000000007b1d */ /* 0x000fe20000010000 */
[----:B------:R-:W-:-:S05]  /*01e0*/  ISETP.GT.U32.AND P0, PT, R3, 0x7f, PT ;  /* 0x0000007f0300780c */ /* 0x000fca0003f04070 */
[----:B------:R-:W-:Y:S04]  /*01f0*/  @!P1 LDS R4, [R2+0x400] ;  /* 0x0004000002049984 */ /* 0x000fe80000000800 */
[----:B------:R-:W0:Y:S02]  /*0200*/  @!P1 LDS R5, [R2] ;  /* 0x0000000002059984 */ /* 0x000e240000000800 */
[----:B0-----:R-:W-:-:S05]  /*0210*/  @!P1 IADD3 R5, PT, PT, R4, R5, RZ ;  /* 0x0000000504059210 */ /* 0x001fca0007ffe0ff */
[----:B------:R-:W-:Y:S01]  /*0220*/  @!P1 STS [R2], R5 ;  /* 0x0000000502009388 */ /* 0x000fe20000000800 */
[----:B------:R-:W-:Y:S01]  /*0230*/  BAR.SYNC.DEFER_BLOCKING 0x0 ;  /* 0x0000000000007b1d */ /* 0x000fe20000010000 */
[----:B------:R-:W-:-:S05]  /*0240*/  ISETP.GT.U32.AND P1, PT, R3, 0x3f, PT ;  /* 0x0000003f0300780c */ /* 0x000fca0003f24070 */
[----:B------:R-:W-:Y:S04]  /*0250*/  @!P0 LDS R4, [R2+0x200] ;  /* 0x0002000002048984 */ /* 0x000fe80000000800 */
[----:B------:R-:W0:Y:S02]  /*0260*/  @!P0 LDS R7, [R2] ;  /* 0x0000000002078984 */ /* 0x000e240000000800 */
        /* <DEDUP_REMOVED lines=13> */
[----:B-1----:R-:W-:-:S05]  /*0340*/  IADD3 R5, PT, PT, R4, R5, RZ ;  /* 0x0000000504057210 */ /* 0x002fca0007ffe0ff */
[----:B------:R-:W-:Y:S01]  /*0350*/  STS [R2], R5 ;  /* 0x0000000502007388 */ /* 0x000fe20000000800 */
[----:B------:R-:W-:Y:S06]  /*0360*/  BAR.SYNC.DEFER_BLOCKING 0x0 ;  /* 0x0000000000007b1d */ /* 0x000fec0000010000 */
[----:B------:R-:W-:Y:S04]  /*0370*/  LDS R4, [R2+0x40] ;  /* 0x0000400002047984 */ /* 0x000fe80000000800 */
[----:B------:R-:W1:Y:S02]  /*0380*/  LDS R7, [R2] ;  /* 0x0000000002077984 */ /* 0x000e640000000800 */
[----:B-1----:R-:W-:-:S05]  /*0390*/  IMAD.IADD R7, R4, 0x1, R7 ;  /* 0x0000000104077824 */ /* 0x002fca00078e0207 */
        /* <DEDUP_REMOVED lines=30> */
.L_x_18:
        /* <DEDUP_REMOVED lines=16> */
.L_x_379:


//--------------------- .text.sumView             --------------------------
	.section	.text.sumView,"ax",@progbits
	.align	128
        .global         sumView
        .type           sumView,@function
        .size           sumView,(.L_x_380 - sumView)
        .other          sumView,@"STO_CUDA_ENTRY STV_DEFAULT"
sumView:
.text.sumView:
        /* <DEDUP_REMOVED lines=10> */
[----:B-1----:R-:W-:Y:S01]  /*00a0*/  LEA R2, R3, UR4, 0x2 ;  /* 0x0000000403027c11 */ /* 0x002fe2000f8e10ff */
[----:B---3--:R-:W-:-:S04]  /*00b0*/  IMAD R4, R0, 0x200, R3 ;  /* 0x0000020000047824 */ /* 0x008fc800078e0203 */
[----:B------:R1:W-:Y:S01]  /*00c0*/  STS [R2], RZ ;  /* 0x000000ff02007388 */ /* 0x0003e20000000800 */
[----:B0-----:R-:W-:-:S13]  /*00d0*/  ISETP.GE.U32.AND P0, PT, R4, UR5, PT ;  /* 0x0000000504007c0c */ /* 0x001fda000bf06070 */
[----:B-12-4-:R-:W-:Y:S05]  /*00e0*/  @P0 BRA `(.L_x_20) ;  /* 0x0000000000340947 */ /* 0x016fea0003800000 */
[----:B------:R-:W0:Y:S01]  /*00f0*/  LDC R9, c[0x0][0x370] ;  /* 0x0000dc00ff097b82 */ /* 0x000e220000000800 */
[----:B------:R-:W-:Y:S01]  /*0100*/  BSSY.RECONVERGENT B1, `(.L_x_21) ;  /* 0x000000a000017945 */ /* 0x000fe20003800200 */
[----:B------:R-:W-:Y:S02]  /*0110*/  IMAD.MOV.U32 R6, RZ, RZ, R4 ;  /* 0x000000ffff067224 */ /* 0x000fe400078e0004 */
[----:B------:R-:W-:-:S07]  /*0120*/  IMAD.MOV.U32 R7, RZ, RZ, RZ ;  /* 0x000000ffff077224 */ /* 0x000fce00078e00ff */
.L_x_22:
[----:B------:R-:W-:-:S04]  /*0130*/  IADD3 R4, P0, PT, R6, UR8, RZ ;  /* 0x0000000806047c10 */ /* 0x000fc8000ff1e0ff */
[----:B------:R-:W-:-:S05]  /*0140*/  IADD3.X R5, PT, PT, RZ, UR9, RZ, P0, !PT ;  /* 0x00000009ff057c10 */ /* 0x000fca00087fe4ff */
[----:B------:R-:W2:Y:S01]  /*0150*/  LDG.E.U8 R4, desc[UR6][R4.64] ;  /* 0x0000000604047981 */ /* 0x000ea2000c1e1100 */
[----:B0-----:R-:W-:-:S05]  /*0160*/  IMAD R6, R9, 0x200, R6 ;  /* 0x0000020009067824 */ /* 0x001fca00078e0206 */
[----:B------:R-:W-:Y:S01]  /*0170*/  ISETP.GE.U32.AND P0, PT, R6, UR5, PT ;  /* 0x0000000506007c0c */ /* 0x000fe2000bf06070 */
[----:B--2---:R-:W-:-:S12]  /*0180*/  IMAD.IADD R7, R4, 0x1, R7 ;  /* 0x0000000104077824 */ /* 0x004fd800078e0207 */
[----:B------:R-:W-:Y:S05]  /*0190*/  @!P0 BRA `(.L_x_22) ;  /* 0xfffffffc00e48947 */ /* 0x000fea000383ffff */
[----:B------:R-:W-:Y:S05]  /*01a0*/  BSYNC.RECONVERGENT B1 ;  /* 0x0000000000017941 */ /* 0x000fea0003800200 */
.L_x_21:
[----:B------:R0:W-:Y:S02]  /*01b0*/  STS [R2], R7 ;  /* 0x0000000702007388 */ /* 0x0001e40000000800 */
.L_x_20:
[----:B------:R-:W-:Y:S05]  /*01c0*/  BSYNC.RECONVERGENT B0 ;  /* 0x0000000000007941 */ /* 0x000fea0003800200 */
.L_x_19:
        /* <DEDUP_REMOVED lines=52> */
[----:B------:R-:W1:Y:S01]  /*0510*/  LDS R5, [UR4] ;  /* 0x00000004ff057984 */ /* 0x000e620008000800 */
[----:B0-----:R-:W0:Y:S02]  /*0520*/  LDC.64 R2, c[0x0][0x390] ;  /* 0x0000e400ff027b82 */ /* 0x001e240000000a00 */
[----:B0-----:R-:W-:-:S05]  /*0530*/  IMAD.WIDE.U32 R2, R0, 0x4, R2 ;  /* 0x0000000400027825 */ /* 0x001fca00078e0002 */
[----:B-1----:R-:W-:Y:S01]  /*0540*/  STG.E desc[UR6][R2.64], R5 ;  /* 0x0000000502007986 */ /* 0x002fe2000c101906 */
[----:B------:R-:W-:Y:S05]  /*0550*/  EXIT ;  /* 0x000000000000794d */ /* 0x000fea0003800000 */
.L_x_23:
        /* <DEDUP_REMOVED lines=10> */
.L_x_380:


//--------------------- .text.calcRayTan          --------------------------
	.section	.text.calcRayTan,"ax",@progbits
	.align	128
        .global         calcRayTan
        .type           calcRayTan,@function
        .size           calcRayTan,(.L_x_366 - calcRayTan)
        .other          calcRayTan,@"STO_CUDA_ENTRY STV_DEFAULT"
calcRayTan:
.text.calcRayTan:
[----:B------:R-:W0:Y:S01]  /*0000*/  LDC R1, c[0x0][0x37c] ;  /* 0x0000df00ff017b82 */ /* 0x000e220000000800 */
[----:B------:R-:W1:Y:S07]  /*0010*/  S2R R0, SR_TID.X ;  /* 0x0000000000007919 */ /* 0x000e6e0000002100 */
[----:B------:R-:W1:Y:S01]  /*0020*/  S2UR UR4, SR_CTAID.X ;  /* 0x00000000000479c3 */ /* 0x000e620000002500 */
[----:B------:R-:W2:Y:S01]  /*0030*/  LDCU UR5, c[0x0][0x3c8] ;  /* 0x00007900ff0577ac */ /* 0x000ea20008000800 */
[----:B0-----:R-:W-:-:S06]  /*0040*/  VIADD R1, R1, 0xffffffd8 ;  /* 0xffffffd801017836 */ /* 0x001fcc0000000000 */
[----:B------:R-:W1:Y:S02]  /*0050*/  LDC R13, c[0x0][0x360] ;  /* 0x0000d800ff0d7b82 */ /* 0x000e640000000800 */
[----:B-1----:R-:W-:-:S05]  /*0060*/  IMAD R13, R13, UR4, R0 ;  /* 0x000000040d0d7c24 */ /* 0x002fca000f8e0200 */
[----:B--2---:R-:W-:-:S13]  /*0070*/  ISETP.GE.AND P0, PT, R13, UR5, PT ;  /* 0x000000050d007c0c */ /* 0x004fda000bf06270 */
[----:B------:R-:W-:Y:S05]  /*0080*/  @P0 EXIT ;  /* 0x000000000000094d */ /* 0x000fea0003800000 */
[----:B------:R-:W0:Y:S01]  /*0090*/  LDC.64 R6, c[0x0][0x3e8] ;  /* 0x0000fa00ff067b82 */ /* 0x000e220000000a00 */
[----:B------:R-:W0:Y:S01]  /*00a0*/  LDCU.64 UR4, c[0x0][0x3d0] ;  /* 0x00007a00ff0477ac */ /* 0x000e220008000a00 */
[----:B------:R-:W0:Y:S01]  /*00b0*/  I2F.F64 R2, R13 ;  /* 0x0000000d00027312 */ /* 0x000e220000201c00 */
[----:B------:R-:W-:Y:S01]  /*00c0*/  BSSY.RECONVERGENT B0, `(.L_x_24) ;  /* 0x0000013000007945 */ /* 0x000fe20003800200 */
[----:B------:R-:W1:Y:S01]  /*00d0*/  LDCU.64 UR6, c[0x0][0x3f0] ;  /* 0x00007e00ff0677ac */ /* 0x000e620008000a00 */
[----:B------:R-:W2:Y:S01]  /*00e0*/  LDCU.64 UR8, c[0x0][0x358] ;  /* 0x00006b00ff0877ac */ /* 0x000ea20008000a00 */
[----:B0-----:R-:W-:Y:S01]  /*00f0*/  DFMA R2, -R2, UR4, R6 ;  /* 0x0000000402027c2b */ /* 0x001fe20008000106 */
[----:B------:R-:W-:Y:S01]  /*0100*/  UMOV UR4, 0x54442d18 ;  /* 0x54442d1800047882 */ /* 0x000fe20000000000 */
[----:B------:R-:W-:-:S06]  /*0110*/  UMOV UR5, 0x401921fb ;  /* 0x401921fb00057882 */ /* 0x000fcc0000000000 */
[C---:B------:R-:W-:Y:S02]  /*0120*/  DADD R4, R2.reuse, UR4 ;  /* 0x0000000402047e29 */ /* 0x040fe40008000000 */
[----:B------:R-:W-:-:S08]  /*0130*/  DSETP.GEU.AND P0, PT, R2, RZ, PT ;  /* 0x000000ff0200722a */ /* 0x000fd00003f0e000 */
[----:B------:R-:W-:Y:S02]  /*0140*/  FSEL R18, R4, R2, !P0 ;  /* 0x0000000204127208 */ /* 0x000fe40004000000 */
[----:B------:R-:W-:-:S06]  /*0150*/  FSEL R19, R5, R3, !P0 ;  /* 0x0000000305137208 */ /* 0x000fcc0004000000 */
[C---:B-1----:R-:W-:Y:S02]  /*0160*/  DSETP.GE.AND P0, PT, R18.reuse, UR6, PT ;  /* 0x0000000612007e2a */ /* 0x042fe4000bf06000 */
[----:B------:R-:W-:-:S04]  /*0170*/  DSETP.LE.AND P1, PT, R18, R6, PT ;  /* 0x000000061200722a */ /* 0x000fc80003f23000 */
[----:B------:R-:W-:-:S14]  /*0180*/  DSETP.GT.AND P0, PT, R6, UR6, P0 ;  /* 0x0000000606007e2a */ /* 0x000fdc0008704000 */
[----:B--2---:R-:W-:Y:S05]  /*0190*/  @P0 BRA P1, `(.L_x_25) ;  /* 0x0000000000140947 */ /* 0x004fea0000800000 */
[----:B------:R-:W-:-:S14]  /*01a0*/  DSETP.LE.AND P0, PT, R6, UR6, PT ;  /* 0x0000000606007e2a */ /* 0x000fdc000bf03000 */
[----:B------:R-:W-:Y:S05]  /*01b0*/  @!P0 EXIT ;  /* 0x000000000000894d */ /* 0x000fea0003800000 */
[C---:B------:R-:W-:Y:S02]  /*01c0*/  DSETP.GTU.AND P0, PT, R18.reuse, R6, PT ;  /* 0x000000061200722a */ /* 0x040fe40003f0c000 */
[----:B------:R-:W-:-:S14]  /*01d0*/  DSETP.LTU.AND P1, PT, R18, UR6, PT ;  /* 0x0000000612007e2a */ /* 0x000fdc000bf29000 */
[----:B------:R-:W-:Y:S05]  /*01e0*/  @P0 EXIT P1 ;  /* 0x000000000000094d */ /* 0x000fea0000800000 */
.L_x_25:
[----:B------:R-:W-:Y:S05]  /*01f0*/  BSYNC.RECONVERGENT B0 ;  /* 0x0000000000007941 */ /* 0x000fea0003800200 */
.L_x_24:
[----:B------:R-:W0:Y:S01]  /*0200*/  LDC.64 R14, c[0x0][0x398] ;  /* 0x0000e600ff0e7b82 */ /* 0x000e220000000a00 */
[----:B------:R-:W-:Y:S01]  /*0210*/  UMOV UR4, 0x54442d18 ;  /* 0x54442d1800047882 */ /* 0x000fe20000000000 */
[----:B------:R-:W-:Y:S01]  /*0220*/  UMOV UR5, 0x3ff921fb ;  /* 0x3ff921fb00057882 */ /* 0x000fe20000000000 */
[C---:B------:R-:W-:Y:S01]  /*0230*/  DSETP.NEU.AND P1, PT, |R18|.reuse, +INF , PT ;  /* 0x7ff000001200742a */ /* 0x040fe20003f2d200 */
[----:B------:R-:W-:Y:S01]  /*0240*/  IMAD.MOV.U32 R12, RZ, RZ, -0x1 ;  /* 0xffffffffff0c7424 */ /* 0x000fe200078e00ff */
[C---:B------:R-:W-:Y:S01]  /*0250*/  DSETP.GE.AND P0, PT, R18.reuse, UR4, PT ;  /* 0x0000000412007e2a */ /* 0x040fe2000bf06000 */
[----:B------:R-:W-:Y:S01]  /*0260*/  UMOV UR4, 0x7f3321d2 ;  /* 0x7f3321d200047882 */ /* 0x000fe20000000000 */
[----:B------:R-:W-:Y:S01]  /*0270*/  UMOV UR5, 0x4012d97c ;  /* 0x4012d97c00057882 */ /* 0x000fe20000000000 */
[C---:B------:R-:W-:Y:S01]  /*0280*/  DSETP.GE.AND P2, PT, R18.reuse, RZ, PT ;  /* 0x000000ff1200722a */ /* 0x040fe20003f46000 */
[----:B------:R-:W-:Y:S01]  /*0290*/  BSSY.RECONVERGENT B0, `(.L_x_26) ;  /* 0x0000026000007945 */ /* 0x000fe20003800200 */
[----:B------:R-:W-:Y:S01]  /*02a0*/  DSETP.GEU.AND P3, PT, R18, UR4, PT ;  /* 0x0000000412007e2a */ /* 0x000fe2000bf6e000 */
[----:B------:R-:W-:Y:S01]  /*02b0*/  UMOV UR4, 0x54442d18 ;  /* 0x54442d1800047882 */ /* 0x000fe20000000000 */
[----:B------:R-:W-:-:S05]  /*02c0*/  UMOV UR5, 0x400921fb ;  /* 0x400921fb00057882 */ /* 0x000fca0000000000 */
[----:B------:R-:W-:Y:S01]  /*02d0*/  @!P1 DMUL R2, RZ, R18 ;  /* 0x00000012ff029228 */ /* 0x000fe20000000000 */
[----:B0-----:R-:W-:Y:S02]  /*02e0*/  VIADD R14, R14, 0xffffffff ;  /* 0xffffffff0e0e7836 */ /* 0x001fe40000000000 */
[----:B------:R-:W-:-:S03]  /*02f0*/  VIADD R10, R15, 0xffffffff ;  /* 0xffffffff0f0a7836 */ /* 0x000fc60000000000 */
[----:B------:R-:W-:Y:S01]  /*0300*/  @P0 SEL R14, R14, RZ, P3 ;  /* 0x000000ff0e0e0207 */ /* 0x000fe20001800000 */
[----:B------:R-:W-:Y:S01]  /*0310*/  DSETP.GEU.AND P3, PT, R18, UR4, PT ;  /* 0x0000000412007e2a */ /* 0x000fe2000bf6e000 */
[----:B------:R-:W-:Y:S02]  /*0320*/  @!P1 PLOP3.LUT P0, PT, PT, PT, PT, 0x80, 0x8 ;  /* 0x000000000008981c */ /* 0x000fe40003f0f070 */
[----:B------:R-:W-:-:S03]  /*0330*/  ISETP.NE.AND P4, PT, R14, RZ, PT ;  /* 0x000000ff0e00720c */ /* 0x000fc60003f85270 */
[----:B------:R-:W-:Y:S02]  /*0340*/  @P2 SEL R10, R10, RZ, P3 ;  /* 0x000000ff0a0a2207 */ /* 0x000fe40001800000 */
[----:B------:R-:W-:Y:S01]  /*0350*/  SEL R12, R12, 0x1, !P4 ;  /* 0x000000010c0c7807 */ /* 0x000fe20006000000 */
[----:B------:R-:W-:Y:S07]  /*0360*/  @!P1 BRA `(.L_x_27) ;  /* 0x0000000000609947 */ /* 0x000fee0003800000 */
[----:B------:R-:W-:Y:S01]  /*0370*/  UMOV UR4, 0x6dc9c883 ;  /* 0x6dc9c88300047882 */ /* 0x000fe20000000000 */
[----:B------:R-:W-:Y:S01]  /*0380*/  UMOV UR5, 0x3fe45f30 ;  /* 0x3fe45f3000057882 */ /* 0x000fe20000000000 */
[C---:B------:R-:W-:Y:S01]  /*0390*/  DSETP.GE.AND P0, PT, |R18|.reuse, 2.14748364800000000000e+09, PT ;  /* 0x41e000001200742a */ /* 0x040fe20003f06200 */
[----:B------:R-:W-:Y:S01]  /*03a0*/  BSSY.RECONVERGENT B1, `(.L_x_28) ;  /* 0x0000012000017945 */ /* 0x000fe20003800200 */
[----:B------:R-:W-:Y:S01]  /*03b0*/  DMUL R4, R18, UR4 ;  /* 0x0000000412047c28 */ /* 0x000fe20008000000 */
[----:B------:R-:W-:Y:S01]  /*03c0*/  UMOV UR4, 0x54442d18 ;  /* 0x54442d1800047882 */ /* 0x000fe20000000000 */
[----:B------:R-:W-:-:S08]  /*03d0*/  UMOV UR5, 0x3ff921fb ;  /* 0x3ff921fb00057882 */ /* 0x000fd00000000000 */
[----:B------:R-:W0:Y:S08]  /*03e0*/  F2I.F64 R4, R4 ;  /* 0x0000000400047311 */ /* 0x000e300000301100 */
[----:B0-----:R-:W0:Y:S02]  /*03f0*/  I2F.F64 R2, R4 ;  /* 0x0000000400027312 */ /* 0x001e240000201c00 */
[----:B0-----:R-:W-:Y:S01]  /*0400*/  DFMA R6, R2, -UR4, R18 ;  /* 0x8000000402067c2b */ /* 0x001fe20008000012 */
[----:B------:R-:W-:Y:S01]  /*0410*/  UMOV UR4, 0x33145c00 ;  /* 0x33145c0000047882 */ /* 0x000fe20000000000 */
[----:B------:R-:W-:-:S06]  /*0420*/  UMOV UR5, 0x3c91a626 ;  /* 0x3c91a62600057882 */ /* 0x000fcc0000000000 */
[----:B------:R-:W-:Y:S01]  /*0430*/  DFMA R6, R2, -UR4, R6 ;  /* 0x8000000402067c2b */ /* 0x000fe20008000006 */
[----:B------:R-:W-:Y:S01]  /*0440*/  UMOV UR4, 0x252049c0 ;  /* 0x252049c000047882 */ /* 0x000fe20000000000 */
[----:B------:R-:W-:-:S06]  /*0450*/  UMOV UR5, 0x397b839a ;  /* 0x397b839a00057882 */ /* 0x000fcc0000000000 */
[----:B------:R-:W-:Y:S01]  /*0460*/  DFMA R2, R2, -UR4, R6 ;  /* 0x8000000402027c2b */ /* 0x000fe20008000006 */
[----:B------:R-:W-:Y:S10]  /*0470*/  @!P0 BRA `(.L_x_29) ;  /* 0x0000000000108947 */ /* 0x000ff40003800000 */
[----:B------:R-:W-:Y:S01]  /*0480*/  IMAD.MOV.U32 R20, RZ, RZ, R18 ;  /* 0x000000ffff147224 */ /* 0x000fe200078e0012 */
[----:B------:R-:W-:Y:S01]  /*0490*/  MOV R16, 0x4c0 ;  /* 0x000004c000107802 */ /* 0x000fe20000000f00 */
[----:B------:R-:W-:-:S07]  /*04a0*/  IMAD.MOV.U32 R21, RZ, RZ, R19 ;  /* 0x000000ffff157224 */ /* 0x000fce00078e0013 */
[----:B------:R-:W-:Y:S05]  /*04b0*/  CALL.REL.NOINC `($calcRayTan$__internal_trig_reduction_slowpathd) ;  /* 0x0000006400647944 */ /* 0x000fea0003c00000 */
.L_x_29:
[----:B------:R-:W-:Y:S05]  /*04c0*/  BSYNC.RECONVERGENT B1 ;  /* 0x0000000000017941 */ /* 0x000fea0003800200 */
.L_x_28:
[----:B------:R-:W-:-:S04]  /*04d0*/  LOP3.LUT R4, R4, 0x1, RZ, 0xc0, !PT ;  /* 0x0000000104047812 */ /* 0x000fc800078ec0ff */
[----:B------:R-:W-:-:S13]  /*04e0*/  ISETP.NE.U32.AND P0, PT, R4, 0x1, PT ;  /* 0x000000010400780c */ /* 0x000fda0003f05070 */
.L_x_27:
[----:B------:R-:W-:Y:S05]  /*04f0*/  BSYNC.RECONVERGENT B0 ;  /* 0x0000000000007941 */ /* 0x000fea0003800200 */
.L_x_26:
[----:B------:R-:W-:Y:S01]  /*0500*/  DMUL R4, R2, R2 ;  /* 0x0000000202047228 */ /* 0x000fe20000000000 */
[----:B------:R-:W-:Y:S01]  /*0510*/  IMAD.MOV.U32 R6, RZ, RZ, 0x5b27ebb1 ;  /* 0x5b27ebb1ff067424 */ /* 0x000fe200078e00ff */
[----:B------:R-:W-:Y:S01]  /*0520*/  UMOV UR4, 0x2799bcb9 ;  /* 0x2799bcb900047882 */ /* 0x000fe20000000000 */
[----:B------:R-:W-:Y:S01]  /*0530*/  IMAD.MOV.U32 R7, RZ, RZ, 0x3ef9757c ;  /* 0x3ef9757cff077424 */ /* 0x000fe200078e00ff */
[----:B------:R-:W-:Y:S01]  /*0540*/  UMOV UR5, 0x3ee48dac ;  /* 0x3ee48dac00057882 */ /* 0x000fe20000000000 */
[----:B------:R-:W-:Y:S04]  /*0550*/  BSSY.RECONVERGENT B0, `(.L_x_30) ;  /* 0x0000036000007945 */ /* 0x000fe80003800200 */
[----:B------:R-:W-:Y:S01]  /*0560*/  DFMA R6, R4, UR4, -R6 ;  /* 0x0000000404067c2b */ /* 0x000fe20008000806 */
[----:B------:R-:W-:Y:S01]  /*0570*/  UMOV UR4, 0xfd91e04 ;  /* 0x0fd91e0400047882 */ /* 0x000fe20000000000 */
[----:B------:R-:W-:-:S06]  /*0580*/  UMOV UR5, 0x3f0980e9 ;  /* 0x3f0980e900057882 */ /* 0x000fcc0000000000 */
[----:B------:R-:W-:Y:S01]  /*0590*/  DFMA R6, R4, R6, UR4 ;  /* 0x0000000404067e2b */ /* 0x000fe20008000006 */
[----:B------:R-:W-:Y:S01]  /*05a0*/  UMOV UR4, 0x417d7e1d ;  /* 0x417d7e1d00047882 */ /* 0x000fe20000000000 */
[----:B------:R-:W-:-:S06]  /*05b0*/  UMOV UR5, 0x3efae2b0 ;  /* 0x3efae2b000057882 */ /* 0x000fcc0000000000 */
[----:B------:R-:W-:Y:S01]  /*05c0*/  DFMA R6, R4, R6, -UR4 ;  /* 0x8000000404067e2b */ /* 0x000fe20008000006 */
[----:B------:R-:W-:Y:S01]  /*05d0*/  UMOV UR4, 0x41bfba57 ;  /* 0x41bfba5700047882 */ /* 0x000fe20000000000 */
[----:B------:R-:W-:-:S06]  /*05e0*/  UMOV UR5, 0x3f119f53 ;  /* 0x3f119f5300057882 */ /* 0x000fcc0000000000 */
[----:B------:R-:W-:Y:S01]  /*05f0*/  DFMA R6, R4, R6, UR4 ;  /* 0x0000000404067e2b */ /* 0x000fe20008000006 */
        /* <DEDUP_REMOVED lines=29> */
[----:B------:R-:W-:-:S08]  /*07d0*/  DFMA R6, R4, R6, UR4 ;  /* 0x0000000404067e2b */ /* 0x000fd00008000006 */
[----:B------:R-:W-:-:S08]  /*07e0*/  DMUL R20, R4, R6 ;  /* 0x0000000604147228 */ /* 0x000fd00000000000 */
[----:B------:R-:W-:Y:S01]  /*07f0*/  DFMA R4, R20, R2, R2 ;  /* 0x000000021404722b */ /* 0x000fe20000000002 */
[----:B------:R-:W-:Y:S10]  /*0800*/  @P0 BRA `(.L_x_31) ;  /* 0x0000000000280947 */ /* 0x000ff40003800000 */
[----:B------:R-:W0:Y:S01]  /*0810*/  MUFU.RCP64H R9, R5 ;  /* 0x0000000500097308 */ /* 0x000e220000001800 */
[----:B------:R-:W-:-:S06]  /*0820*/  IMAD.MOV.U32 R8, RZ, RZ, RZ ;  /* 0x000000ffff087224 */ /* 0x000fcc00078e00ff */
[----:B0-----:R-:W-:-:S08]  /*0830*/  DFMA R6, -R4, R8, 1 ;  /* 0x3ff000000406742b */ /* 0x001fd00000000108 */
[----:B------:R-:W-:Y:S02]  /*0840*/  DFMA R16, R6, R6, R6 ;  /* 0x000000060610722b */ /* 0x000fe40000000006 */
[----:B------:R-:W-:-:S06]  /*0850*/  DADD R6, R4, -R2 ;  /* 0x0000000004067229 */ /* 0x000fcc0000000802 */
[----:B------:R-:W-:Y:S02]  /*0860*/  DFMA R16, R8, R16, R8 ;  /* 0x000000100810722b */ /* 0x000fe40000000008 */
[----:B------:R-:W-:-:S06]  /*0870*/  DFMA R6, R20, R2, -R6 ;  /* 0x000000021406722b */ /* 0x000fcc0000000806 */
[----:B------:R-:W-:-:S08]  /*0880*/  DFMA R2, R4, -R16, 1 ;  /* 0x3ff000000402742b */ /* 0x000fd00000000810 */
[----:B------:R-:W-:-:S08]  /*0890*/  DFMA R2, R6, -R16, R2 ;  /* 0x800000100602722b */ /* 0x000fd00000000002 */
[----:B------:R-:W-:-:S11]  /*08a0*/  DFMA R4, -R16, R2, -R16 ;  /* 0x000000021004722b */ /* 0x000fd60000000910 */
.L_x_31:
[----:B------:R-:W-:Y:S05]  /*08b0*/  BSYNC.RECONVERGENT B0 ;  /* 0x0000000000007941 */ /* 0x000fea0003800200 */
.L_x_30:
[----:B------:R-:W0:Y:S01]  /*08c0*/  LDCU.64 UR4, c[0x0][0x380] ;  /* 0x00007000ff0477ac */ /* 0x000e220008000a00 */
[----:B------:R-:W-:Y:S01]  /*08d0*/  BSSY.RECONVERGENT B0, `(.L_x_32) ;  /* 0x000007c000007945 */ /* 0x000fe20003800200 */
[----:B0-----:R-:W-:Y:S01]  /*08e0*/  IMAD.U32 R9, RZ, RZ, UR4 ;  /* 0x00000004ff097e24 */ /* 0x001fe2000f8e00ff */
[----:B------:R-:W0:Y:S01]  /*08f0*/  LDCU UR4, c[0x0][0x39c] ;  /* 0x00007380ff0477ac */ /* 0x000e220008000800 */
[----:B------:R-:W-:-:S03]  /*0900*/  IMAD.U32 R6, RZ, RZ, UR5 ;  /* 0x00000005ff067e24 */ /* 0x000fc6000f8e00ff */
[----:B------:R-:W-:-:S04]  /*0910*/  IADD3 R0, PT, PT, R14, -R9, RZ ;  /* 0x800000090e007210 */ /* 0x000fc80007ffe0ff */
[----:B------:R-:W-:-:S04]  /*0920*/  IABS R0, R0 ;  /* 0x0000000000007213 */ /* 0x000fc80000000000 */
[----:B------:R-:W1:Y:S02]  /*0930*/  I2F.F64 R2, R0 ;  /* 0x0000000000027312 */ /* 0x000e640000201c00 */
[----:B-1----:R-:W-:Y:S01]  /*0940*/  DMUL R2, R2, R4 ;  /* 0x0000000402027228 */ /* 0x002fe20000000000 */
[----:B------:R-:W-:Y:S02]  /*0950*/  IMAD.MOV.U32 R5, RZ, RZ, 0x3fe00000 ;  /* 0x3fe00000ff057424 */ /* 0x000fe400078e00ff */
[----:B------:R-:W-:-:S07]  /*0960*/  IMAD.MOV.U32 R4, RZ, RZ, RZ ;  /* 0x000000ffff047224 */ /* 0x000fce00078e00ff */
[----:B------:R-:W-:-:S06]  /*0970*/  LOP3.LUT R5, R5, 0x80000000, R3, 0xb8, !PT ;  /* 0x8000000005057812 */ /* 0x000fcc00078eb803 */
[----:B------:R-:W-:-:S10]  /*0980*/  DADD.RZ R2, R2, R4 ;  /* 0x0000000002027229 */ /* 0x000fd4000000c004 */
[----:B------:R-:W1:Y:S08]  /*0990*/  FRND.F64.TRUNC R2, R2 ;  /* 0x0000000200027313 */ /* 0x000e70000030d800 */
[----:B-1----:R-:W1:Y:S02]  /*09a0*/  F2I.F64.TRUNC R5, -R2 ;  /* 0x8000000200057311 */ /* 0x002e64000030d100 */
[----:B-1----:R-:W-:-:S05]  /*09b0*/  IMAD R5, R12, R5, R6 ;  /* 0x000000050c057224 */ /* 0x002fca00078e0206 */
[C---:B0-----:R-:W-:Y:S02]  /*09c0*/  ISETP.GE.AND P0, PT, R5.reuse, UR4, PT ;  /* 0x0000000405007c0c */ /* 0x041fe4000bf06270 */
[----:B------:R-:W-:-:S13]  /*09d0*/  ISETP.GT.AND P1, PT, R5, -0x1, PT ;  /* 0xffffffff0500780c */ /* 0x000fda0003f24270 */
[----:B------:R-:W-:Y:S05]  /*09e0*/  @!P0 BRA P1, `(.L_x_33) ;  /* 0x0000000400a88947 */ /* 0x000fea0000800000 */
[----:B------:R-:W-:Y:S01]  /*09f0*/  UMOV UR4, 0x54442d18 ;  /* 0x54442d1800047882 */ /* 0x000fe20000000000 */
[----:B------:R-:W-:Y:S01]  /*0a00*/  UMOV UR5, 0x3ff921fb ;  /* 0x3ff921fb00057882 */ /* 0x000fe20000000000 */
[----:B------:R-:W-:Y:S01]  /*0a10*/  BSSY.RECONVERGENT B1, `(.L_x_34) ;  /* 0x000001c000017945 */ /* 0x000fe20003800200 */
[----:B------:R-:W-:-:S08]  /*0a20*/  DADD R20, R18, UR4 ;  /* 0x0000000412147e29 */ /* 0x000fd00008000000 */
[----:B------:R-:W-:-:S14]  /*0a30*/  DSETP.NEU.AND P1, PT, |R20|, +INF , PT ;  /* 0x7ff000001400742a */ /* 0x000fdc0003f2d200 */
[----:B------:R-:W-:Y:S01]  /*0a40*/  @!P1 DMUL R2, RZ, R20 ;  /* 0x00000014ff029228 */ /* 0x000fe20000000000 */
[----:B------:R-:W-:Y:S01]  /*0a50*/  @!P1 PLOP3.LUT P0, PT, PT, PT, PT, 0x80, 0x8 ;  /* 0x000000000008981c */ /* 0x000fe20003f0f070 */
[----:B------:R-:W-:-:S12]  /*0a60*/  @!P1 BRA `(.L_x_35) ;  /* 0x0000000000589947 */ /* 0x000fd80003800000 */
        /* <DEDUP_REMOVED lines=17> */
[----:B------:R-:W-:-:S07]  /*0b80*/  MOV R16, 0xba0 ;  /* 0x00000ba000107802 */ /* 0x000fce0000000f00 */
[----:B------:R-:W-:Y:S05]  /*0b90*/  CALL.REL.NOINC `($calcRayTan$__internal_trig_reduction_slowpathd) ;  /* 0x0000005c00ac7944 */ /* 0x000fea0003c00000 */
.L_x_37:
[----:B------:R-:W-:Y:S05]  /*0ba0*/  BSYNC.RECONVERGENT B2 ;  /* 0x0000000000027941 */ /* 0x000fea0003800200 */
.L_x_36:
[----:B------:R-:W-:-:S04]  /*0bb0*/  LOP3.LUT R4, R4, 0x1, RZ, 0xc0, !PT ;  /* 0x0000000104047812 */ /* 0x000fc800078ec0ff */
[----:B------:R-:W-:-:S13]  /*0bc0*/  ISETP.NE.U32.AND P0, PT, R4, 0x1, PT ;  /* 0x000000010400780c */ /* 0x000fda0003f05070 */
.L_x_35:
[----:B------:R-:W-:Y:S05]  /*0bd0*/  BSYNC.RECONVERGENT B1 ;  /* 0x0000000000017941 */ /* 0x000fea0003800200 */
.L_x_34:
        /* <DEDUP_REMOVED lines=59> */
.L_x_39:
[----:B------:R-:W-:Y:S05]  /*0f90*/  BSYNC.RECONVERGENT B1 ;  /* 0x0000000000017941 */ /* 0x000fea0003800200 */
.L_x_38:
[----:B------:R-:W0:Y:S02]  /*0fa0*/  LDCU.64 UR4, c[0x0][0x380] ;  /* 0x00007000ff0477ac */ /* 0x000e240008000a00 */
[----:B0-----:R-:W-:Y:S01]  /*0fb0*/  IMAD.U32 R6, RZ, RZ, UR5 ;  /* 0x00000005ff067e24 */ /* 0x001fe2000f8e00ff */
[----:B------:R-:W-:-:S03]  /*0fc0*/  MOV R9, UR4 ;  /* 0x0000000400097c02 */ /* 0x000fc60008000f00 */
[----:B------:R-:W-:-:S05]  /*0fd0*/  IMAD.IADD R0, R10, 0x1, -R6 ;  /* 0x000000010a007824 */ /* 0x000fca00078e0a06 */
[----:B------:R-:W-:-:S04]  /*0fe0*/  IABS R0, R0 ;  /* 0x0000000000007213 */ /* 0x000fc80000000000 */
[----:B------:R-:W0:Y:S02]  /*0ff0*/  I2F.F64 R2, R0 ;  /* 0x0000000000027312 */ /* 0x000e240000201c00 */
[----:B0-----:R-:W-:Y:S01]  /*1000*/  DMUL R2, R2, R4 ;  /* 0x0000000402027228 */ /* 0x001fe20000000000 */
[----:B------:R-:W-:Y:S02]  /*1010*/  IMAD.MOV.U32 R5, RZ, RZ, 0x3fe00000 ;  /* 0x3fe00000ff057424 */ /* 0x000fe400078e00ff */
[----:B------:R-:W-:-:S07]  /*1020*/  IMAD.MOV.U32 R4, RZ, RZ, RZ ;  /* 0x000000ffff047224 */ /* 0x000fce00078e00ff */
[----:B------:R-:W-:-:S06]  /*1030*/  LOP3.LUT R5, R5, 0x80000000, R3, 0xb8, !PT ;  /* 0x8000000005057812 */ /* 0x000fcc00078eb803 */
[----:B------:R-:W-:Y:S01]  /*1040*/  DADD.RZ R2, R2, R4 ;  /* 0x0000000002027229 */ /* 0x000fe2000000c004 */
[----:B------:R-:W-:-:S09]  /*1050*/  IMAD.MOV.U32 R5, RZ, RZ, R10 ;  /* 0x000000ffff057224 */ /* 0x000fd200078e000a */
[----:B------:R-:W0:Y:S08]  /*1060*/  FRND.F64.TRUNC R2, R2 ;  /* 0x0000000200027313 */ /* 0x000e30000030d800 */
[----:B0-----:R-:W0:Y:S02]  /*1070*/  F2I.F64.TRUNC R7, |R2| ;  /* 0x4000000200077311 */ /* 0x001e24000030d100 */
[----:B0-----:R-:W-:-:S07]  /*1080*/  IMAD R14, R12, R7, R9 ;  /* 0x000000070c0e7224 */ /* 0x001fce00078e0209 */
.L_x_33:
[----:B------:R-:W-:Y:S05]  /*1090*/  BSYNC.RECONVERGENT B0 ;  /* 0x0000000000007941 */ /* 0x000fea0003800200 */
.L_x_32:
[----:B------:R-:W0:Y:S02]  /*10a0*/  LDCU.64 UR10, c[0x0][0x398] ;  /* 0x00007300ff0a77ac */ /* 0x000e240008000a00 */
[C---:B0-----:R-:W-:Y:S02]  /*10b0*/  ISETP.GE.AND P0, PT, R14.reuse, UR10, PT ;  /* 0x0000000a0e007c0c */ /* 0x041fe4000bf06270 */
[C---:B------:R-:W-:Y:S02]  /*10c0*/  ISETP.GE.AND P1, PT, R5.reuse, UR11, PT ;  /* 0x0000000b05007c0c */ /* 0x040fe4000bf26270 */
[----:B------:R-:W-:Y:S02]  /*10d0*/  ISETP.LT.OR P0, PT, R14, RZ, P0 ;  /* 0x000000ff0e00720c */ /* 0x000fe40000701670 */
[----:B------:R-:W-:-:S04]  /*10e0*/  ISETP.LT.OR P1, PT, R5, RZ, P1 ;  /* 0x000000ff0500720c */ /* 0x000fc80000f21670 */
[----:B------:R-:W-:-:S13]  /*10f0*/  PLOP3.LUT P0, PT, P0, P1, PT, 0xf8, 0x8f ;  /* 0x00000000008f781c */ /* 0x000fda0000703f70 */
[----:B------:R-:W-:Y:S05]  /*1100*/  @!P0 BRA `(.L_x_40) ;  /* 0x0000000400248947 */ /* 0x000fea0003800000 */
[----:B------:R-:W0:Y:S02]  /*1110*/  LDC R0, c[0x0][0x3c8] ;  /* 0x0000f200ff007b82 */ /* 0x000e240000000800 */
[----:B0-----:R-:W-:-:S13]  /*1120*/  ISETP.GE.AND P0, PT, R0, 0x2, PT ;  /* 0x000000020000780c */ /* 0x001fda0003f06270 */
[----:B------:R-:W-:Y:S05]  /*1130*/  @!P0 EXIT ;  /* 0x000000000000894d */ /* 0x000fea0003800000 */
[----:B------:R-:W-:-:S04]  /*1140*/  LEA.HI R2, R0, R0, RZ, 0x1 ;  /* 0x0000000000027211 */ /* 0x000fc800078f08ff */
[----:B------:R-:W-:-:S04]  /*1150*/  SHF.R.S32.HI R3, RZ, 0x1, R2 ;  /* 0x00000001ff037819 */ /* 0x000fc80000011402 */
[C---:B------:R-:W-:Y:S01]  /*1160*/  LOP3.LUT R24, R3.reuse, 0x7, RZ, 0xc0, !PT ;  /* 0x0000000703187812 */ /* 0x040fe200078ec0ff */
[----:B------:R-:W-:-:S03]  /*1170*/  VIADD R2, R3, 0xffffffff ;  /* 0xffffffff03027836 */ /* 0x000fc60000000000 */
[----:B------:R-:W-:Y:S02]  /*1180*/  ISETP.NE.AND P1, PT, R24, RZ, PT ;  /* 0x000000ff1800720c */ /* 0x000fe40003f25270 */
[----:B------:R-:W-:Y:S01]  /*1190*/  ISETP.GE.U32.AND P0, PT, R2, 0x7, PT ;  /* 0x000000070200780c */ /* 0x000fe20003f06070 */
[----:B------:R-:W-:-:S12]  /*11a0*/  IMAD.MOV.U32 R2, RZ, RZ, RZ ;  /* 0x000000ffff027224 */ /* 0x000fd800078e00ff */
[----:B------:R-:W-:Y:S05]  /*11b0*/  @!P0 BRA `(.L_x_41) ;  /* 0x0000000000648947 */ /* 0x000fea0003800000 */
[----:B------:R-:W0:Y:S01]  /*11c0*/  LDC.64 R22, c[0x0][0x3c0] ;  /* 0x0000f000ff167b82 */ /* 0x000e220000000a00 */
[----:B------:R-:W-:Y:S01]  /*11d0*/  LOP3.LUT R2, R3, 0x3ffffff8, RZ, 0xc0, !PT ;  /* 0x3ffffff803027812 */ /* 0x000fe200078ec0ff */
[----:B------:R-:W-:-:S04]  /*11e0*/  IMAD.MOV.U32 R25, RZ, RZ, R13 ;  /* 0x000000ffff197224 */ /* 0x000fc800078e000d */
[----:B------:R-:W-:-:S07]  /*11f0*/  IMAD.MOV R12, RZ, RZ, -R2 ;  /* 0x000000ffff0c7224 */ /* 0x000fce00078e0a02 */
.L_x_42:
[----:B01----:R-:W-:-:S04]  /*1200*/  IMAD.WIDE R4, R25, 0x4, R22 ;  /* 0x0000000419047825 */ /* 0x003fc800078e0216 */
[----:B------:R-:W-:Y:S02]  /*1210*/  IMAD.MOV.U32 R27, RZ, RZ, -0x1 ;  /* 0xffffffffff1b7424 */ /* 0x000fe400078e00ff */
[----:B------:R-:W-:-:S03]  /*1220*/  IMAD.WIDE.U32 R6, R0, 0x4, R4 ;  /* 0x0000000400067825 */ /* 0x000fc600078e0004 */
[----:B------:R1:W-:Y:S01]  /*1230*/  STG.E desc[UR8][R4.64], R27 ;  /* 0x0000001b04007986 */ /* 0x0003e2000c101908 */
[----:B------:R-:W-:Y:S02]  /*1240*/  VIADD R12, R12, 0x8 ;  /* 0x000000080c0c7836 */ /* 0x000fe40000000000 */
[----:B------:R-:W-:Y:S01]  /*1250*/  IMAD.WIDE.U32 R8, R0, 0x4, R6 ;  /* 0x0000000400087825 */ /* 0x000fe200078e0006 */
[----:B------:R1:W-:Y:S02]  /*1260*/  STG.E desc[UR8][R6.64], R27 ;  /* 0x0000001b06007986 */ /* 0x0003e4000c101908 */
[----:B------:R-:W-:Y:S01]  /*1270*/  ISETP.NE.AND P0, PT, R12, RZ, PT ;  /* 0x000000ff0c00720c */ /* 0x000fe20003f05270 */
[C---:B------:R-:W-:Y:S01]  /*1280*/  IMAD R25, R0.reuse, 0x8, R25 ;  /* 0x0000000800197824 */ /* 0x040fe200078e0219 */
[----:B------:R1:W-:Y:S01]  /*1290*/  STG.E desc[UR8][R8.64], R27 ;  /* 0x0000001b08007986 */ /* 0x0003e2000c101908 */
[----:B------:R-:W-:-:S05]  /*12a0*/  IMAD.WIDE.U32 R10, R0, 0x4, R8 ;  /* 0x00000004000a7825 */ /* 0x000fca00078e0008 */
        /* <DEDUP_REMOVED lines=9> */
[----:B------:R-:W-:Y:S05]  /*1340*/  @P0 BRA `(.L_x_42) ;  /* 0xfffffffc00ac0947 */ /* 0x000fea000383ffff */
.L_x_41:
[----:B------:R-:W-:Y:S05]  /*1350*/  @!P1 EXIT ;  /* 0x000000000000994d */ /* 0x000fea0003800000 */
[----:B------:R-:W-:Y:S02]  /*1360*/  ISETP.GE.U32.AND P0, PT, R24, 0x4, PT ;  /* 0x000000041800780c */ /* 0x000fe40003f06070 */
[----:B------:R-:W-:-:S04]  /*1370*/  LOP3.LUT R12, R3, 0x3, RZ, 0xc0, !PT ;  /* 0x00000003030c7812 */ /* 0x000fc800078ec0ff */
[----:B------:R-:W-:-:S07]  /*1380*/  ISETP.NE.AND P1, PT, R12, RZ, PT ;  /* 0x000000ff0c00720c */ /* 0x000fce0003f25270 */
[----:B------:R-:W-:Y:S06]  /*1390*/  @!P0 BRA `(.L_x_43) ;  /* 0x0000000000308947 */ /* 0x000fec0003800000 */
[----:B-1----:R-:W0:Y:S01]  /*13a0*/  LDC.64 R4, c[0x0][0x3c0] ;  /* 0x0000f000ff047b82 */ /* 0x002e220000000a00 */
[C---:B------:R-:W-:Y:S01]  /*13b0*/  IMAD R7, R2.reuse, R0, R13 ;  /* 0x0000000002077224 */ /* 0x040fe200078e020d */
[----:B------:R-:W-:Y:S01]  /*13c0*/  IADD3 R2, PT, PT, R2, 0x4, RZ ;  /* 0x0000000402027810 */ /* 0x000fe20007ffe0ff */
[----:B------:R-:W-:Y:S02]  /*13d0*/  IMAD.MOV.U32 R15, RZ, RZ, -0x1 ;  /* 0xffffffffff0f7424 */ /* 0x000fe400078e00ff */
[----:B0-----:R-:W-:-:S05]  /*13e0*/  IMAD.WIDE R4, R7, 0x4, R4 ;  /* 0x0000000407047825 */ /* 0x001fca00078e0204 */
[----:B------:R0:W-:Y:S01]  /*13f0*/  STG.E desc[UR8][R4.64], R15 ;  /* 0x0000000f04007986 */ /* 0x0001e2000c101908 */
[----:B------:R-:W-:-:S05]  /*1400*/  IMAD.WIDE.U32 R6, R0, 0x4, R4 ;  /* 0x0000000400067825 */ /* 0x000fca00078e0004 */
[----:B------:R0:W-:Y:S01]  /*1410*/  STG.E desc[UR8][R6.64], R15 ;  /* 0x0000000f06007986 */ /* 0x0001e2000c101908 */
[----:B------:R-:W-:-:S05]  /*1420*/  IMAD.WIDE.U32 R8, R0, 0x4, R6 ;  /* 0x0000000400087825 */ /* 0x000fca00078e0006 */
[----:B------:R0:W-:Y:S01]  /*1430*/  STG.E desc[UR8][R8.64], R15 ;  /* 0x0000000f08007986 */ /* 0x0001e2000c101908 */
[----:B------:R-:W-:-:S05]  /*1440*/  IMAD.WIDE.U32 R10, R0, 0x4, R8 ;  /* 0x00000004000a7825 */ /* 0x000fca00078e0008 */
[----:B------:R0:W-:Y:S02]  /*1450*/  STG.E desc[UR8][R10.64], R15 ;  /* 0x0000000f0a007986 */ /* 0x0001e4000c101908 */
.L_x_43:
[----:B------:R-:W-:Y:S05]  /*1460*/  @!P1 EXIT ;  /* 0x000000000000994d */ /* 0x000fea0003800000 */
[----:B------:R-:W-:Y:S02]  /*1470*/  ISETP.NE.AND P0, PT, R12, 0x1, PT ;  /* 0x000000010c00780c */ /* 0x000fe40003f05270 */
[----:B------:R-:W-:-:S04]  /*1480*/  LOP3.LUT R3, R3, 0x1, RZ, 0xc0, !PT ;  /* 0x0000000103037812 */ /* 0x000fc800078ec0ff */
[----:B------:R-:W-:-:S07]  /*1490*/  ISETP.NE.U32.AND P1, PT, R3, 0x1, PT ;  /* 0x000000010300780c */ /* 0x000fce0003f25070 */
[----:B------:R-:W-:Y:S06]  /*14a0*/  @!P0 BRA `(.L_x_44) ;  /* 0x0000000000208947 */ /* 0x000fec0003800000 */
[----:B01----:R-:W0:Y:S01]  /*14b0*/  LDC.64 R4, c[0x0][0x3c0] ;  /* 0x0000f000ff047b82 */ /* 0x003e220000000a00 */
[C---:B------:R-:W-:Y:S02]  /*14c0*/  IMAD R3, R2.reuse, R0, R13 ;  /* 0x0000000002037224 */ /* 0x040fe400078e020d */
[----:B------:R-:W-:Y:S02]  /*14d0*/  VIADD R2, R2, 0x2 ;  /* 0x0000000202027836 */ /* 0x000fe40000000000 */
[----:B0-----:R-:W-:-:S04]  /*14e0*/  IMAD.WIDE R4, R3, 0x4, R4 ;  /* 0x0000000403047825 */ /* 0x001fc800078e0204 */
[----:B------:R-:W-:Y:S02]  /*14f0*/  IMAD.MOV.U32 R3, RZ, RZ, -0x1 ;  /* 0xffffffffff037424 */ /* 0x000fe400078e00ff */
[----:B------:R-:W-:-:S03]  /*1500*/  IMAD.WIDE.U32 R6, R0, 0x4, R4 ;  /* 0x0000000400067825 */ /* 0x000fc600078e0004 */
[----:B------:R2:W-:Y:S04]  /*1510*/  STG.E desc[UR8][R4.64], R3 ;  /* 0x0000000304007986 */ /* 0x0005e8000c101908 */
[----:B------:R2:W-:Y:S02]  /*1520*/  STG.E desc[UR8][R6.64], R3 ;  /* 0x0000000306007986 */ /* 0x0005e4000c101908 */
.L_x_44:
[----:B------:R-:W-:Y:S05]  /*1530*/  @P1 EXIT ;  /* 0x000000000000194d */ /* 0x000fea0003800000 */
[----:B012---:R-:W0:Y:S01]  /*1540*/  LDC.64 R4, c[0x0][0x3c0] ;  /* 0x0000f000ff047b82 */ /* 0x007e220000000a00 */
[----:B------:R-:W-:Y:S02]  /*1550*/  IMAD R3, R2, R0, R13 ;  /* 0x0000000002037224 */ /* 0x000fe400078e020d */
[----:B------:R-:W-:Y:S02]  /*1560*/  IMAD.MOV.U32 R7, RZ, RZ, -0x1 ;  /* 0xffffffffff077424 */ /* 0x000fe400078e00ff */
[----:B0-----:R-:W-:-:S05]  /*1570*/  IMAD.WIDE R2, R3, 0x4, R4 ;  /* 0x0000000403027825 */ /* 0x001fca00078e0204 */
[----:B------:R-:W-:Y:S01]  /*1580*/  STG.E desc[UR8][R2.64], R7 ;  /* 0x0000000702007986 */ /* 0x000fe2000c101908 */
[----:B------:R-:W-:Y:S05]  /*1590*/  EXIT ;  /* 0x000000000000794d */ /* 0x000fea0003800000 */
.L_x_40:
[----:B------:R-:W0:Y:S01]  /*15a0*/  LDC.64 R2, c[0x0][0x390] ;  /* 0x0000e400ff027b82 */ /* 0x000e220000000a00 */
[----:B------:R-:W-:Y:S01]  /*15b0*/  IMAD R12, R6, UR10, R9 ;  /* 0x0000000a060c7c24 */ /* 0x000fe2000f8e0209 */
[----:B------:R-:W1:Y:S01]  /*15c0*/  LDCU.64 UR6, c[0x0][0x3d8] ;  /* 0x00007b00ff0677ac */ /* 0x000e620008000a00 */
[----:B------:R-:W2:Y:S02]  /*15d0*/  LDCU.64 UR4, c[0x0][0x388] ;  /* 0x00007100ff0477ac */ /* 0x000ea40008000a00 */
[----:B0-----:R-:W-:-:S06]  /*15e0*/  IMAD.WIDE R2, R12, 0x4, R2 ;  /* 0x000000040c027825 */ /* 0x001fcc00078e0202 */
[----:B------:R-:W3:Y:S01]  /*15f0*/  LDG.E R2, desc[UR8][R2.64] ;  /* 0x0000000802027981 */ /* 0x000ee2000c1e1900 */
[----:B-1----:R-:W-:Y:S01]  /*1600*/  DSETP.NEU.AND P2, PT, RZ, UR6, PT ;  /* 0x00000006ff007e2a */ /* 0x002fe2000bf4d000 */
[C---:B------:R-:W-:Y:S01]  /*1610*/  IMAD.IADD R11, R14.reuse, 0x1, -R9 ;  /* 0x000000010e0b7824 */ /* 0x040fe200078e0a09 */
[----:B------:R-:W-:Y:S01]  /*1620*/  ISETP.GT.AND P0, PT, R14, R9, PT ;  /* 0x000000090e00720c */ /* 0x000fe20003f04270 */
[C---:B------:R-:W-:Y:S01]  /*1630*/  IMAD.IADD R10, R5.reuse, 0x1, -R6 ;  /* 0x00000001050a7824 */ /* 0x040fe200078e0a06 */
[C---:B------:R-:W-:Y:S01]  /*1640*/  ISETP.GT.AND P1, PT, R5.reuse, R6, PT ;  /* 0x000000060500720c */ /* 0x040fe20003f24270 */
[----:B------:R-:W-:Y:S01]  /*1650*/  IMAD.MOV.U32 R0, RZ, RZ, -0x1 ;  /* 0xffffffffff007424 */ /* 0x000fe200078e00ff */
[----:B------:R-:W-:Y:S01]  /*1660*/  IABS R9, R11 ;  /* 0x0000000b00097213 */ /* 0x000fe20000000000 */
[----:B------:R-:W-:Y:S01]  /*1670*/  IMAD R7, R5, UR10, R14 ;  /* 0x0000000a05077c24 */ /* 0x000fe2000f8e020e */
[----:B------:R-:W-:Y:S02]  /*1680*/  IABS R8, R10 ;  /* 0x0000000a00087213 */ /* 0x000fe40000000000 */
[----:B------:R-:W-:-:S02]  /*1690*/  SEL R6, R0, 0x1, !P0 ;  /* 0x0000000100067807 */ /* 0x000fc40004000000 */
[----:B------:R-:W-:Y:S01]  /*16a0*/  SEL R5, R0, 0x1, !P1 ;  /* 0x0000000100057807 */ /* 0x000fe20004800000 */
[----:B------:R-:W-:Y:S01]  /*16b0*/  IMAD.IADD R4, R9, 0x1, -R8 ;  /* 0x0000000109047824 */ /* 0x000fe200078e0a08 */
[----:B---3--:R-:W2:Y:S02]  /*16c0*/  F2F.F64.F32 R16, R2 ;  /* 0x0000000200107310 */ /* 0x008ea40000201800 */
[----:B--2---:R-:W-:Y:S01]  /*16d0*/  DADD R16, R16, UR4 ;  /* 0x0000000410107e29 */ /* 0x004fe20008000000 */
[----:B------:R-:W-:Y:S10]  /*16e0*/  @P2 BRA `(.L_x_45) ;  /* 0x0000001000e42947 */ /* 0x000ff40003800000 */
[----:B------:R-:W0:Y:S01]  /*16f0*/  LDC.64 R20, c[0x0][0x3a0] ;  /* 0x0000e800ff147b82 */ /* 0x000e220000000a00 */
[----:B------:R-:W-:-:S07]  /*1700*/  IMAD.MOV.U32 R2, RZ, RZ, 0x1 ;  /* 0x00000001ff027424 */ /* 0x000fce00078e00ff */
[----:B------:R-:W1:Y:S01]  /*1710*/  LDC R0, c[0x0][0x38c] ;  /* 0x0000e300ff007b82 */ /* 0x000e620000000800 */
[----:B0-----:R-:W-:-:S06]  /*1720*/  DMUL R20, R20, -0.5 ;  /* 0xbfe0000014147828 */ /* 0x001fcc0000000000 */
[----:B------:R-:W0:Y:S01]  /*1730*/  MUFU.RCP64H R3, R21 ;  /* 0x0000001500037308 */ /* 0x000e220000001800 */
[----:B-1----:R-:W-:Y:S01]  /*1740*/  FSETP.GEU.AND P1, PT, |R0|, 6.5827683646048100446e-37, PT ;  /* 0x036000000000780b */ /* 0x002fe20003f2e200 */
[----:B0-----:R-:W-:-:S08]  /*1750*/  DFMA R14, -R20, R2, 1 ;  /* 0x3ff00000140e742b */ /* 0x001fd00000000102 */
[----:B------:R-:W-:-:S08]  /*1760*/  DFMA R14, R14, R14, R14 ;  /* 0x0000000e0e0e722b */ /* 0x000fd0000000000e */
[----:B------:R-:W-:-:S08]  /*1770*/  DFMA R14, R2, R14, R2 ;  /* 0x0000000e020e722b */ /* 0x000fd00000000002 */
[----:B------:R-:W-:-:S08]  /*1780*/  DFMA R2, -R20, R14, 1 ;  /* 0x3ff000001402742b */ /* 0x000fd0000000010e */
[----:B------:R-:W-:-:S08]  /*1790*/  DFMA R2, R14, R2, R14 ;  /* 0x000000020e02722b */ /* 0x000fd0000000000e */
[----:B------:R-:W-:-:S08]  /*17a0*/  DMUL R18, R2, UR4 ;  /* 0x0000000402127c28 */ /* 0x000fd00008000000 */
[----:B------:R-:W-:-:S08]  /*17b0*/  DFMA R14, -R20, R18, UR4 ;  /* 0x00000004140e7e2b */ /* 0x000fd00008000112 */
[----:B------:R-:W-:-:S10]  /*17c0*/  DFMA R18, R2, R14, R18 ;  /* 0x0000000e0212722b */ /* 0x000fd40000000012 */
[----:B------:R-:W-:-:S05]  /*17d0*/  FFMA R2, RZ, R21, R19 ;  /* 0x00000015ff027223 */ /* 0x000fca0000000013 */
[----:B------:R-:W-:-:S13]  /*17e0*/  FSETP.GT.AND P0, PT, |R2|, 1.469367938527859385e-39, PT ;  /* 0x001000000200780b */ /* 0x000fda0003f04200 */
[----:B------:R-:W-:Y:S05]  /*17f0*/  @P0 BRA P1, `(.L_x_46) ;  /* 0x0000000000140947 */ /* 0x000fea0000800000 */
[----:B------:R-:W0:Y:S01]  /*1800*/  LDCU.64 UR4, c[0x0][0x388] ;  /* 0x00007100ff0477ac */ /* 0x000e220008000a00 */
[----:B------:R-:W-:Y:S01]  /*1810*/  MOV R34, 0x1850 ;  /* 0x0000185000227802 */ /* 0x000fe20000000f00 */
[----:B0-----:R-:W-:Y:S01]  /*1820*/  IMAD.U32 R22, RZ, RZ, UR4 ;  /* 0x00000004ff167e24 */ /* 0x001fe2000f8e00ff */
[----:B------:R-:W-:-:S07]  /*1830*/  MOV R23, UR5 ;  /* 0x0000000500177c02 */ /* 0x000fce0008000f00 */
[----:B------:R-:W-:Y:S05]  /*1840*/  CALL.REL.NOINC `($__internal_0_$__cuda_sm20_div_rn_f64_full) ;  /* 0x00000048005c7944 */ /* 0x000fea0003c00000 */
.L_x_46:
[----:B------:R-:W0:Y:S01]  /*1850*/  LDCU.64 UR4, c[0x0][0x400] ;  /* 0x00008000ff0477ac */ /* 0x000e220008000a00 */
[----:B------:R-:W-:Y:S01]  /*1860*/  IMAD.MOV.U32 R0, RZ, RZ, R19 ;  /* 0x000000ffff007224 */ /* 0x000fe200078e0013 */
[----:B------:R-:W-:Y:S01]  /*1870*/  BSSY.RECONVERGENT B0, `(.L_x_47) ;  /* 0x0000014000007945 */ /* 0x000fe20003800200 */
[----:B0-----:R-:W-:Y:S01]  /*1880*/  DSETP.MIN.AND P0, P1, R18, UR4, PT ;  /* 0x0000000412007e2a */ /* 0x001fe2000b900000 */
[----:B------:R-:W-:-:S05]  /*1890*/  UMOV UR6, UR5 ;  /* 0x0000000500067c82 */ /* 0x000fca0008000000 */
[----:B------:R-:W-:Y:S01]  /*18a0*/  FSEL R3, R0, UR6, P0 ;  /* 0x0000000600037c08 */ /* 0x000fe20008000000 */
[----:B------:R-:W-:Y:S01]  /*18b0*/  IMAD.U32 R0, RZ, RZ, UR6 ;  /* 0x00000006ff007e24 */ /* 0x000fe2000f8e00ff */
[----:B------:R-:W-:-:S06]  /*18c0*/  SEL R2, R18, UR4, P0 ;  /* 0x0000000412027c07 */ /* 0x000fcc0008000000 */
[----:B------:R-:W-:-:S06]  /*18d0*/  @P1 LOP3.LUT R3, R0, 0x80000, RZ, 0xfc, !PT ;  /* 0x0008000000031812 */ /* 0x000fcc00078efcff */
[----:B------:R-:W-:Y:S02]  /*18e0*/  DSETP.GT.AND P0, PT, |R2|, 1, PT ;  /* 0x3ff000000200742a */ /* 0x000fe40003f04200 */
[----:B------:R-:W-:-:S10]  /*18f0*/  DADD R14, -RZ, |R2| ;  /* 0x00000000ff0e7229 */ /* 0x000fd40000000502 */
[----:B------:R-:W-:Y:S02]  /*1900*/  IMAD.MOV.U32 R18, RZ, RZ, R14 ;  /* 0x000000ffff127224 */ /* 0x000fe400078e000e */
[----:B------:R-:W-:Y:S01]  /*1910*/  IMAD.MOV.U32 R19, RZ, RZ, R15 ;  /* 0x000000ffff137224 */ /* 0x000fe200078e000f */
[----:B------:R-:W-:Y:S06]  /*1920*/  @!P0 BRA `(.L_x_48) ;  /* 0x0000000000208947 */ /* 0x000fec0003800000 */
[----:B------:R-:W0:Y:S01]  /*1930*/  MUFU.RCP64H R15, R15 ;  /* 0x0000000f000f7308 */ /* 0x000e220000001800 */
[----:B------:R-:W-:Y:S01]  /*1940*/  IMAD.MOV.U32 R14, RZ, RZ, RZ ;  /* 0x000000ffff0e7224 */ /* 0x000fe200078e00ff */
[----:B------:R-:W-:-:S05]  /*1950*/  DSETP.NEU.AND P1, PT, |R2|, +INF , PT ;  /* 0x7ff000000200742a */ /* 0x000fca0003f2d200 */
[----:B0-----:R-:W-:-:S08]  /*1960*/  DFMA R18, -|R2|, R14, 1 ;  /* 0x3ff000000212742b */ /* 0x001fd0000000030e */
[----:B------:R-:W-:-:S08]  /*1970*/  DFMA R18, R18, R18, R18 ;  /* 0x000000121212722b */ /* 0x000fd00000000012 */
[----:B------:R-:W-:-:S10]  /*1980*/  DFMA R18, R14, R18, R14 ;  /* 0x000000120e12722b */ /* 0x000fd4000000000e */
[----:B------:R-:W-:Y:S02]  /*1990*/  FSEL R18, R18, RZ, P1 ;  /* 0x000000ff12127208 */ /* 0x000fe40000800000 */
[----:B------:R-:W-:-:S07]  /*19a0*/  FSEL R19, R19, RZ, P1 ;  /* 0x000000ff13137208 */ /* 0x000fce0000800000 */
.L_x_48:
[----:B------:R-:W-:Y:S05]  /*19b0*/  BSYNC.RECONVERGENT B0 ;  /* 0x0000000000007941 */ /* 0x000fea0003800200 */
.L_x_47:
[----:B------:R-:W-:Y:S01]  /*19c0*/  DMUL R14, R18, R18 ;  /* 0x00000012120e7228 */ /* 0x000fe20000000000 */
[----:B------:R-:W-:Y:S01]  /*19d0*/  IMAD.MOV.U32 R20, RZ, RZ, -0x2449a4b7 ;  /* 0xdbb65b49ff147424 */ /* 0x000fe200078e00ff */
[----:B------:R-:W-:Y:S01]  /*19e0*/  UMOV UR4, 0x2a25ff7e ;  /* 0x2a25ff7e00047882 */ /* 0x000fe20000000000 */
[----:B------:R-:W-:Y:S01]  /*19f0*/  IMAD.MOV.U32 R21, RZ, RZ, 0x3f2d3b63 ;  /* 0x3f2d3b63ff157424 */ /* 0x000fe200078e00ff */
[----:B------:R-:W-:Y:S01]  /*1a00*/  UMOV UR5, 0x3ef53e1d ;  /* 0x3ef53e1d00057882 */ /* 0x000fe20000000000 */
[----:B------:R-:W0:Y:S01]  /*1a10*/  LDCU UR6, c[0x0][0x3d4] ;  /* 0x00007a80ff0677ac */ /* 0x000e220008000800 */
[----:B------:R-:W-:Y:S03]  /*1a20*/  BSSY.RECONVERGENT B1, `(.L_x_49) ;  /* 0x0000052000017945 */ /* 0x000fe60003800200 */
[----:B------:R-:W-:Y:S01]  /*1a30*/  DFMA R20, R14, -UR4, R20 ;  /* 0x800000040e147c2b */ /* 0x000fe20008000014 */
        /* <DEDUP_REMOVED lines=46> */
[----:B------:R-:W1:Y:S01]  /*1d20*/  LDC.64 R20, c[0x0][0x3d0] ;  /* 0x0000f400ff147b82 */ /* 0x000e620000000a00 */
[----:B------:R-:W-:-:S05]  /*1d30*/  UMOV UR5, 0x3fc99999 ;  /* 0x3fc9999900057882 */ /* 0x000fca0000000000 */
[----:B------:R-:W-:Y:S01]  /*1d40*/  DFMA R24, R14, R22, UR4 ;  /* 0x000000040e187e2b */ /* 0x000fe20008000016 */
[----:B------:R-:W-:Y:S01]  /*1d50*/  UMOV UR4, 0x5555544c ;  /* 0x5555544c00047882 */ /* 0x000fe20000000000 */
[----:B0-----:R-:W1:Y:S01]  /*1d60*/  MUFU.RCP64H R23, UR6 ;  /* 0x0000000600177d08 */ /* 0x001e620008001800 */
[----:B------:R-:W-:Y:S01]  /*1d70*/  UMOV UR5, 0x3fd55555 ;  /* 0x3fd5555500057882 */ /* 0x000fe20000000000 */
[----:B------:R-:W-:-:S04]  /*1d80*/  IMAD.MOV.U32 R22, RZ, RZ, 0x1 ;  /* 0x00000001ff167424 */ /* 0x000fc800078e00ff */
[----:B------:R-:W-:Y:S01]  /*1d90*/  DFMA R24, R14, R24, -UR4 ;  /* 0x800000040e187e2b */ /* 0x000fe20008000018 */
[----:B------:R-:W-:Y:S01]  /*1da0*/  UMOV UR4, 0x54442d18 ;  /* 0x54442d1800047882 */ /* 0x000fe20000000000 */
[----:B------:R-:W-:-:S06]  /*1db0*/  UMOV UR5, 0x3ff921fb ;  /* 0x3ff921fb00057882 */ /* 0x000fcc0000000000 */
[----:B------:R-:W-:Y:S02]  /*1dc0*/  DMUL R24, R14, R24 ;  /* 0x000000180e187228 */ /* 0x000fe40000000000 */
[----:B-1----:R-:W-:-:S06]  /*1dd0*/  DFMA R14, R22, -R20, 1 ;  /* 0x3ff00000160e742b */ /* 0x002fcc0000000814 */
[----:B------:R-:W-:Y:S02]  /*1de0*/  DFMA R24, R24, R18, R18 ;  /* 0x000000121818722b */ /* 0x000fe40000000012 */
[----:B------:R-:W-:-:S06]  /*1df0*/  DFMA R18, R14, R14, R14 ;  /* 0x0000000e0e12722b */ /* 0x000fcc000000000e */
[----:B------:R-:W-:Y:S02]  /*1e00*/  DADD R14, -R24, UR4 ;  /* 0x00000004180e7e29 */ /* 0x000fe40008000100 */
[----:B------:R-:W-:-:S08]  /*1e10*/  DFMA R18, R22, R18, R22 ;  /* 0x000000121612722b */ /* 0x000fd00000000016 */
[----:B------:R-:W-:Y:S01]  /*1e20*/  FSEL R2, R15, R25, P0 ;  /* 0x000000190f027208 */ /* 0x000fe20000000000 */
[----:B------:R-:W-:Y:S01]  /*1e30*/  DFMA R22, R18, -R20, 1 ;  /* 0x3ff000001216742b */ /* 0x000fe20000000814 */
[----:B------:R-:W-:Y:S02]  /*1e40*/  FSEL R14, R14, R24, P0 ;  /* 0x000000180e0e7208 */ /* 0x000fe40000000000 */
[----:B------:R-:W-:-:S05]  /*1e50*/  LOP3.LUT R15, R2, 0x80000000, R3, 0xb8, !PT ;  /* 0x80000000020f7812 */ /* 0x000fca00078eb803 */
[----:B------:R-:W-:Y:S02]  /*1e60*/  DFMA R18, R18, R22, R18 ;  /* 0x000000161212722b */ /* 0x000fe40000000012 */
[----:B------:R-:W-:-:S08]  /*1e70*/  DADD R22, -R14, UR4 ;  /* 0x000000040e167e29 */ /* 0x000fd00008000100 */
[----:B------:R-:W-:Y:S02]  /*1e80*/  DMUL R2, R22, R18 ;  /* 0x0000001216027228 */ /* 0x000fe40000000000 */
[----:B------:R-:W-:-:S06]  /*1e90*/  FSETP.GEU.AND P1, PT, |R23|, 6.5827683646048100446e-37, PT ;  /* 0x036000001700780b */ /* 0x000fcc0003f2e200 */
[----:B------:R-:W-:-:S08]  /*1ea0*/  DFMA R20, R2, -R20, R22 ;  /* 0x800000140214722b */ /* 0x000fd00000000016 */
[----:B------:R-:W-:-:S10]  /*1eb0*/  DFMA R18, R18, R20, R2 ;  /* 0x000000141212722b */ /* 0x000fd40000000002 */
[----:B------:R-:W-:-:S05]  /*1ec0*/  FFMA R0, RZ, UR6, R19 ;  /* 0x00000006ff007c23 */ /* 0x000fca0008000013 */
[----:B------:R-:W-:-:S13]  /*1ed0*/  FSETP.GT.AND P0, PT, |R0|, 1.469367938527859385e-39, PT ;  /* 0x001000000000780b */ /* 0x000fda0003f04200 */
[----:B------:R-:W-:Y:S05]  /*1ee0*/  @P0 BRA P1, `(.L_x_50) ;  /* 0x0000000000140947 */ /* 0x000fea0000800000 */
[----:B------:R-:W0:Y:S01]  /*1ef0*/  LDCU.64 UR4, c[0x0][0x3d0] ;  /* 0x00007a00ff0477ac */ /* 0x000e220008000a00 */
[----:B------:R-:W-:Y:S01]  /*1f00*/  MOV R34, 0x1f40 ;  /* 0x00001f4000227802 */ /* 0x000fe20000000f00 */
[----:B0-----:R-:W-:Y:S01]  /*1f10*/  IMAD.U32 R20, RZ, RZ, UR4 ;  /* 0x00000004ff147e24 */ /* 0x001fe2000f8e00ff */
[----:B------:R-:W-:-:S07]  /*1f20*/  MOV R21, UR5 ;  /* 0x0000000500157c02 */ /* 0x000fce0008000f00 */
[----:B------:R-:W-:Y:S05]  /*1f30*/  CALL.REL.NOINC `($__internal_0_$__cuda_sm20_div_rn_f64_full) ;  /* 0x0000004000a07944 */ /* 0x000fea0003c00000 */
.L_x_50:
[----:B------:R-:W-:Y:S05]  /*1f40*/  BSYNC.RECONVERGENT B1 ;  /* 0x0000000000017941 */ /* 0x000fea0003800200 */
.L_x_49:
[----:B------:R-:W0:Y:S02]  /*1f50*/  LDC.64 R20, c[0x0][0x3f8] ;  /* 0x0000fe00ff147b82 */ /* 0x000e240000000a00 */
[----:B0-----:R-:W-:Y:S02]  /*1f60*/  DSETP.GT.AND P0, PT, |R20|, 1, PT ;  /* 0x3ff000001400742a */ /* 0x001fe40003f04200 */
[----:B------:R-:W-:-:S10]  /*1f70*/  DADD R2, -RZ, |R20| ;  /* 0x00000000ff027229 */ /* 0x000fd40000000514 */
[----:B------:R-:W-:Y:S02]  /*1f80*/  IMAD.MOV.U32 R14, RZ, RZ, R2 ;  /* 0x000000ffff0e7224 */ /* 0x000fe400078e0002 */
[----:B------:R-:W-:Y:S01]  /*1f90*/  IMAD.MOV.U32 R15, RZ, RZ, R3 ;  /* 0x000000ffff0f7224 */ /* 0x000fe200078e0003 */
[----:B------:R-:W-:Y:S06]  /*1fa0*/  @!P0 BRA `(.L_x_51) ;  /* 0x0000000000208947 */ /* 0x000fec0003800000 */
[----:B------:R-:W0:Y:S01]  /*1fb0*/  MUFU.RCP64H R3, R3 ;  /* 0x0000000300037308 */ /* 0x000e220000001800 */
[----:B------:R-:W-:Y:S01]  /*1fc0*/  IMAD.MOV.U32 R2, RZ, RZ, RZ ;  /* 0x000000ffff027224 */ /* 0x000fe200078e00ff */
[----:B------:R-:W-:-:S05]  /*1fd0*/  DSETP.NEU.AND P1, PT, |R20|, +INF , PT ;  /* 0x7ff000001400742a */ /* 0x000fca0003f2d200 */
[----:B0-----:R-:W-:-:S08]  /*1fe0*/  DFMA R14, R2, -|R20|, 1 ;  /* 0x3ff00000020e742b */ /* 0x001fd00000000c14 */
[----:B------:R-:W-:-:S08]  /*1ff0*/  DFMA R14, R14, R14, R14 ;  /* 0x0000000e0e0e722b */ /* 0x000fd0000000000e */
[----:B------:R-:W-:-:S10]  /*2000*/  DFMA R14, R2, R14, R2 ;  /* 0x0000000e020e722b */ /* 0x000fd40000000002 */
[----:B------:R-:W-:Y:S02]  /*2010*/  FSEL R14, R14, RZ, P1 ;  /* 0x000000ff0e0e7208 */ /* 0x000fe40000800000 */
[----:B------:R-:W-:-:S07]  /*2020*/  FSEL R15, R15, RZ, P1 ;  /* 0x000000ff0f0f7208 */ /* 0x000fce0000800000 */
.L_x_51:
[----:B------:R-:W-:Y:S01]  /*2030*/  DMUL R2, R14, R14 ;  /* 0x0000000e0e027228 */ /* 0x000fe20000000000 */
[----:B------:R-:W-:Y:S01]  /*2040*/  IMAD.MOV.U32 R20, RZ, RZ, -0x2449a4b7 ;  /* 0xdbb65b49ff147424 */ /* 0x000fe200078e00ff */
[----:B------:R-:W-:Y:S01]  /*2050*/  UMOV UR4, 0x2a25ff7e ;  /* 0x2a25ff7e00047882 */ /* 0x000fe20000000000 */
[----:B------:R-:W-:Y:S01]  /*2060*/  IMAD.MOV.U32 R21, RZ, RZ, 0x3f2d3b63 ;  /* 0x3f2d3b63ff157424 */ /* 0x000fe200078e00ff */
[----:B------:R-:W-:Y:S01]  /*2070*/  UMOV UR5, 0x3ef53e1d ;  /* 0x3ef53e1d00057882 */ /* 0x000fe20000000000 */
[----:B------:R-:W0:Y:S01]  /*2080*/  LDCU UR6, c[0x0][0x3d4] ;  /* 0x00007a80ff0677ac */ /* 0x000e220008000800 */
[----:B------:R-:W1:Y:S03]  /*2090*/  LDC R27, c[0x0][0x3fc] ;  /* 0x0000ff00ff1b7b82 */ /* 0x000e660000000800 */
        /* <DEDUP_REMOVED lines=47> */
[----:B------:R-:W2:Y:S01]  /*2390*/  LDC.64 R20, c[0x0][0x3d0] ;  /* 0x0000f400ff147b82 */ /* 0x000ea20000000a00 */
[----:B------:R-:W-:-:S05]  /*23a0*/  UMOV UR5, 0x3fc99999 ;  /* 0x3fc9999900057882 */ /* 0x000fca0000000000 */
[----:B------:R-:W-:Y:S01]  /*23b0*/  DFMA R24, R2, R22, UR4 ;  /* 0x0000000402187e2b */ /* 0x000fe20008000016 */
[----:B------:R-:W-:Y:S01]  /*23c0*/  UMOV UR4, 0x5555544c ;  /* 0x5555544c00047882 */ /* 0x000fe20000000000 */
[----:B0-----:R-:W2:Y:S01]  /*23d0*/  MUFU.RCP64H R23, UR6 ;  /* 0x0000000600177d08 */ /* 0x001ea20008001800 */
[----:B------:R-:W-:Y:S01]  /*23e0*/  UMOV UR5, 0x3fd55555 ;  /* 0x3fd5555500057882 */ /* 0x000fe20000000000 */
[----:B------:R-:W-:-:S04]  /*23f0*/  IMAD.MOV.U32 R22, RZ, RZ, 0x1 ;  /* 0x00000001ff167424 */ /* 0x000fc800078e00ff */
[----:B------:R-:W-:Y:S01]  /*2400*/  DFMA R24, R2, R24, -UR4 ;  /* 0x8000000402187e2b */ /* 0x000fe20008000018 */
[----:B------:R-:W-:Y:S01]  /*2410*/  UMOV UR4, 0x54442d18 ;  /* 0x54442d1800047882 */ /* 0x000fe20000000000 */
[----:B------:R-:W-:-:S06]  /*2420*/  UMOV UR5, 0x3ff921fb ;  /* 0x3ff921fb00057882 */ /* 0x000fcc0000000000 */
[----:B------:R-:W-:Y:S02]  /*2430*/  DMUL R24, R2, R24 ;  /* 0x0000001802187228 */ /* 0x000fe40000000000 */
[----:B--2---:R-:W-:-:S06]  /*2440*/  DFMA R2, R22, -R20, 1 ;  /* 0x3ff000001602742b */ /* 0x004fcc0000000814 */
[----:B------:R-:W-:Y:S02]  /*2450*/  DFMA R24, R24, R14, R14 ;  /* 0x0000000e1818722b */ /* 0x000fe4000000000e */
[----:B------:R-:W-:-:S06]  /*2460*/  DFMA R14, R2, R2, R2 ;  /* 0x00000002020e722b */ /* 0x000fcc0000000002 */
[----:B------:R-:W-:Y:S02]  /*2470*/  DADD R2, -R24, UR4 ;  /* 0x0000000418027e29 */ /* 0x000fe40008000100 */
[----:B------:R-:W-:-:S08]  /*2480*/  DFMA R14, R22, R14, R22 ;  /* 0x0000000e160e722b */ /* 0x000fd00000000016 */
[----:B------:R-:W-:Y:S01]  /*2490*/  FSEL R0, R3, R25, P0 ;  /* 0x0000001903007208 */ /* 0x000fe20000000000 */
[C---:B------:R-:W-:Y:S01]  /*24a0*/  DFMA R22, R14.reuse, -R20, 1 ;  /* 0x3ff000000e16742b */ /* 0x040fe20000000814 */
[----:B------:R-:W-:Y:S02]  /*24b0*/  FSEL R2, R2, R24, P0 ;  /* 0x0000001802027208 */ /* 0x000fe40000000000 */
[----:B-1----:R-:W-:Y:S02]  /*24c0*/  LOP3.LUT R3, R0, 0x80000000, R27, 0xb8, !PT ;  /* 0x8000000000037812 */ /* 0x002fe400078eb81b */
[----:B------:R0:W1:Y:S03]  /*24d0*/  F2I.F64.TRUNC R0, R18 ;  /* 0x0000001200007311 */ /* 0x000066000030d100 */
        /* <DEDUP_REMOVED lines=8> */
[----:B01----:R-:W-:Y:S05]  /*2560*/  @P0 BRA P1, `(.L_x_52) ;  /* 0x00000000001c0947 */ /* 0x003fea0000800000 */
[----:B------:R-:W0:Y:S01]  /*2570*/  LDCU.64 UR4, c[0x0][0x3d0] ;  /* 0x00007a00ff0477ac */ /* 0x000e220008000a00 */
[----:B------:R-:W-:Y:S01]  /*2580*/  MOV R34, 0x25c0 ;  /* 0x000025c000227802 */ /* 0x000fe20000000f00 */
[----:B0-----:R-:W-:Y:S02]  /*2590*/  IMAD.U32 R20, RZ, RZ, UR4 ;  /* 0x00000004ff147e24 */ /* 0x001fe4000f8e00ff */
[----:B------:R-:W-:-:S07]  /*25a0*/  IMAD.U32 R21, RZ, RZ, UR5 ;  /* 0x00000005ff157e24 */ /* 0x000fce000f8e00ff */
[----:B------:R-:W-:Y:S05]  /*25b0*/  CALL.REL.NOINC `($__internal_0_$__cuda_sm20_div_rn_f64_full) ;  /* 0x0000003c00007944 */ /* 0x000fea0003c00000 */
[----:B------:R-:W-:Y:S01]  /*25c0*/  IMAD.MOV.U32 R2, RZ, RZ, R18 ;  /* 0x000000ffff027224 */ /* 0x000fe200078e0012 */
[----:B------:R-:W-:-:S07]  /*25d0*/  MOV R3, R19 ;  /* 0x0000001300037202 */ /* 0x000fce0000000f00 */
.L_x_52:
[----:B------:R-:W0:Y:S01]  /*25e0*/  F2I.F64.TRUNC R3, R2 ;  /* 0x0000000200037311 */ /* 0x000e22000030d100 */
[----:B------:R-:W-:Y:S01]  /*25f0*/  BSSY.RECONVERGENT B0, `(.L_x_45) ;  /* 0x0000048000007945 */ /* 0x000fe20003800200 */
[----:B0-----:R-:W-:-:S13]  /*2600*/  ISETP.GE.AND P0, PT, R0, R3, PT ;  /* 0x000000030000720c */ /* 0x001fda0003f06270 */
[----:B------:R-:W-:Y:S05]  /*2610*/  @P0 BRA `(.L_x_53) ;  /* 0x0000000400140947 */ /* 0x000fea0003800000 */
[----:B------:R-:W-:Y:S01]  /*2620*/  IMAD.IADD R2, R0, 0x1, -R3 ;  /* 0x0000000100027824 */ /* 0x000fe200078e0a03 */
[----:B------:R-:W-:Y:S01]  /*2630*/  BSSY.RECONVERGENT B1, `(.L_x_54) ;  /* 0x000001f000017945 */ /* 0x000fe20003800200 */
[----:B------:R-:W-:-:S03]  /*2640*/  IMAD.IADD R24, R3, 0x1, -R0 ;  /* 0x0000000103187824 */ /* 0x000fc600078e0a00 */
[----:B------:R-:W-:Y:S02]  /*2650*/  ISETP.GT.U32.AND P0, PT, R2, -0x8, PT ;  /* 0xfffffff80200780c */ /* 0x000fe40003f04070 */
[----:B------:R-:W-:-:S04]  /*2660*/  LOP3.LUT R36, R24, 0x7, RZ, 0xc0, !PT ;  /* 0x0000000718247812 */ /* 0x000fc800078ec0ff */
[----:B------:R-:W-:-:S07]  /*2670*/  ISETP.NE.AND P1, PT, R36, RZ, PT ;  /* 0x000000ff2400720c */ /* 0x000fce0003f25270 */
[----:B------:R-:W-:Y:S06]  /*2680*/  @P0 BRA `(.L_x_55) ;  /* 0x0000000000640947 */ /* 0x000fec0003800000 */
[----:B------:R-:W0:Y:S01]  /*2690*/  LDC R35, c[0x0][0x3c8] ;  /* 0x0000f200ff237b82 */ /* 0x000e220000000800 */
[----:B------:R-:W-:Y:S01]  /*26a0*/  LOP3.LUT R34, R24, 0xfffffff8, RZ, 0xc0, !PT ;  /* 0xfffffff818227812 */ /* 0x000fe200078ec0ff */
[----:B------:R-:W-:-:S06]  /*26b0*/  IMAD.MOV.U32 R25, RZ, RZ, RZ ;  /* 0x000000ffff197224 */ /* 0x000fcc00078e00ff */
[----:B------:R-:W1:Y:S02]  /*26c0*/  LDC.64 R2, c[0x0][0x3c0] ;  /* 0x0000f000ff027b82 */ /* 0x000e640000000a00 */
.L_x_56:
[----:B0-2---:R-:W-:Y:S02]  /*26d0*/  IMAD R27, R0, R35, R13 ;  /* 0x00000023001b7224 */ /* 0x005fe400078e020d */
[----:B------:R-:W-:Y:S02]  /*26e0*/  VIADD R25, R25, 0x8 ;  /* 0x0000000819197836 */ /* 0x000fe40000000000 */
[----:B-1----:R-:W-:-:S03]  /*26f0*/  IMAD.WIDE R26, R27, 0x4, R2 ;  /* 0x000000041b1a7825 */ /* 0x002fc600078e0202 */
[----:B------:R-:W-:Y:S01]  /*2700*/  ISETP.NE.AND P0, PT, R25, R34, PT ;  /* 0x000000221900720c */ /* 0x000fe20003f05270 */
[----:B------:R-:W-:Y:S01]  /*2710*/  VIADD R0, R0, 0x8 ;  /* 0x0000000800007836 */ /* 0x000fe20000000000 */
[----:B------:R2:W-:Y:S01]  /*2720*/  STG.E desc[UR8][R26.64], R12 ;  /* 0x0000000c1a007986 */ /* 0x0005e2000c101908 */
[----:B------:R-:W-:-:S05]  /*2730*/  IMAD.WIDE R28, R35, 0x4, R26 ;  /* 0x00000004231c7825 */ /* 0x000fca00078e021a */
        /* <DEDUP_REMOVED lines=13> */
[----:B------:R-:W-:Y:S05]  /*2810*/  @P0 BRA `(.L_x_56) ;  /* 0xfffffffc00ac0947 */ /* 0x000fea000383ffff */
.L_x_55:
[----:B------:R-:W-:Y:S05]  /*2820*/  BSYNC.RECONVERGENT B1 ;  /* 0x0000000000017941 */ /* 0x000fea0003800200 */
.L_x_54:
[----:B------:R-:W-:Y:S05]  /*2830*/  @!P1 BRA `(.L_x_53) ;  /* 0x00000000008c9947 */ /* 0x000fea0003800000 */
[----:B------:R-:W-:Y:S01]  /*2840*/  ISETP.GE.U32.AND P0, PT, R36, 0x4, PT ;  /* 0x000000042400780c */ /* 0x000fe20003f06070 */
[----:B------:R-:W-:Y:S01]  /*2850*/  BSSY.RECONVERGENT B1, `(.L_x_57) ;  /* 0x0000010000017945 */ /* 0x000fe20003800200 */
[----:B--2---:R-:W-:-:S04]  /*2860*/  LOP3.LUT R22, R24, 0x3, RZ, 0xc0, !PT ;  /* 0x0000000318167812 */ /* 0x004fc800078ec0ff */
[----:B------:R-:W-:-:S07]  /*2870*/  ISETP.NE.AND P1, PT, R22, RZ, PT ;  /* 0x000000ff1600720c */ /* 0x000fce0003f25270 */
[----:B------:R-:W-:Y:S06]  /*2880*/  @!P0 BRA `(.L_x_58) ;  /* 0x0000000000308947 */ /* 0x000fec0003800000 */
[----:B------:R-:W0:Y:S08]  /*2890*/  LDC R21, c[0x0][0x3c8] ;  /* 0x0000f200ff157b82 */ /* 0x000e300000000800 */
[----:B------:R-:W1:Y:S01]  /*28a0*/  LDC.64 R2, c[0x0][0x3c0] ;  /* 0x0000f000ff027b82 */ /* 0x000e620000000a00 */
[C---:B0-----:R-:W-:Y:S02]  /*28b0*/  IMAD R15, R0.reuse, R21, R13 ;  /* 0x00000015000f7224 */ /* 0x041fe400078e020d */
[----:B------:R-:W-:-:S02]  /*28c0*/  VIADD R0, R0, 0x4 ;  /* 0x0000000400007836 */ /* 0x000fc40000000000 */
[----:B-1----:R-:W-:-:S05]  /*28d0*/  IMAD.WIDE R2, R15, 0x4, R2 ;  /* 0x000000040f027825 */ /* 0x002fca00078e0202 */
[----:B------:R0:W-:Y:S01]  /*28e0*/  STG.E desc[UR8][R2.64], R12 ;  /* 0x0000000c02007986 */ /* 0x0001e2000c101908 */
[----:B------:R-:W-:-:S05]  /*28f0*/  IMAD.WIDE R14, R21, 0x4, R2 ;  /* 0x00000004150e7825 */ /* 0x000fca00078e0202 */
[----:B------:R0:W-:Y:S01]  /*2900*/  STG.E desc[UR8][R14.64], R12 ;  /* 0x0000000c0e007986 */ /* 0x0001e2000c101908 */
[----:B------:R-:W-:-:S05]  /*2910*/  IMAD.WIDE R18, R21, 0x4, R14 ;  /* 0x0000000415127825 */ /* 0x000fca00078e020e */
[----:B------:R0:W-:Y:S01]  /*2920*/  STG.E desc[UR8][R18.64], R12 ;  /* 0x0000000c12007986 */ /* 0x0001e2000c101908 */
[----:B------:R-:W-:-:S05]  /*2930*/  IMAD.WIDE R20, R21, 0x4, R18 ;  /* 0x0000000415147825 */ /* 0x000fca00078e0212 */
[----:B------:R0:W-:Y:S02]  /*2940*/  STG.E desc[UR8][R20.64], R12 ;  /* 0x0000000c14007986 */ /* 0x0001e4000c101908 */
.L_x_58:
[----:B------:R-:W-:Y:S05]  /*2950*/  BSYNC.RECONVERGENT B1 ;  /* 0x0000000000017941 */ /* 0x000fea0003800200 */
.L_x_57:
[----:B------:R-:W-:Y:S05]  /*2960*/  @!P1 BRA `(.L_x_53) ;  /* 0x0000000000409947 */ /* 0x000fea0003800000 */
[----:B------:R-:W-:Y:S02]  /*2970*/  ISETP.NE.AND P0, PT, R22, 0x1, PT ;  /* 0x000000011600780c */ /* 0x000fe40003f05270 */
[----:B------:R-:W-:-:S04]  /*2980*/  LOP3.LUT R24, R24, 0x1, RZ, 0xc0, !PT ;  /* 0x0000000118187812 */ /* 0x000fc800078ec0ff */
[----:B------:R-:W-:-:S07]  /*2990*/  ISETP.NE.U32.AND P1, PT, R24, 0x1, PT ;  /* 0x000000011800780c */ /* 0x000fce0003f25070 */
[----:B0-----:R-:W0:Y:S08]  /*29a0*/  @P0 LDC R19, c[0x0][0x3c8] ;  /* 0x0000f200ff130b82 */ /* 0x001e300000000800 */
[----:B------:R-:W1:Y:S08]  /*29b0*/  @P0 LDC.64 R2, c[0x0][0x3c0] ;  /* 0x0000f000ff020b82 */ /* 0x000e700000000a00 */
[----:B------:R-:W2:Y:S08]  /*29c0*/  @!P1 LDC R18, c[0x0][0x3c8] ;  /* 0x0000f200ff129b82 */ /* 0x000eb00000000800 */
[----:B------:R-:W3:Y:S01]  /*29d0*/  @!P1 LDC.64 R20, c[0x0][0x3c0] ;  /* 0x0000f000ff149b82 */ /* 0x000ee20000000a00 */
[----:B0-----:R-:W-:-:S02]  /*29e0*/  @P0 IMAD R15, R0, R19, R13 ;  /* 0x00000013000f0224 */ /* 0x001fc400078e020d */
[----:B------:R-:W-:Y:S02]  /*29f0*/  @P0 VIADD R0, R0, 0x2 ;  /* 0x0000000200000836 */ /* 0x000fe40000000000 */
[----:B-1----:R-:W-:-:S05]  /*2a00*/  @P0 IMAD.WIDE R14, R15, 0x4, R2 ;  /* 0x000000040f0e0825 */ /* 0x002fca00078e0202 */
[----:B------:R1:W-:Y:S01]  /*2a10*/  @P0 STG.E desc[UR8][R14.64], R12 ;  /* 0x0000000c0e000986 */ /* 0x0003e2000c101908 */
[----:B--2---:R-:W-:Y:S02]  /*2a20*/  @!P1 IMAD R3, R0, R18, R13 ;  /* 0x0000001200039224 */ /* 0x004fe400078e020d */
[----:B------:R-:W-:-:S05]  /*2a30*/  @P0 IMAD.WIDE R18, R19, 0x4, R14 ;  /* 0x0000000413120825 */ /* 0x000fca00078e020e */
[----:B------:R1:W-:Y:S01]  /*2a40*/  @P0 STG.E desc[UR8][R18.64], R12 ;  /* 0x0000000c12000986 */ /* 0x0003e2000c101908 */
[----:B---3--:R-:W-:-:S05]  /*2a50*/  @!P1 IMAD.WIDE R2, R3, 0x4, R20 ;  /* 0x0000000403029825 */ /* 0x008fca00078e0214 */
[----:B------:R1:W-:Y:S02]  /*2a60*/  @!P1 STG.E desc[UR8][R2.64], R12 ;  /* 0x0000000c02009986 */ /* 0x0003e4000c101908 */
.L_x_53:
[----:B------:R-:W-:Y:S05]  /*2a70*/  BSYNC.RECONVERGENT B0 ;  /* 0x0000000000007941 */ /* 0x000fea0003800200 */
.L_x_45:
[----:B0-2---:R-:W0:Y:S01]  /*2a80*/  LDC.64 R20, c[0x0][0x3a0] ;  /* 0x0000e800ff147b82 */ /* 0x005e220000000a00 */
[----:B-1----:R-:W-:Y:S01]  /*2a90*/  IMAD.MOV.U32 R2, RZ, RZ, 0x1 ;  /* 0x00000001ff027424 */ /* 0x002fe200078e00ff */
[----:B------:R-:W1:Y:S06]  /*2aa0*/  LDCU.64 UR4, c[0x0][0x388] ;  /* 0x00007100ff0477ac */ /* 0x000e6c0008000a00 */
[----:B------:R-:W2:Y:S01]  /*2ab0*/  LDC R0, c[0x0][0x38c] ;  /* 0x0000e300ff007b82 */ /* 0x000ea20000000800 */
[----:B0-----:R-:W-:-:S06]  /*2ac0*/  DMUL R20, R20, -0.5 ;  /* 0xbfe0000014147828 */ /* 0x001fcc0000000000 */
[----:B------:R-:W0:Y:S01]  /*2ad0*/  MUFU.RCP64H R3, R21 ;  /* 0x0000001500037308 */ /* 0x000e220000001800 */
[----:B--2---:R-:W-:Y:S01]  /*2ae0*/  FSETP.GEU.AND P1, PT, |R0|, 6.5827683646048100446e-37, PT ;  /* 0x036000000000780b */ /* 0x004fe20003f2e200 */
[----:B0-----:R-:W-:-:S08]  /*2af0*/  DFMA R14, -R20, R2, 1 ;  /* 0x3ff00000140e742b */ /* 0x001fd00000000102 */
[----:B------:R-:W-:-:S08]  /*2b00*/  DFMA R14, R14, R14, R14 ;  /* 0x0000000e0e0e722b */ /* 0x000fd0000000000e */
[----:B------:R-:W-:-:S08]  /*2b10*/  DFMA R14, R2, R14, R2 ;  /* 0x0000000e020e722b */ /* 0x000fd00000000002 */
[----:B------:R-:W-:-:S08]  /*2b20*/  DFMA R2, -R20, R14, 1 ;  /* 0x3ff000001402742b */ /* 0x000fd0000000010e */
[----:B------:R-:W-:-:S08]  /*2b30*/  DFMA R2, R14, R2, R14 ;  /* 0x000000020e02722b */ /* 0x000fd0000000000e */
[----:B-1----:R-:W-:-:S08]  /*2b40*/  DMUL R18, R2, UR4 ;  /* 0x0000000402127c28 */ /* 0x002fd00008000000 */
        /* <DEDUP_REMOVED lines=10> */
.L_x_59:
[----:B------:R-:W0:Y:S01]  /*2bf0*/  LDCU.64 UR4, c[0x0][0x3f8] ;  /* 0x00007f00ff0477ac */ /* 0x000e220008000a00 */
[----:B------:R-:W-:Y:S01]  /*2c00*/  ISETP.NE.AND P0, PT, R12, R7, PT ;  /* 0x000000070c00720c */ /* 0x000fe20003f05270 */
[----:B------:R-:W-:Y:S01]  /*2c10*/  IMAD.MOV.U32 R14, RZ, RZ, R18 ;  /* 0x000000ffff0e7224 */ /* 0x000fe200078e0012 */
[----:B0-----:R-:W-:Y:S01]  /*2c20*/  DSETP.MAX.AND P1, P2, R18, UR4, PT ;  /* 0x0000000412007e2a */ /* 0x001fe2000ba2f000 */
[----:B------:R-:W-:Y:S01]  /*2c30*/  UMOV UR6, UR4 ;  /* 0x0000000400067c82 */ /* 0x000fe20008000000 */
[----:B------:R-:W-:-:S04]  /*2c40*/  IMAD.U32 R0, RZ, RZ, UR5 ;  /* 0x00000005ff007e24 */ /* 0x000fc8000f8e00ff */
[----:B------:R-:W-:Y:S02]  /*2c50*/  SEL R14, R14, UR6, P1 ;  /* 0x000000060e0e7c07 */ /* 0x000fe40008800000 */
[----:B------:R-:W-:-:S03]  /*2c60*/  FSEL R19, R19, UR5, P1 ;  /* 0x0000000513137c08 */ /* 0x000fc60008800000 */
[----:B------:R-:W-:Y:S05]  /*2c70*/  @!P0 EXIT ;  /* 0x000000000000894d */ /* 0x000fea0003800000 */
[----:B------:R-:W0:Y:S01]  /*2c80*/  LDCU UR4, c[0x0][0x3b8] ;  /* 0x00007700ff0477ac */ /* 0x000e220008000800 */
[----:B------:R-:W-:Y:S01]  /*2c90*/  @P2 LOP3.LUT R19, R0, 0x80000, RZ, 0xfc, !PT ;  /* 0x0008000000132812 */ /* 0x000fe200078efcff */
[----:B------:R-:W1:Y:S04]  /*2ca0*/  LDCU UR5, c[0x0][0x398] ;  /* 0x00007300ff0577ac */ /* 0x000e680008000800 */
[----:B------:R-:W-:Y:S01]  /*2cb0*/  IMAD.MOV.U32 R15, RZ, RZ, R19 ;  /* 0x000000ffff0f7224 */ /* 0x000fe200078e0013 */
[----:B0-----:R-:W-:Y:S01]  /*2cc0*/  UISETP.NE.AND UP0, UPT, UR4, URZ, UPT ;  /* 0x000000ff0400728c */ /* 0x001fe2000bf05270 */
[----:B-1----:R-:W-:-:S08]  /*2cd0*/  IMAD R0, R5, UR5, RZ ;  /* 0x0000000505007c24 */ /* 0x002fd0000f8e02ff */
[----:B------:R-:W-:Y:S05]  /*2ce0*/  BRA.U !UP0, `(.L_x_60) ;  /* 0x0000001908cc7547 */ /* 0x000fea000b800000 */
[----:B------:R-:W-:Y:S01]  /*2cf0*/  CS2R R30, SRZ ;  /* 0x00000000001e7805 */ /* 0x000fe2000001ff00 */
[----:B------:R-:W-:Y:S02]  /*2d00*/  IMAD.MOV.U32 R32, RZ, RZ, -0xae637b1 ;  /* 0xf519c84fff207424 */ /* 0x000fe400078e00ff */
[----:B------:R-:W-:-:S07]  /*2d10*/  IMAD.MOV.U32 R33, RZ, RZ, -0x25b27459 ;  /* 0xda4d8ba7ff217424 */ /* 0x000fce00078e00ff */
.L_x_83:
[----:B------:R-:W0:Y:S01]  /*2d20*/  LDCU UR4, c[0x0][0x3a8] ;  /* 0x00007500ff0477ac */ /* 0x000e220008000800 */
[----:B------:R-:W-:Y:S01]  /*2d30*/  IABS R20, R10 ;  /* 0x0000000a00147213 */ /* 0x000fe20000000000 */
[----:B------:R-:W1:Y:S01]  /*2d40*/  LDC.64 R2, c[0x0][0x390] ;  /* 0x0000e400ff027b82 */ /* 0x000e620000000a00 */
[----:B------:R-:W-:-:S03]  /*2d50*/  IABS R23, R11 ;  /* 0x0000000b00177213 */ /* 0x000fc60000000000 */
[----:B------:R-:W-:Y:S02]  /*2d60*/  IMAD.MOV R21, RZ, RZ, -R20 ;  /* 0x000000ffff157224 */ /* 0x000fe400078e0a14 */
[----:B------:R-:W-:-:S05]  /*2d70*/  IMAD.SHL.U32 R20, R4, 0x2, RZ ;  /* 0x0000000204147824 */ /* 0x000fca00078e00ff */
[C---:B------:R-:W-:Y:S02]  /*2d80*/  ISETP.GE.AND P2, PT, R20.reuse, R23, PT ;  /* 0x000000171400720c */ /* 0x040fe40003f46270 */
[----:B------:R-:W-:Y:S02]  /*2d90*/  ISETP.GT.AND P0, PT, R20, R21, PT ;  /* 0x000000151400720c */ /* 0x000fe40003f04270 */
[----:B------:R-:W-:Y:S02]  /*2da0*/  SEL R21, R0, RZ, !P2 ;  /* 0x000000ff00157207 */ /* 0x000fe40005000000 */
[----:B0-----:R-:W-:Y:S02]  /*2db0*/  ISETP.NE.AND P1, PT, RZ, UR4, PT ;  /* 0x00000004ff007c0c */ /* 0x001fe4000bf25270 */
[----:B------:R-:W-:-:S04]  /*2dc0*/  SEL R20, R6, RZ, P0 ;  /* 0x000000ff06147207 */ /* 0x000fc80000000000 */
[----:B------:R-:W-:Y:S01]  /*2dd0*/  IADD3 R12, PT, PT, R21, R12, R20 ;  /* 0x0000000c150c7210 */ /* 0x000fe20007ffe014 */
[----:B------:R-:W-:-:S04]  /*2de0*/  IMAD.MOV.U32 R21, RZ, RZ, RZ ;  /* 0x000000ffff157224 */ /* 0x000fc800078e00ff */
[C---:B-1----:R-:W-:Y:S02]  /*2df0*/  IMAD.WIDE R2, R12.reuse, 0x4, R2 ;  /* 0x000000040c027825 */ /* 0x042fe400078e0202 */
[----:B------:R-:W0:Y:S04]  /*2e00*/  @P1 LDC.64 R18, c[0x0][0x3b0] ;  /* 0x0000ec00ff121b82 */ /* 0x000e280000000a00 */
[----:B------:R-:W2:Y:S01]  /*2e10*/  LDG.E R2, desc[UR8][R2.64] ;  /* 0x0000000802027981 */ /* 0x000ea2000c1e1900 */
[----:B0-----:R-:W-:-:S05]  /*2e20*/  @P1 IMAD.WIDE R18, R12, 0x4, R18 ;  /* 0x000000040c121825 */ /* 0x001fca00078e0212 */
[----:B------:R-:W2:Y:S01]  /*2e30*/  @P1 LDG.E R21, desc[UR8][R18.64] ;  /* 0x0000000812151981 */ /* 0x000ea2000c1e1900 */
[----:B------:R-:W-:Y:S01]  /*2e40*/  DSETP.GE.AND P3, PT, R14, RZ, PT ;  /* 0x000000ff0e00722a */ /* 0x000fe20003f66000 */
[----:B------:R-:W-:Y:S01]  /*2e50*/  SEL R23, R5, RZ, !P2 ;  /* 0x000000ff05177207 */ /* 0x000fe20005000000 */
[----:B------:R-:W-:Y:S01]  /*2e60*/  BSSY.RECONVERGENT B1, `(.L_x_61) ;  /* 0x0000198000017945 */ /* 0x000fe20003800200 */
[----:B------:R-:W-:Y:S02]  /*2e70*/  SEL R22, R9, RZ, !P2 ;  /* 0x000000ff09167207 */ /* 0x000fe40005000000 */
[----:B------:R-:W-:Y:S01]  /*2e80*/  IADD3 R31, PT, PT, R20, R31, RZ ;  /* 0x0000001f141f7210 */ /* 0x000fe20007ffe0ff */
[----:B------:R-:W-:Y:S02]  /*2e90*/  IMAD.IADD R30, R23, 0x1, R30 ;  /* 0x00000001171e7824 */ /* 0x000fe400078e021e */
[----:B--2---:R-:W-:-:S06]  /*2ea0*/  FADD R28, R2, R21 ;  /* 0x00000015021c7221 */ /* 0x004fcc0000000000 */
[----:B------:R-:W0:Y:S01]  /*2eb0*/  F2F.F64.F32 R28, R28 ;  /* 0x0000001c001c7310 */ /* 0x000e220000201800 */
[----:B------:R-:W-:Y:S01]  /*2ec0*/  SEL R21, R8, RZ, P0 ;  /* 0x000000ff08157207 */ /* 0x000fe20000000000 */
[----:B0-----:R-:W-:-:S03]  /*2ed0*/  DSETP.GE.AND P1, PT, R32, R28, PT ;  /* 0x0000001c2000722a */ /* 0x001fc60003f26000 */
[----:B------:R-:W-:-:S11]  /*2ee0*/  IADD3 R4, PT, PT, R22, R4, -R21 ;  /* 0x0000000416047210 */ /* 0x000fd60007ffe815 */
[----:B------:R-:W-:Y:S05]  /*2ef0*/  @P1 BRA P3, `(.L_x_62) ;  /* 0x0000001800381947 */ /* 0x000fea0001800000 */
[----:B------:R-:W-:Y:S01]  /*2f00*/  IMAD R2, R30, R30, RZ ;  /* 0x0000001e1e027224 */ /* 0x000fe200078e02ff */
[----:B------:R-:W-:Y:S01]  /*2f10*/  BSSY.RECONVERGENT B0, `(.L_x_63) ;  /* 0x0000019000007945 */ /* 0x000fe20003800200 */
[----:B------:R-:W-:Y:S02]  /*2f20*/  IMAD.MOV.U32 R26, RZ, RZ, 0x0 ;  /* 0x00000000ff1a7424 */ /* 0x000fe400078e00ff */
[----:B------:R-:W-:Y:S02]  /*2f30*/  IMAD R20, R31, R31, R2 ;  /* 0x0000001f1f147224 */ /* 0x000fe400078e0202 */
[----:B------:R-:W-:-:S04]  /*2f40*/  IMAD.MOV.U32 R27, RZ, RZ, 0x3fd80000 ;  /* 0x3fd80000ff1b7424 */ /* 0x000fc800078e00ff */
[----:B------:R-:W0:Y:S08]  /*2f50*/  I2F.F64.U32 R20, R20 ;  /* 0x0000001400147312 */ /* 0x000e300000201800 */
[----:B0-----:R-:W0:Y:S01]  /*2f60*/  MUFU.RSQ64H R19, R21 ;  /* 0x0000001500137308 */ /* 0x001e220000001c00 */
[----:B------:R-:W-:-:S05]  /*2f70*/  VIADD R18, R21, 0xfcb00000 ;  /* 0xfcb0000015127836 */ /* 0x000fca0000000000 */
[----:B------:R-:W-:Y:S01]  /*2f80*/  ISETP.GE.U32.AND P0, PT, R18, 0x7ca00000, PT ;  /* 0x7ca000001200780c */ /* 0x000fe20003f06070 */
[----:B0-----:R-:W-:-:S08]  /*2f90*/  DMUL R2, R18, R18 ;  /* 0x0000001212027228 */ /* 0x001fd00000000000 */
[----:B------:R-:W-:-:S08]  /*2fa0*/  DFMA R2, R20, -R2, 1 ;  /* 0x3ff000001402742b */ /* 0x000fd00000000802 */
[----:B------:R-:W-:Y:S02]  /*2fb0*/  DFMA R26, R2, R26, 0.5 ;  /* 0x3fe00000021a742b */ /* 0x000fe4000000001a */
[----:B------:R-:W-:-:S08]  /*2fc0*/  DMUL R2, R18, R2 ;  /* 0x0000000212027228 */ /* 0x000fd00000000000 */
[----:B------:R-:W-:-:S08]  /*2fd0*/  DFMA R26, R26, R2, R18 ;  /* 0x000000021a1a722b */ /* 0x000fd00000000012 */
[----:B------:R-:W-:Y:S02]  /*2fe0*/  DMUL R22, R20, R26 ;  /* 0x0000001a14167228 */ /* 0x000fe40000000000 */
[----:B------:R-:W-:Y:S02]  /*2ff0*/  VIADD R3, R27, 0xfff00000 ;  /* 0xfff000001b037836 */ /* 0x000fe40000000000 */
[----:B------:R-:W-:-:S04]  /*3000*/  IMAD.MOV.U32 R2, RZ, RZ, R26 ;  /* 0x000000ffff027224 */ /* 0x000fc800078e001a */
[----:B------:R-:W-:-:S08]  /*3010*/  DFMA R24, R22, -R22, R20 ;  /* 0x800000161618722b */ /* 0x000fd00000000014 */
[----:B------:R-:W-:Y:S01]  /*3020*/  DFMA R42, R24, R2, R22 ;  /* 0x00000002182a722b */ /* 0x000fe20000000016 */
[----:B------:R-:W-:Y:S10]  /*3030*/  @!P0 BRA `(.L_x_64) ;  /* 0x0000000000188947 */ /* 0x000ff40003800000 */
[----:B------:R-:W-:Y:S01]  /*3040*/  IMAD.MOV.U32 R2, RZ, RZ, R26 ;  /* 0x000000ffff027224 */ /* 0x000fe200078e001a */
[----:B------:R-:W-:Y:S01]  /*3050*/  MOV R26, 0x3080 ;  /* 0x00003080001a7802 */ /* 0x000fe20000000f00 */
[----:B------:R-:W-:-:S07]  /*3060*/  IMAD.MOV.U32 R19, RZ, RZ, R25 ;  /* 0x000000ffff137224 */ /* 0x000fce00078e0019 */
[----:B------:R-:W-:Y:S05]  /*3070*/  CALL.REL.NOINC `($__internal_1_$__cuda_sm20_dsqrt_rn_f64_mediumpath_v1) ;  /* 0x0000003400d47944 */ /* 0x000fea0003c00000 */
[----:B------:R-:W-:Y:S02]  /*3080*/  IMAD.MOV.U32 R42, RZ, RZ, R2 ;  /* 0x000000ffff2a7224 */ /* 0x000fe400078e0002 */
[----:B------:R-:W-:-:S07]  /*3090*/  IMAD.MOV.U32 R43, RZ, RZ, R3 ;  /* 0x000000ffff2b7224 */ /* 0x000fce00078e0003 */
.L_x_64:
[----:B------:R-:W-:Y:S05]  /*30a0*/  BSYNC.RECONVERGENT B0 ;  /* 0x0000000000007941 */ /* 0x000fea0003800200 */
.L_x_63:
[----:B------:R-:W0:Y:S01]  /*30b0*/  LDCU.64 UR6, c[0x0][0x3a0] ;  /* 0x00007400ff0677ac */ /* 0x000e220008000a00 */
[----:B------:R-:W-:Y:S01]  /*30c0*/  DADD R2, -R16, R28 ;  /* 0x0000000010027229 */ /* 0x000fe2000000011c */
[----:B------:R-:W1:Y:S05]  /*30d0*/  LDCU.64 UR4, c[0x0][0x3e0] ;  /* 0x00007c00ff0477ac */ /* 0x000e6a0008000a00 */
[----:B------:R-:W-:-:S04]  /*30e0*/  MOV R2, 0x3ff00000 ;  /* 0x3ff0000000027802 */ /* 0x000fc80000000f00 */
[----:B------:R-:W-:Y:S01]  /*30f0*/  LOP3.LUT R3, R2, 0x80000000, R3, 0xb8, !PT ;  /* 0x8000000002037812 */ /* 0x000fe200078eb803 */
[----:B------:R-:W-:-:S06]  /*3100*/  IMAD.MOV.U32 R2, RZ, RZ, RZ ;  /* 0x000000ffff027224 */ /* 0x000fcc00078e00ff */
[----:B0-----:R-:W-:-:S08]  /*3110*/  DMUL R2, R2, UR6 ;  /* 0x0000000602027c28 */ /* 0x001fd00008000000 */
[----:B------:R-:W-:-:S08]  /*3120*/  DMUL R2, R2, -0.5 ;  /* 0xbfe0000002027828 */ /* 0x000fd00000000000 */
[----:B------:R-:W-:-:S08]  /*3130*/  DFMA R42, R42, UR6, R2 ;  /* 0x000000062a2a7c2b */ /* 0x000fd00008000002 */
[----:B-1----:R-:W-:-:S14]  /*3140*/  DSETP.GT.AND P0, PT, R42, UR4, PT ;  /* 0x000000042a007e2a */ /* 0x002fdc000bf04000 */
[----:B------:R-:W-:Y:S05]  /*3150*/  @P0 EXIT ;  /* 0x000000000000094d */ /* 0x000fea0003800000 */
[----:B------:R-:W0:Y:S01]  /*3160*/  LDC R24, c[0x0][0x3bc] ;  /* 0x0000ef00ff187b82 */ /* 0x000e220000000800 */
[----:B------:R-:W1:Y:S01]  /*3170*/  MUFU.RCP64H R21, -12740000 ;  /* 0xc1684cb400157908 */ /* 0x000e620000001800 */
[----:B------:R-:W-:Y:S01]  /*3180*/  IMAD.MOV.U32 R2, RZ, RZ, 0x0 ;  /* 0x00000000ff027424 */ /* 0x000fe200078e00ff */
[----:B------:R-:W-:Y:S01]  /*3190*/  BSSY.RECONVERGENT B2, `(.L_x_65) ;  /* 0x0000017000027945 */ /* 0x000fe20003800200 */
[----:B------:R-:W-:Y:S02]  /*31a0*/  IMAD.MOV.U32 R3, RZ, RZ, 0x41684cb4 ;  /* 0x41684cb4ff037424 */ /* 0x000fe400078e00ff */
[----:B------:R-:W-:-:S06]  /*31b0*/  IMAD.MOV.U32 R20, RZ, RZ, 0x1 ;  /* 0x00000001ff147424 */ /* 0x000fcc00078e00ff */
[----:B-1----:R-:W-:Y:S01]  /*31c0*/  DFMA R22, R20, R2, 1 ;  /* 0x3ff000001416742b */ /* 0x002fe20000000002 */
[----:B0-----:R-:W-:-:S07]  /*31d0*/  FADD R24, -R24, 1 ;  /* 0x3f80000018187421 */ /* 0x001fce0000000100 */
[----:B------:R-:W-:Y:S01]  /*31e0*/  DFMA R22, R22, R22, R22 ;  /* 0x000000161616722b */ /* 0x000fe20000000016 */
[----:B------:R-:W0:Y:S07]  /*31f0*/  F2F.F64.F32 R18, R24 ;  /* 0x0000001800127310 */ /* 0x000e2e0000201800 */
[----:B------:R-:W-:-:S08]  /*3200*/  DFMA R20, R20, R22, R20 ;  /* 0x000000161414722b */ /* 0x000fd00000000014 */
[----:B------:R-:W-:Y:S02]  /*3210*/  DFMA R2, R20, R2, 1 ;  /* 0x3ff000001402742b */ /* 0x000fe40000000002 */
[----:B0-----:R-:W-:-:S06]  /*3220*/  DMUL R18, R42, R18 ;  /* 0x000000122a127228 */ /* 0x001fcc0000000000 */
[----:B------:R-:W-:Y:S02]  /*3230*/  DFMA R2, R20, R2, R20 ;  /* 0x000000021402722b */ /* 0x000fe40000000014 */
[----:B------:R-:W-:-:S08]  /*3240*/  DMUL R22, R42, R18 ;  /* 0x000000122a167228 */ /* 0x000fd00000000000 */
[----:B------:R-:W-:Y:S02]  /*3250*/  DMUL R18, R22, R2 ;  /* 0x0000000216127228 */ /* 0x000fe40000000000 */
[----:B------:R-:W-:-:S06]  /*3260*/  FSETP.GEU.AND P1, PT, |R23|, 6.5827683646048100446e-37, PT ;  /* 0x036000001700780b */ /* 0x000fcc0003f2e200 */
[----:B------:R-:W-:-:S08]  /*3270*/  DFMA R20, R18, 12740000, R22 ;  /* 0x41684cb41214782b */ /* 0x000fd00000000016 */
[----:B------:R-:W-:-:S10]  /*3280*/  DFMA R18, R2, R20, R18 ;  /* 0x000000140212722b */ /* 0x000fd40000000012 */
[----:B------:R-:W-:-:S05]  /*3290*/  FFMA R2, RZ, -14.518726348876953125, R19 ;  /* 0xc1684cb4ff027823 */ /* 0x000fca0000000013 */
[----:B------:R-:W-:-:S13]  /*32a0*/  FSETP.GT.AND P0, PT, |R2|, 1.469367938527859385e-39, PT ;  /* 0x001000000200780b */ /* 0x000fda0003f04200 */
[----:B------:R-:W-:Y:S05]  /*32b0*/  @P0 BRA P1, `(.L_x_66) ;  /* 0x0000000000100947 */ /* 0x000fea0000800000 */
[----:B------:R-:W-:Y:S01]  /*32c0*/  IMAD.MOV.U32 R20, RZ, RZ, RZ ;  /* 0x000000ffff147224 */ /* 0x000fe200078e00ff */
[----:B------:R-:W-:Y:S01]  /*32d0*/  MOV R34, 0x3300 ;  /* 0x0000330000227802 */ /* 0x000fe20000000f00 */
[----:B------:R-:W-:-:S07]  /*32e0*/  IMAD.MOV.U32 R21, RZ, RZ, -0x3e97b34c ;  /* 0xc1684cb4ff157424 */ /* 0x000fce00078e00ff */
[----:B------:R-:W-:Y:S05]  /*32f0*/  CALL.REL.NOINC `($__internal_0_$__cuda_sm20_div_rn_f64_full) ;  /* 0x0000002c00b07944 */ /* 0x000fea0003c00000 */
.L_x_66:
[----:B------:R-:W-:Y:S05]  /*3300*/  BSYNC.RECONVERGENT B2 ;  /* 0x0000000000027941 */ /* 0x000fea0003800200 */
.L_x_65:
[----:B------:R-:W0:Y:S01]  /*3310*/  MUFU.RCP64H R3, R43 ;  /* 0x0000002b00037308 */ /* 0x000e220000001800 */
[----:B------:R-:W-:Y:S01]  /*3320*/  IMAD.MOV.U32 R2, RZ, RZ, 0x1 ;  /* 0x00000001ff027424 */ /* 0x000fe200078e00ff */
[----:B------:R-:W-:Y:S01]  /*3330*/  DADD R28, R28, R18 ;  /* 0x000000001c1c7229 */ /* 0x000fe20000000012 */
[----:B------:R-:W-:Y:S07]  /*3340*/  BSSY.RECONVERGENT B2, `(.L_x_67) ;  /* 0x0000014000027945 */ /* 0x000fee0003800200 */
[----:B------:R-:W-:-:S02]  /*3350*/  DADD R22, -R16, R28 ;  /* 0x0000000010167229 */ /* 0x000fc4000000011c */
[----:B0-----:R-:W-:-:S08]  /*3360*/  DFMA R20, -R42, R2, 1 ;  /* 0x3ff000002a14742b */ /* 0x001fd00000000102 */
[----:B------:R-:W-:Y:S01]  /*3370*/  FSETP.GEU.AND P1, PT, |R23|, 6.5827683646048100446e-37, PT ;  /* 0x036000001700780b */ /* 0x000fe20003f2e200 */
[----:B------:R-:W-:-:S08]  /*3380*/  DFMA R20, R20, R20, R20 ;  /* 0x000000141414722b */ /* 0x000fd00000000014 */
[----:B------:R-:W-:-:S08]  /*3390*/  DFMA R2, R2, R20, R2 ;  /* 0x000000140202722b */ /* 0x000fd00000000002 */
[----:B------:R-:W-:-:S08]  /*33a0*/  DFMA R18, -R42, R2, 1 ;  /* 0x3ff000002a12742b */ /* 0x000fd00000000102 */
[----:B------:R-:W-:-:S08]  /*33b0*/  DFMA R2, R2, R18, R2 ;  /* 0x000000120202722b */ /* 0x000fd00000000002 */
[----:B------:R-:W-:-:S08]  /*33c0*/  DMUL R18, R22, R2 ;  /* 0x0000000216127228 */ /* 0x000fd00000000000 */
[----:B------:R-:W-:-:S08]  /*33d0*/  DFMA R20, -R42, R18, R22 ;  /* 0x000000122a14722b */ /* 0x000fd00000000116 */
[----:B------:R-:W-:-:S10]  /*33e0*/  DFMA R2, R2, R20, R18 ;  /* 0x000000140202722b */ /* 0x000fd40000000012 */
[----:B------:R-:W-:-:S05]  /*33f0*/  FFMA R18, RZ, R43, R3 ;  /* 0x0000002bff127223 */ /* 0x000fca0000000003 */
[----:B------:R-:W-:-:S13]  /*3400*/  FSETP.GT.AND P0, PT, |R18|, 1.469367938527859385e-39, PT ;  /* 0x001000001200780b */ /* 0x000fda0003f04200 */
[----:B------:R-:W-:Y:S05]  /*3410*/  @P0 BRA P1, `(.L_x_68) ;  /* 0x0000000000180947 */ /* 0x000fea0000800000 */
[----:B------:R-:W-:Y:S01]  /*3420*/  IMAD.MOV.U32 R20, RZ, RZ, R42 ;  /* 0x000000ffff147224 */ /* 0x000fe200078e002a */
[----:B------:R-:W-:Y:S01]  /*3430*/  MOV R34, 0x3460 ;  /* 0x0000346000227802 */ /* 0x000fe20000000f00 */
[----:B------:R-:W-:-:S07]  /*3440*/  IMAD.MOV.U32 R21, RZ, RZ, R43 ;  /* 0x000000ffff157224 */ /* 0x000fce00078e002b */
[----:B------:R-:W-:Y:S05]  /*3450*/  CALL.REL.NOINC `($__internal_0_$__cuda_sm20_div_rn_f64_full) ;  /* 0x0000002c00587944 */ /* 0x000fea0003c00000 */
[----:B------:R-:W-:Y:S01]  /*3460*/  MOV R2, R18 ;  /* 0x0000001200027202 */ /* 0x000fe20000000f00 */
[----:B------:R-:W-:-:S07]  /*3470*/  IMAD.MOV.U32 R3, RZ, RZ, R19 ;  /* 0x000000ffff037224 */ /* 0x000fce00078e0013 */
.L_x_68:
[----:B------:R-:W-:Y:S05]  /*3480*/  BSYNC.RECONVERGENT B2 ;  /* 0x0000000000027941 */ /* 0x000fea0003800200 */
.L_x_67:
[----:B------:R-:W-:Y:S01]  /*3490*/  DSETP.GT.AND P0, PT, R2, R14, PT ;  /* 0x0000000e0200722a */ /* 0x000fe20003f04000 */
[----:B------:R-:W-:Y:S01]  /*34a0*/  BSSY.RECONVERGENT B2, `(.L_x_69) ;  /* 0x000012b000027945 */ /* 0x000fe20003800200 */
[----:B------:R-:W-:Y:S02]  /*34b0*/  IMAD.MOV.U32 R18, RZ, RZ, R14 ;  /* 0x000000ffff127224 */ /* 0x000fe400078e000e */
[----:B------:R-:W-:-:S10]  /*34c0*/  IMAD.MOV.U32 R19, RZ, RZ, R15 ;  /* 0x000000ffff137224 */ /* 0x000fd400078e000f */
[----:B------:R-:W-:Y:S05]  /*34d0*/  @!P0 BRA `(.L_x_70) ;  /* 0x00000010009c8947 */ /* 0x000fea0003800000 */
[----:B------:R-:W0:Y:S01]  /*34e0*/  LDCU.64 UR4, c[0x0][0x3d8] ;  /* 0x00007b00ff0477ac */ /* 0x000e220008000a00 */
[----:B------:R-:W-:Y:S02]  /*34f0*/  IMAD.MOV.U32 R18, RZ, RZ, R2 ;  /* 0x000000ffff127224 */ /* 0x000fe400078e0002 */
[----:B------:R-:W-:Y:S01]  /*3500*/  IMAD.MOV.U32 R19, RZ, RZ, R3 ;  /* 0x000000ffff137224 */ /* 0x000fe200078e0003 */
[----:B0-----:R-:W-:-:S14]  /*3510*/  DSETP.GE.AND P0, PT, R42, UR4, PT ;  /* 0x000000042a007e2a */ /* 0x001fdc000bf06000 */
[----:B------:R-:W-:Y:S05]  /*3520*/  @!P0 BRA `(.L_x_70) ;  /* 0x0000001000888947 */ /* 0x000fea0003800000 */
[----:B------:R-:W0:Y:S01]  /*3530*/  LDCU.64 UR4, c[0x0][0x400] ;  /* 0x00008000ff0477ac */ /* 0x000e220008000a00 */
[----:B------:R-:W-:Y:S01]  /*3540*/  DSETP.GT.AND P1, PT, |R14|, 1, PT ;  /* 0x3ff000000e00742a */ /* 0x000fe20003f24200 */
[----:B------:R-:W-:Y:S01]  /*3550*/  IMAD.MOV.U32 R19, RZ, RZ, R3 ;  /* 0x000000ffff137224 */ /* 0x000fe200078e0003 */
[----:B------:R-:W-:Y:S01]  /*3560*/  DADD R22, -RZ, |R14| ;  /* 0x00000000ff167229 */ /* 0x000fe2000000050e */
[----:B------:R-:W-:Y:S01]  /*3570*/  IMAD.MOV.U32 R18, RZ, RZ, R2 ;  /* 0x000000ffff127224 */ /* 0x000fe200078e0002 */
[----:B------:R-:W-:Y:S08]  /*3580*/  BSSY.RECONVERGENT B0, `(.L_x_71) ;  /* 0x0000011000007945 */ /* 0x000ff00003800200 */
[----:B------:R-:W-:-:S02]  /*3590*/  IMAD.MOV.U32 R20, RZ, RZ, R22 ;  /* 0x000000ffff147224 */ /* 0x000fc400078e0016 */
[----:B------:R-:W-:Y:S01]  /*35a0*/  IMAD.MOV.U32 R21, RZ, RZ, R23 ;  /* 0x000000ffff157224 */ /* 0x000fe200078e0017 */
[----:B0-----:R-:W-:Y:S01]  /*35b0*/  DSETP.MIN.AND P2, P0, R2, UR4, PT ;  /* 0x0000000402007e2a */ /* 0x001fe2000b840000 */
[----:B------:R-:W-:Y:S01]  /*35c0*/  UMOV UR6, UR4 ;  /* 0x0000000400067c82 */ /* 0x000fe20008000000 */
[----:B------:R-:W-:-:S04]  /*35d0*/  MOV R36, UR5 ;  /* 0x0000000500247c02 */ /* 0x000fc80008000f00 */
[----:B------:R-:W-:Y:S02]  /*35e0*/  FSEL R34, R19, UR5, P2 ;  /* 0x0000000513227c08 */ /* 0x000fe40009000000 */
[----:B------:R-:W-:Y:S01]  /*35f0*/  SEL R35, R18, UR6, P2 ;  /* 0x0000000612237c07 */ /* 0x000fe20009000000 */
        /* <DEDUP_REMOVED lines=9> */
.L_x_72:
[----:B------:R-:W-:Y:S05]  /*3690*/  BSYNC.RECONVERGENT B0 ;  /* 0x0000000000007941 */ /* 0x000fea0003800200 */
.L_x_71:
[----:B------:R-:W-:Y:S01]  /*36a0*/  DMUL R22, R20, R20 ;  /* 0x0000001414167228 */ /* 0x000fe20000000000 */
[----:B------:R-:W-:Y:S01]  /*36b0*/  IMAD.MOV.U32 R18, RZ, RZ, -0x2449a4b7 ;  /* 0xdbb65b49ff127424 */ /* 0x000fe200078e00ff */
[----:B------:R-:W-:Y:S01]  /*36c0*/  UMOV UR4, 0x2a25ff7e ;  /* 0x2a25ff7e00047882 */ /* 0x000fe20000000000 */
[----:B------:R-:W-:Y:S01]  /*36d0*/  IMAD.MOV.U32 R19, RZ, RZ, 0x3f2d3b63 ;  /* 0x3f2d3b63ff137424 */ /* 0x000fe200078e00ff */
[----:B------:R-:W-:Y:S01]  /*36e0*/  UMOV UR5, 0x3ef53e1d ;  /* 0x3ef53e1d00057882 */ /* 0x000fe20000000000 */
[----:B------:R-:W0:Y:S01]  /*36f0*/  LDCU UR6, c[0x0][0x3d4] ;  /* 0x00007a80ff0677ac */ /* 0x000e220008000800 */
[----:B------:R-:W-:Y:S01]  /*3700*/  IMAD.MOV.U32 R24, RZ, RZ, 0x1 ;  /* 0x00000001ff187424 */ /* 0x000fe200078e00ff */
[----:B------:R-:W-:Y:S01]  /*3710*/  @P0 LOP3.LUT R34, R36, 0x80000, RZ, 0xfc, !PT ;  /* 0x0008000024220812 */ /* 0x000fe200078efcff */
[----:B------:R-:W-:Y:S01]  /*3720*/  BSSY.RECONVERGENT B3, `(.L_x_73) ;  /* 0x0000053000037945 */ /* 0x000fe20003800200 */
[----:B------:R-:W-:Y:S01]  /*3730*/  DFMA R18, R22, -UR4, R18 ;  /* 0x8000000416127c2b */ /* 0x000fe20008000012 */
[----:B------:R-:W-:Y:S01]  /*3740*/  UMOV UR4, 0x8dde082e ;  /* 0x8dde082e00047882 */ /* 0x000fe20000000000 */
[----:B------:R-:W-:-:S06]  /*3750*/  UMOV UR5, 0x3f531278 ;  /* 0x3f53127800057882 */ /* 0x000fcc0000000000 */
[C---:B------:R-:W-:Y:S01]  /*3760*/  DFMA R26, R22.reuse, R18, -UR4 ;  /* 0x80000004161a7e2b */ /* 0x040fe20008000012 */
[----:B------:R-:W-:Y:S01]  /*3770*/  UMOV UR4, 0xc8249315 ;  /* 0xc824931500047882 */ /* 0x000fe20000000000 */
[----:B------:R-:W-:Y:S01]  /*3780*/  UMOV UR5, 0x3f6f9690 ;  /* 0x3f6f969000057882 */ /* 0x000fe20000000000 */
[----:B------:R-:W1:Y:S01]  /*3790*/  LDC.64 R18, c[0x0][0x3d0] ;  /* 0x0000f400ff127b82 */ /* 0x000e620000000a00 */
[----:B0-----:R-:W1:Y:S04]  /*37a0*/  MUFU.RCP64H R25, UR6 ;  /* 0x0000000600197d08 */ /* 0x001e680008001800 */
        /* <DEDUP_REMOVED lines=63> */
[----:B------:R-:W-:Y:S01]  /*3ba0*/  DFMA R18, R24, R18, R14 ;  /* 0x000000121812722b */ /* 0x000fe2000000000e */
[----:B------:R-:W-:-:S09]  /*3bb0*/  IMAD.MOV.U32 R15, RZ, RZ, R34 ;  /* 0x000000ffff0f7224 */ /* 0x000fd200078e0022 */
[----:B------:R-:W-:-:S05]  /*3bc0*/  FFMA R14, RZ, UR6, R19 ;  /* 0x00000006ff0e7c23 */ /* 0x000fca0008000013 */
[----:B------:R-:W-:Y:S01]  /*3bd0*/  FSETP.GT.AND P1, PT, |R14|, 1.469367938527859385e-39, PT ;  /* 0x001000000e00780b */ /* 0x000fe20003f24200 */
[----:B------:R-:W-:-:S12]  /*3be0*/  IMAD.MOV.U32 R14, RZ, RZ, R35 ;  /* 0x000000ffff0e7224 */ /* 0x000fd800078e0023 */
[----:B------:R-:W-:Y:S05]  /*3bf0*/  @P1 BRA P2, `(.L_x_74) ;  /* 0x0000000000141947 */ /* 0x000fea0001000000 */
[----:B------:R-:W0:Y:S01]  /*3c00*/  LDCU.64 UR4, c[0x0][0x3d0] ;  /* 0x00007a00ff0477ac */ /* 0x000e220008000a00 */
[----:B------:R-:W-:Y:S01]  /*3c10*/  MOV R34, 0x3c50 ;  /* 0x00003c5000227802 */ /* 0x000fe20000000f00 */
[----:B0-----:R-:W-:Y:S02]  /*3c20*/  IMAD.U32 R20, RZ, RZ, UR4 ;  /* 0x00000004ff147e24 */ /* 0x001fe4000f8e00ff */
[----:B------:R-:W-:-:S07]  /*3c30*/  IMAD.U32 R21, RZ, RZ, UR5 ;  /* 0x00000005ff157e24 */ /* 0x000fce000f8e00ff */
[----:B------:R-:W-:Y:S05]  /*3c40*/  CALL.REL.NOINC `($__internal_0_$__cuda_sm20_div_rn_f64_full) ;  /* 0x00000024005c7944 */ /* 0x000fea0003c00000 */
.L_x_74:
[----:B------:R-:W-:Y:S05]  /*3c50*/  BSYNC.RECONVERGENT B3 ;  /* 0x0000000000037941 */ /* 0x000fea0003800200 */
.L_x_73:
[----:B------:R-:W-:Y:S01]  /*3c60*/  DSETP.GT.AND P0, PT, |R14|, 1, PT ;  /* 0x3ff000000e00742a */ /* 0x000fe20003f04200 */
[----:B------:R-:W-:Y:S01]  /*3c70*/  BSSY.RECONVERGENT B0, `(.L_x_75) ;  /* 0x000000d000007945 */ /* 0x000fe20003800200 */
[----:B------:R-:W-:-:S10]  /*3c80*/  DADD R20, -RZ, |R14| ;  /* 0x00000000ff147229 */ /* 0x000fd4000000050e */
[----:B------:R-:W-:Y:S01]  /*3c90*/  IMAD.MOV.U32 R26, RZ, RZ, R20 ;  /* 0x000000ffff1a7224 */ /* 0x000fe200078e0014 */
[----:B------:R-:W-:Y:S01]  /*3ca0*/  MOV R27, R21 ;  /* 0x00000015001b7202 */ /* 0x000fe20000000f00 */
        /* <DEDUP_REMOVED lines=9> */
.L_x_76:
[----:B------:R-:W-:Y:S05]  /*3d40*/  BSYNC.RECONVERGENT B0 ;  /* 0x0000000000007941 */ /* 0x000fea0003800200 */
.L_x_75:
[----:B------:R-:W-:Y:S01]  /*3d50*/  DMUL R22, R26, R26 ;  /* 0x0000001a1a167228 */ /* 0x000fe20000000000 */
[----:B------:R-:W-:Y:S01]  /*3d60*/  IMAD.MOV.U32 R20, RZ, RZ, -0x2449a4b7 ;  /* 0xdbb65b49ff147424 */ /* 0x000fe200078e00ff */
[----:B------:R-:W-:Y:S01]  /*3d70*/  UMOV UR4, 0x2a25ff7e ;  /* 0x2a25ff7e00047882 */ /* 0x000fe20000000000 */
[----:B------:R-:W-:Y:S01]  /*3d80*/  IMAD.MOV.U32 R21, RZ, RZ, 0x3f2d3b63 ;  /* 0x3f2d3b63ff157424 */ /* 0x000fe200078e00ff */
[----:B------:R-:W-:Y:S01]  /*3d90*/  UMOV UR5, 0x3ef53e1d ;  /* 0x3ef53e1d00057882 */ /* 0x000fe20000000000 */
[----:B------:R-:W0:Y:S01]  /*3da0*/  LDCU UR6, c[0x0][0x3d4] ;  /* 0x00007a80ff0677ac */ /* 0x000e220008000800 */
[----:B------:R-:W-:Y:S01]  /*3db0*/  IMAD.MOV.U32 R24, RZ, RZ, 0x1 ;  /* 0x00000001ff187424 */ /* 0x000fe200078e00ff */
[----:B------:R-:W-:Y:S02]  /*3dc0*/  BSSY.RECONVERGENT B3, `(.L_x_77) ;  /* 0x0000058000037945 */ /* 0x000fe40003800200 */
[----:B------:R-:W-:Y:S01]  /*3dd0*/  DFMA R20, R22, -UR4, R20 ;  /* 0x8000000416147c2b */ /* 0x000fe20008000014 */
[----:B------:R-:W-:Y:S01]  /*3de0*/  UMOV UR4, 0x8dde082e ;  /* 0x8dde082e00047882 */ /* 0x000fe20000000000 */
[----:B------:R-:W-:-:S06]  /*3df0*/  UMOV UR5, 0x3f531278 ;  /* 0x3f53127800057882 */ /* 0x000fcc0000000000 */
[C---:B------:R-:W-:Y:S01]  /*3e00*/  DFMA R20, R22.reuse, R20, -UR4 ;  /* 0x8000000416147e2b */ /* 0x040fe20008000014 */
[----:B------:R-:W-:Y:S01]  /*3e10*/  UMOV UR4, 0xc8249315 ;  /* 0xc824931500047882 */ /* 0x000fe20000000000 */
[----:B------:R-:W-:Y:S01]  /*3e20*/  UMOV UR5, 0x3f6f9690 ;  /* 0x3f6f969000057882 */ /* 0x000fe20000000000 */
[----:B0-----:R-:W0:Y:S05]  /*3e30*/  MUFU.RCP64H R25, UR6 ;  /* 0x0000000600197d08 */ /* 0x001e2a0008001800 */
        /* <DEDUP_REMOVED lines=41> */
[----:B------:R-:W0:Y:S01]  /*40d0*/  LDC.64 R20, c[0x0][0x3d0] ;  /* 0x0000f400ff147b82 */ /* 0x000e220000000a00 */
[----:B------:R-:W-:-:S05]  /*40e0*/  UMOV UR5, 0x3fc99999 ;  /* 0x3fc9999900057882 */ /* 0x000fca0000000000 */
[----:B------:R-:W-:Y:S01]  /*40f0*/  DFMA R34, R22, R34, UR4 ;  /* 0x0000000416227e2b */ /* 0x000fe20008000022 */
[----:B------:R-:W-:Y:S01]  /*4100*/  UMOV UR4, 0x5555544c ;  /* 0x5555544c00047882 */ /* 0x000fe20000000000 */
[----:B------:R-:W-:-:S06]  /*4110*/  UMOV UR5, 0x3fd55555 ;  /* 0x3fd5555500057882 */ /* 0x000fcc0000000000 */
[----:B------:R-:W-:Y:S01]  /*4120*/  DFMA R34, R22, R34, -UR4 ;  /* 0x8000000416227e2b */ /* 0x000fe20008000022 */
[----:B------:R-:W-:Y:S01]  /*4130*/  UMOV UR4, 0x54442d18 ;  /* 0x54442d1800047882 */ /* 0x000fe20000000000 */
[----:B------:R-:W-:-:S06]  /*4140*/  UMOV UR5, 0x3ff921fb ;  /* 0x3ff921fb00057882 */ /* 0x000fcc0000000000 */
[----:B------:R-:W-:Y:S02]  /*4150*/  DMUL R34, R22, R34 ;  /* 0x0000002216227228 */ /* 0x000fe40000000000 */
[----:B0-----:R-:W-:-:S06]  /*4160*/  DFMA R22, R24, -R20, 1 ;  /* 0x3ff000001816742b */ /* 0x001fcc0000000814 */
        /* <DEDUP_REMOVED lines=9> */
[----:B------:R-:W-:Y:S01]  /*4200*/  DADD R22, -R26, UR4 ;  /* 0x000000041a167e29 */ /* 0x000fe20008000100 */
[----:B------:R-:W-:-:S07]  /*4210*/  IMAD.MOV.U32 R27, RZ, RZ, 0x3fe00000 ;  /* 0x3fe00000ff1b7424 */ /* 0x000fce00078e00ff */
[----:B------:R-:W-:Y:S02]  /*4220*/  DMUL R14, R24, R22 ;  /* 0x00000016180e7228 */ /* 0x000fe40000000000 */
[----:B------:R-:W-:-:S06]  /*4230*/  FSETP.GEU.AND P1, PT, |R23|, 6.5827683646048100446e-37, PT ;  /* 0x036000001700780b */ /* 0x000fcc0003f2e200 */
[----:B------:R-:W-:-:S08]  /*4240*/  DFMA R20, R14, -R20, R22 ;  /* 0x800000140e14722b */ /* 0x000fd00000000016 */
[----:B------:R-:W-:Y:S01]  /*4250*/  DFMA R20, R24, R20, R14 ;  /* 0x000000141814722b */ /* 0x000fe2000000000e */
[----:B------:R-:W-:Y:S01]  /*4260*/  LOP3.LUT R15, R27, 0x80000000, R19, 0xb8, !PT ;  /* 0x800000001b0f7812 */ /* 0x000fe200078eb813 */
[----:B------:R-:W-:-:S06]  /*4270*/  IMAD.MOV.U32 R14, RZ, RZ, RZ ;  /* 0x000000ffff0e7224 */ /* 0x000fcc00078e00ff */
[----:B------:R-:W-:Y:S02]  /*4280*/  DADD.RZ R14, R14, R18 ;  /* 0x000000000e0e7229 */ /* 0x000fe4000000c012 */
[----:B------:R-:W-:-:S05]  /*4290*/  FFMA R18, RZ, UR6, R21 ;  /* 0x00000006ff127c23 */ /* 0x000fca0008000015 */
[----:B------:R-:W-:-:S03]  /*42a0*/  FSETP.GT.AND P0, PT, |R18|, 1.469367938527859385e-39, PT ;  /* 0x001000001200780b */ /* 0x000fc60003f04200 */
[----:B------:R0:W1:Y:S10]  /*42b0*/  F2I.F64.TRUNC R14, R14 ;  /* 0x0000000e000e7311 */ /* 0x000074000030d100 */
[----:B0-----:R-:W-:Y:S05]  /*42c0*/  @P0 BRA P1, `(.L_x_78) ;  /* 0x00000000001c0947 */ /* 0x001fea0000800000 */
[----:B------:R-:W0:Y:S01]  /*42d0*/  LDCU.64 UR4, c[0x0][0x3d0] ;  /* 0x00007a00ff0477ac */ /* 0x000e220008000a00 */
[----:B------:R-:W-:Y:S01]  /*42e0*/  MOV R34, 0x4320 ;  /* 0x0000432000227802 */ /* 0x000fe20000000f00 */
[----:B0-----:R-:W-:Y:S02]  /*42f0*/  IMAD.U32 R20, RZ, RZ, UR4 ;  /* 0x00000004ff147e24 */ /* 0x001fe4000f8e00ff */
[----:B------:R-:W-:-:S07]  /*4300*/  IMAD.U32 R21, RZ, RZ, UR5 ;  /* 0x00000005ff157e24 */ /* 0x000fce000f8e00ff */
[----:B-1----:R-:W-:Y:S05]  /*4310*/  CALL.REL.NOINC `($__internal_0_$__cuda_sm20_div_rn_f64_full) ;  /* 0x0000001c00a87944 */ /* 0x002fea0003c00000 */
[----:B------:R-:W-:Y:S01]  /*4320*/  IMAD.MOV.U32 R20, RZ, RZ, R18 ;  /* 0x000000ffff147224 */ /* 0x000fe200078e0012 */
[----:B------:R-:W-:-:S07]  /*4330*/  MOV R21, R19 ;  /* 0x0000001300157202 */ /* 0x000fce0000000f00 */
.L_x_78:
[----:B------:R-:W-:Y:S05]  /*4340*/  BSYNC.RECONVERGENT B3 ;  /* 0x0000000000037941 */ /* 0x000fea0003800200 */
.L_x_77:
[----:B------:R-:W1:Y:S01]  /*4350*/  F2I.F64.TRUNC R21, R20 ;  /* 0x0000001400157311 */ /* 0x000e62000030d100 */
[----:B------:R-:W-:Y:S02]  /*4360*/  IMAD.MOV.U32 R18, RZ, RZ, R2 ;  /* 0x000000ffff127224 */ /* 0x000fe400078e0002 */
[----:B------:R-:W-:Y:S01]  /*4370*/  IMAD.MOV.U32 R19, RZ, RZ, R3 ;  /* 0x000000ffff137224 */ /* 0x000fe200078e0003 */
[----:B-1----:R-:W-:-:S13]  /*4380*/  ISETP.GE.AND P0, PT, R21, R14, PT ;  /* 0x0000000e1500720c */ /* 0x002fda0003f06270 */
[----:B------:R-:W-:Y:S05]  /*4390*/  @P0 BRA `(.L_x_70) ;  /* 0x0000000000ec0947 */ /* 0x000fea0003800000 */
[--C-:B------:R-:W-:Y:S01]  /*43a0*/  IMAD.IADD R15, R14, 0x1, -R21.reuse ;  /* 0x000000010e0f7824 */ /* 0x100fe200078e0a15 */
[----:B------:R-:W-:Y:S04]  /*43b0*/  BSSY.RECONVERGENT B0, `(.L_x_79) ;  /* 0x000001a000007945 */ /* 0x000fe80003800200 */
[----:B------:R-:W-:Y:S01]  /*43c0*/  LOP3.LUT P0, R20, R15, 0x3, RZ, 0xc0, !PT ;  /* 0x000000030f147812 */ /* 0x000fe2000780c0ff */
[----:B------:R-:W-:-:S12]  /*43d0*/  IMAD.MOV.U32 R15, RZ, RZ, R21 ;  /* 0x000000ffff0f7224 */ /* 0x000fd800078e0015 */
[----:B------:R-:W-:Y:S05]  /*43e0*/  @!P0 BRA `(.L_x_80) ;  /* 0x0000000000588947 */ /* 0x000fea0003800000 */
[----:B------:R-:W0:Y:S08]  /*43f0*/  LDC R22, c[0x0][0x3c8] ;  /* 0x0000f200ff167b82 */ /* 0x000e300000000800 */
[----:B------:R-:W1:Y:S01]  /*4400*/  LDC.64 R18, c[0x0][0x3c0] ;  /* 0x0000f000ff127b82 */ /* 0x000e620000000a00 */
[----:B0-----:R-:W-:-:S04]  /*4410*/  IMAD R15, R21, R22, R13 ;  /* 0x00000016150f7224 */ /* 0x001fc800078e020d */
[----:B-1----:R-:W-:-:S05]  /*4420*/  IMAD.WIDE R18, R15, 0x4, R18 ;  /* 0x000000040f127825 */ /* 0x002fca00078e0212 */
[----:B------:R-:W2:Y:S02]  /*4430*/  LDG.E R15, desc[UR8][R18.64] ;  /* 0x00000008120f7981 */ /* 0x000ea4000c1e1900 */
[----:B--2---:R-:W-:Y:S01]  /*4440*/  ISETP.NE.AND P0, PT, R15, -0x1, PT ;  /* 0xffffffff0f00780c */ /* 0x004fe20003f05270 */
[----:B------:R-:W-:-:S12]  /*4450*/  VIADD R15, R21, 0x1 ;  /* 0x00000001150f7836 */ /* 0x000fd80000000000 */
[----:B------:R0:W-:Y:S01]  /*4460*/  @!P0 STG.E desc[UR8][R18.64], R12 ;  /* 0x0000000c12008986 */ /* 0x0001e2000c101908 */
[----:B------:R-:W-:-:S13]  /*4470*/  ISETP.NE.AND P0, PT, R20, 0x1, PT ;  /* 0x000000011400780c */ /* 0x000fda0003f05270 */
[----:B0-----:R-:W-:Y:S05]  /*4480*/  @!P0 BRA `(.L_x_80) ;  /* 0x0000000000308947 */ /* 0x001fea0003800000 */
[----:B------:R-:W-:-:S05]  /*4490*/  IMAD.WIDE R18, R22, 0x4, R18 ;  /* 0x0000000416127825 */ /* 0x000fca00078e0212 */
        /* <DEDUP_REMOVED lines=10> */
[----:B------:R0:W-:Y:S02]  /*4540*/  @!P0 STG.E desc[UR8][R18.64], R12 ;  /* 0x0000000c12008986 */ /* 0x0001e4000c101908 */
.L_x_80:
[----:B------:R-:W-:Y:S05]  /*4550*/  BSYNC.RECONVERGENT B0 ;  /* 0x0000000000007941 */ /* 0x000fea0003800200 */
.L_x_79:
[----:B0-----:R-:W-:Y:S01]  /*4560*/  IMAD.IADD R18, R21, 0x1, -R14 ;  /* 0x0000000115127824 */ /* 0x001fe200078e0a0e */
[----:B------:R-:W-:-:S04]  /*4570*/  MOV R19, R3 ;  /* 0x0000000300137202 */ /* 0x000fc80000000f00 */
[----:B------:R-:W-:Y:S01]  /*4580*/  ISETP.GT.U32.AND P0, PT, R18, -0x4, PT ;  /* 0xfffffffc1200780c */ /* 0x000fe20003f04070 */
[----:B------:R-:W-:-:S12]  /*4590*/  IMAD.MOV.U32 R18, RZ, RZ, R2 ;  /* 0x000000ffff127224 */ /* 0x000fd800078e0002 */
[----:B------:R-:W-:Y:S05]  /*45a0*/  @P0 BRA `(.L_x_70) ;  /* 0x0000000000680947 */ /* 0x000fea0003800000 */
[----:B------:R-:W-:Y:S01]  /*45b0*/  BSSY.RECONVERGENT B0, `(.L_x_81) ;  /* 0x0000017000007945 */ /* 0x000fe20003800200 */
.L_x_82:
[----:B------:R-:W0:Y:S08]  /*45c0*/  LDC R25, c[0x0][0x3c8] ;  /* 0x0000f200ff197b82 */ /* 0x000e300000000800 */
[----:B------:R-:W1:Y:S01]  /*45d0*/  LDC.64 R22, c[0x0][0x3c0] ;  /* 0x0000f000ff167b82 */ /* 0x000e620000000a00 */
[----:B0-----:R-:W-:-:S04]  /*45e0*/  IMAD R19, R15, R25, R13 ;  /* 0x000000190f137224 */ /* 0x001fc800078e020d */
[----:B-1----:R-:W-:-:S05]  /*45f0*/  IMAD.WIDE R22, R19, 0x4, R22 ;  /* 0x0000000413167825 */ /* 0x002fca00078e0216 */
[----:B------:R-:W2:Y:S02]  /*4600*/  LDG.E R18, desc[UR8][R22.64] ;  /* 0x0000000816127981 */ /* 0x000ea4000c1e1900 */
[----:B--2---:R-:W-:Y:S01]  /*4610*/  ISETP.NE.AND P0, PT, R18, -0x1, PT ;  /* 0xffffffff1200780c */ /* 0x004fe20003f05270 */
[----:B------:R-:W-:-:S12]  /*4620*/  IMAD.WIDE R18, R25, 0x4, R22 ;  /* 0x0000000419127825 */ /* 0x000fd800078e0216 */
[----:B------:R0:W-:Y:S04]  /*4630*/  @!P0 STG.E desc[UR8][R22.64], R12 ;  /* 0x0000000c16008986 */ /* 0x0001e8000c101908 */
        /* <DEDUP_REMOVED lines=8> */
[----:B------:R-:W2:Y:S01]  /*46c0*/  LDG.E R26, desc[UR8][R24.64] ;  /* 0x00000008181a7981 */ /* 0x000ea2000c1e1900 */
[----:B------:R-:W-:Y:S01]  /*46d0*/  VIADD R15, R15, 0x4 ;  /* 0x000000040f0f7836 */ /* 0x000fe20000000000 */
[----:B--2---:R-:W-:-:S13]  /*46e0*/  ISETP.NE.AND P0, PT, R26, -0x1, PT ;  /* 0xffffffff1a00780c */ /* 0x004fda0003f05270 */
[----:B------:R0:W-:Y:S01]  /*46f0*/  @!P0 STG.E desc[UR8][R24.64], R12 ;  /* 0x0000000c18008986 */ /* 0x0001e2000c101908 */
[----:B------:R-:W-:-:S13]  /*4700*/  ISETP.NE.AND P0, PT, R15, R14, PT ;  /* 0x0000000e0f00720c */ /* 0x000fda0003f05270 */
[----:B0-----:R-:W-:Y:S05]  /*4710*/  @P0 BRA `(.L_x_82) ;  /* 0xfffffffc00a80947 */ /* 0x001fea000383ffff */
[----:B------:R-:W-:Y:S05]  /*4720*/  BSYNC.RECONVERGENT B0 ;  /* 0x0000000000007941 */ /* 0x000fea0003800200 */
.L_x_81:
[----:B------:R-:W-:Y:S02]  /*4730*/  IMAD.MOV.U32 R18, RZ, RZ, R2 ;  /* 0x000000ffff127224 */ /* 0x000fe400078e0002 */
[----:B------:R-:W-:-:S07]  /*4740*/  IMAD.MOV.U32 R19, RZ, RZ, R3 ;  /* 0x000000ffff137224 */ /* 0x000fce00078e0003 */
.L_x_70:
[----:B------:R-:W-:Y:S05]  /*4750*/  BSYNC.RECONVERGENT B2 ;  /* 0x0000000000027941 */ /* 0x000fea0003800200 */
.L_x_69:
[----:B------:R-:W0:Y:S02]  /*4760*/  LDCU.64 UR4, c[0x0][0x400] ;  /* 0x00008000ff0477ac */ /* 0x000e240008000a00 */
[----:B0-----:R-:W-:-:S14]  /*4770*/  DSETP.GT.AND P0, PT, R18, UR4, PT ;  /* 0x0000000412007e2a */ /* 0x001fdc000bf04000 */
[----:B------:R-:W-:Y:S05]  /*4780*/  @P0 EXIT ;  /* 0x000000000000094d */ /* 0x000fea0003800000 */
[----:B------:R-:W-:Y:S01]  /*4790*/  DSETP.GT.AND P0, PT, R28, R32, PT ;  /* 0x000000201c00722a */ /* 0x000fe20003f04000 */
[----:B------:R-:W-:Y:S02]  /*47a0*/  IMAD.MOV.U32 R14, RZ, RZ, R18 ;  /* 0x000000ffff0e7224 */ /* 0x000fe400078e0012 */
[----:B------:R-:W-:-:S03]  /*47b0*/  IMAD.MOV.U32 R15, RZ, RZ, R19 ;  /* 0x000000ffff0f7224 */ /* 0x000fc600078e0013 */
[----:B------:R-:W-:Y:S02]  /*47c0*/  FSEL R32, R28, R32, P0 ;  /* 0x000000201c207208 */ /* 0x000fe40000000000 */
[----:B------:R-:W-:-:S07]  /*47d0*/  FSEL R33, R29, R33, P0 ;  /* 0x000000211d217208 */ /* 0x000fce0000000000 */
.L_x_62:
[----:B------:R-:W-:Y:S05]  /*47e0*/  BSYNC.RECONVERGENT B1 ;  /* 0x0000000000017941 */ /* 0x000fea0003800200 */
.L_x_61:
[----:B------:R-:W-:-:S13]  /*47f0*/  ISETP.NE.AND P0, PT, R12, R7, PT ;  /* 0x000000070c00720c */ /* 0x000fda0003f05270 */
[----:B------:R-:W-:Y:S05]  /*4800*/  @!P0 EXIT ;  /* 0x000000000000894d */ /* 0x000fea0003800000 */
[----:B------:R-:W-:Y:S05]  /*4810*/  BRA `(.L_x_83) ;  /* 0xffffffe400407947 */ /* 0x000fea000383ffff */
.L_x_60:
[----:B------:R-:W-:Y:S02]  /*4820*/  IMAD.MOV.U32 R41, RZ, RZ, RZ ;  /* 0x000000ffff297224 */ /* 0x000fe400078e00ff */
[----:B------:R-:W-:Y:S02]  /*4830*/  IMAD.MOV.U32 R42, RZ, RZ, RZ ;  /* 0x000000ffff2a7224 */ /* 0x000fe400078e00ff */
[----:B------:R-:W-:Y:S02]  /*4840*/  IMAD.MOV.U32 R28, RZ, RZ, -0xae637b1 ;  /* 0xf519c84fff1c7424 */ /* 0x000fe400078e00ff */
[----:B------:R-:W-:-:S07]  /*4850*/  IMAD.MOV.U32 R29, RZ, RZ, -0x25b27459 ;  /* 0xda4d8ba7ff1d7424 */ /* 0x000fce00078e00ff */
.L_x_104:
[----:B------:R-:W0:Y:S01]  /*4860*/  LDCU UR4, c[0x0][0x3a8] ;  /* 0x00007500ff0477ac */ /* 0x000e220008000800 */
[----:B------:R-:W1:Y:S01]  /*4870*/  LDC.64 R2, c[0x0][0x390] ;  /* 0x0000e400ff027b82 */ /* 0x000e620000000a00 */
[----:B------:R-:W-:Y:S02]  /*4880*/  IABS R20, R10 ;  /* 0x0000000a00147213 */ /* 0x000fe40000000000 */
[----:B------:R-:W-:Y:S02]  /*4890*/  IABS R23, R11 ;  /* 0x0000000b00177213 */ /* 0x000fe40000000000 */
[----:B------:R-:W-:Y:S01]  /*48a0*/  IADD3 R21, PT, PT, RZ, -R20, RZ ;  /* 0x80000014ff157210 */ /* 0x000fe20007ffe0ff */
        /* <DEDUP_REMOVED lines=17> */
[----:B------:R-:W-:Y:S01]  /*49c0*/  SEL R21, R8, RZ, P1 ;  /* 0x000000ff08157207 */ /* 0x000fe20000800000 */
[----:B------:R-:W-:Y:S02]  /*49d0*/  IMAD.IADD R41, R24, 0x1, R41 ;  /* 0x0000000118297824 */ /* 0x000fe400078e0229 */
[----:B------:R-:W-:Y:S01]  /*49e0*/  IMAD.IADD R42, R23, 0x1, R42 ;  /* 0x00000001172a7824 */ /* 0x000fe200078e022a */
[----:B------:R-:W-:Y:S01]  /*49f0*/  IADD3 R4, PT, PT, R22, R4, -R21 ;  /* 0x0000000416047210 */ /* 0x000fe20007ffe815 */
[----:B--2---:R-:W-:-:S04]  /*4a00*/  FADD R20, R3, R20 ;  /* 0x0000001403147221 */ /* 0x004fc80000000000 */
[----:B------:R-:W0:Y:S02]  /*4a10*/  F2F.F64.F32 R30, R20 ;  /* 0x00000014001e7310 */ /* 0x000e240000201800 */
[----:B0-----:R-:W-:-:S14]  /*4a20*/  DSETP.GE.AND P0, PT, R28, R30, PT ;  /* 0x0000001e1c00722a */ /* 0x001fdc0003f06000 */
        /* <DEDUP_REMOVED lines=21> */
[----:B------:R-:W-:Y:S01]  /*4b80*/  MOV R2, R26 ;  /* 0x0000001a00027202 */ /* 0x000fe20000000f00 */
[----:B------:R-:W-:Y:S01]  /*4b90*/  IMAD.MOV.U32 R19, RZ, RZ, R25 ;  /* 0x000000ffff137224 */ /* 0x000fe200078e0019 */
[----:B------:R-:W-:-:S07]  /*4ba0*/  MOV R26, 0x4bc0 ;  /* 0x00004bc0001a7802 */ /* 0x000fce0000000f00 */
[----:B------:R-:W-:Y:S05]  /*4bb0*/  CALL.REL.NOINC `($__internal_1_$__cuda_sm20_dsqrt_rn_f64_mediumpath_v1) ;  /* 0x0000001c00047944 */ /* 0x000fea0003c00000 */
[----:B------:R-:W-:Y:S02]  /*4bc0*/  IMAD.MOV.U32 R32, RZ, RZ, R2 ;  /* 0x000000ffff207224 */ /* 0x000fe400078e0002 */
[----:B------:R-:W-:-:S07]  /*4bd0*/  IMAD.MOV.U32 R33, RZ, RZ, R3 ;  /* 0x000000ffff217224 */ /* 0x000fce00078e0003 */
.L_x_87:
[----:B------:R-:W-:Y:S05]  /*4be0*/  BSYNC.RECONVERGENT B0 ;  /* 0x0000000000007941 */ /* 0x000fea0003800200 */
.L_x_86:
[----:B------:R-:W0:Y:S01]  /*4bf0*/  LDCU.64 UR4, c[0x0][0x3a0] ;  /* 0x00007400ff0477ac */ /* 0x000e220008000a00 */
[----:B------:R-:W-:Y:S01]  /*4c00*/  DADD R22, -R16, R30 ;  /* 0x0000000010167229 */ /* 0x000fe2000000011e */
[----:B------:R-:W-:Y:S02]  /*4c10*/  IMAD.MOV.U32 R3, RZ, RZ, 0x3ff00000 ;  /* 0x3ff00000ff037424 */ /* 0x000fe400078e00ff */
[----:B------:R-:W-:Y:S01]  /*4c20*/  IMAD.MOV.U32 R2, RZ, RZ, RZ ;  /* 0x000000ffff027224 */ /* 0x000fe200078e00ff */
[----:B------:R-:W1:Y:S06]  /*4c30*/  LDCU.64 UR6, c[0x0][0x3e0] ;  /* 0x00007c00ff0677ac */ /* 0x000e6c0008000a00 */
[----:B------:R-:W-:-:S06]  /*4c40*/  LOP3.LUT R3, R3, 0x80000000, R23, 0xb8, !PT ;  /* 0x8000000003037812 */ /* 0x000fcc00078eb817 */
[----:B0-----:R-:W-:-:S08]  /*4c50*/  DMUL R2, R2, UR4 ;  /* 0x0000000402027c28 */ /* 0x001fd00008000000 */
[----:B------:R-:W-:-:S08]  /*4c60*/  DMUL R2, R2, -0.5 ;  /* 0xbfe0000002027828 */ /* 0x000fd00000000000 */
[----:B------:R-:W-:-:S08]  /*4c70*/  DFMA R32, R32, UR4, R2 ;  /* 0x0000000420207c2b */ /* 0x000fd00008000002 */
[----:B-1----:R-:W-:-:S14]  /*4c80*/  DSETP.GT.AND P0, PT, R32, UR6, PT ;  /* 0x0000000620007e2a */ /* 0x002fdc000bf04000 */
[----:B------:R-:W-:Y:S05]  /*4c90*/  @P0 EXIT ;  /* 0x000000000000094d */ /* 0x000fea0003800000 */
[----:B------:R-:W0:Y:S01]  /*4ca0*/  MUFU.RCP64H R3, R33 ;  /* 0x0000002100037308 */ /* 0x000e220000001800 */
[----:B------:R-:W-:Y:S01]  /*4cb0*/  IMAD.MOV.U32 R2, RZ, RZ, 0x1 ;  /* 0x00000001ff027424 */ /* 0x000fe200078e00ff */
[----:B------:R-:W-:Y:S01]  /*4cc0*/  FSETP.GEU.AND P1, PT, |R23|, 6.5827683646048100446e-37, PT ;  /* 0x036000001700780b */ /* 0x000fe20003f2e200 */
[----:B------:R-:W-:Y:S04]  /*4cd0*/  BSSY.RECONVERGENT B2, `(.L_x_88) ;  /* 0x0000012000027945 */ /* 0x000fe80003800200 */
[----:B0-----:R-:W-:-:S08]  /*4ce0*/  DFMA R18, -R32, R2, 1 ;  /* 0x3ff000002012742b */ /* 0x001fd00000000102 */
        /* <DEDUP_REMOVED lines=14> */
[----:B------:R-:W-:Y:S01]  /*4dd0*/  IMAD.MOV.U32 R2, RZ, RZ, R18 ;  /* 0x000000ffff027224 */ /* 0x000fe200078e0012 */
[----:B------:R-:W-:-:S07]  /*4de0*/  MOV R3, R19 ;  /* 0x0000001300037202 */ /* 0x000fce0000000f00 */
.L_x_89:
[----:B------:R-:W-:Y:S05]  /*4df0*/  BSYNC.RECONVERGENT B2 ;  /* 0x0000000000027941 */ /* 0x000fea0003800200 */
.L_x_88:
        /* <DEDUP_REMOVED lines=20> */
[----:B------:R-:W-:-:S04]  /*4f40*/  IMAD.U32 R34, RZ, RZ, UR5 ;  /* 0x00000005ff227e24 */ /* 0x000fc8000f8e00ff */
[----:B------:R-:W-:Y:S02]  /*4f50*/  FSEL R32, R19, UR5, P2 ;  /* 0x0000000513207c08 */ /* 0x000fe40009000000 */
[----:B------:R-:W-:Y:S01]  /*4f60*/  SEL R33, R18, UR6, P2 ;  /* 0x0000000612217c07 */ /* 0x000fe20009000000 */
[----:B------:R-:W-:Y:S06]  /*4f70*/  @!P1 BRA `(.L_x_93) ;  /* 0x0000000000209947 */ /* 0x000fec0003800000 */
[----:B------:R-:W0:Y:S01]  /*4f80*/  MUFU.RCP64H R21, R23 ;  /* 0x0000001700157308 */ /* 0x000e220000001800 */
[----:B------:R-:W-:Y:S01]  /*4f90*/  MOV R20, RZ ;  /* 0x000000ff00147202 */ /* 0x000fe20000000f00 */
[----:B------:R-:W-:-:S05]  /*4fa0*/  DSETP.NEU.AND P2, PT, |R14|, +INF , PT ;  /* 0x7ff000000e00742a */ /* 0x000fca0003f4d200 */
[----:B0-----:R-:W-:-:S08]  /*4fb0*/  DFMA R18, -|R14|, R20, 1 ;  /* 0x3ff000000e12742b */ /* 0x001fd00000000314 */
[----:B------:R-:W-:-:S08]  /*4fc0*/  DFMA R18, R18, R18, R18 ;  /* 0x000000121212722b */ /* 0x000fd00000000012 */
[----:B------:R-:W-:-:S10]  /*4fd0*/  DFMA R18, R20, R18, R20 ;  /* 0x000000121412722b */ /* 0x000fd40000000014 */
[----:B------:R-:W-:Y:S02]  /*4fe0*/  FSEL R20, R18, RZ, P2 ;  /* 0x000000ff12147208 */ /* 0x000fe40001000000 */
[----:B------:R-:W-:-:S07]  /*4ff0*/  FSEL R21, R19, RZ, P2 ;  /* 0x000000ff13157208 */ /* 0x000fce0001000000 */
.L_x_93:
[----:B------:R-:W-:Y:S05]  /*5000*/  BSYNC.RECONVERGENT B0 ;  /* 0x0000000000007941 */ /* 0x000fea0003800200 */
.L_x_92:
        /* <DEDUP_REMOVED lines=91> */
.L_x_95:
[----:B------:R-:W-:Y:S05]  /*55c0*/  BSYNC.RECONVERGENT B3 ;  /* 0x0000000000037941 */ /* 0x000fea0003800200 */
.L_x_94:
[----:B------:R-:W-:Y:S01]  /*55d0*/  DSETP.GT.AND P0, PT, |R14|, 1, PT ;  /* 0x3ff000000e00742a */ /* 0x000fe20003f04200 */
[----:B------:R-:W-:Y:S01]  /*55e0*/  BSSY.RECONVERGENT B0, `(.L_x_96) ;  /* 0x000000d000007945 */ /* 0x000fe20003800200 */
[----:B------:R-:W-:-:S10]  /*55f0*/  DADD R20, -RZ, |R14| ;  /* 0x00000000ff147229 */ /* 0x000fd4000000050e */
[----:B------:R-:W-:Y:S02]  /*5600*/  IMAD.MOV.U32 R26, RZ, RZ, R20 ;  /* 0x000000ffff1a7224 */ /* 0x000fe400078e0014 */
[----:B------:R-:W-:Y:S01]  /*5610*/  IMAD.MOV.U32 R27, RZ, RZ, R21 ;  /* 0x000000ffff1b7224 */ /* 0x000fe200078e0015 */
        /* <DEDUP_REMOVED lines=9> */
.L_x_97:
[----:B------:R-:W-:Y:S05]  /*56b0*/  BSYNC.RECONVERGENT B0 ;  /* 0x0000000000007941 */ /* 0x000fea0003800200 */
.L_x_96:
        /* <DEDUP_REMOVED lines=93> */
[----:B------:R-:W-:Y:S02]  /*5c90*/  IMAD.MOV.U32 R20, RZ, RZ, R18 ;  /* 0x000000ffff147224 */ /* 0x000fe400078e0012 */
[----:B------:R-:W-:-:S07]  /*5ca0*/  IMAD.MOV.U32 R21, RZ, RZ, R19 ;  /* 0x000000ffff157224 */ /* 0x000fce00078e0013 */
.L_x_99:
[----:B------:R-:W-:Y:S05]  /*5cb0*/  BSYNC.RECONVERGENT B3 ;  /* 0x0000000000037941 */ /* 0x000fea0003800200 */
.L_x_98:
[----:B------:R-:W1:Y:S01]  /*5cc0*/  F2I.F64.TRUNC R21, R20 ;  /* 0x0000001400157311 */ /* 0x000e62000030d100 */
[----:B------:R-:W-:Y:S01]  /*5cd0*/  MOV R18, R2 ;  /* 0x0000000200127202 */ /* 0x000fe20000000f00 */
        /* <DEDUP_REMOVED lines=30> */
.L_x_101:
[----:B------:R-:W-:Y:S05]  /*5ec0*/  BSYNC.RECONVERGENT B0 ;  /* 0x0000000000007941 */ /* 0x000fea0003800200 */
.L_x_100:
[----:B0-----:R-:W-:Y:S02]  /*5ed0*/  IMAD.IADD R18, R21, 0x1, -R14 ;  /* 0x0000000115127824 */ /* 0x001fe400078e0a0e */
[----:B------:R-:W-:-:S03]  /*5ee0*/  IMAD.MOV.U32 R19, RZ, RZ, R3 ;  /* 0x000000ffff137224 */ /* 0x000fc600078e0003 */
[----:B------:R-:W-:Y:S01]  /*5ef0*/  ISETP.GT.U32.AND P0, PT, R18, -0x4, PT ;  /* 0xfffffffc1200780c */ /* 0x000fe20003f04070 */
[----:B------:R-:W-:-:S12]  /*5f00*/  IMAD.MOV.U32 R18, RZ, RZ, R2 ;  /* 0x000000ffff127224 */ /* 0x000fd800078e0002 */
[----:B------:R-:W-:Y:S05]  /*5f10*/  @P0 BRA `(.L_x_91) ;  /* 0x0000000000740947 */ /* 0x000fea0003800000 */
[----:B------:R-:W0:Y:S01]  /*5f20*/  LDCU UR4, c[0x0][0x3c8] ;  /* 0x00007900ff0477ac */ /* 0x000e220008000800 */
[----:B------:R-:W-:Y:S01]  /*5f30*/  BSSY.RECONVERGENT B0, `(.L_x_102) ;  /* 0x0000019000007945 */ /* 0x000fe20003800200 */
[----:B------:R-:W-:Y:S01]  /*5f40*/  IADD3 R24, PT, PT, -R14, R15, RZ ;  /* 0x0000000f0e187210 */ /* 0x000fe20007ffe1ff */
[----:B0-----:R-:W-:-:S07]  /*5f50*/  IMAD R25, R15, UR4, R13 ;  /* 0x000000040f197c24 */ /* 0x001fce000f8e020d */
.L_x_103:
[----:B------:R-:W0:Y:S08]  /*5f60*/  LDC.64 R22, c[0x0][0x3c0] ;  /* 0x0000f000ff167b82 */ /* 0x000e300000000a00 */
[----:B------:R-:W1:Y:S01]  /*5f70*/  LDC R27, c[0x0][0x3c8] ;  /* 0x0000f200ff1b7b82 */ /* 0x000e620000000800 */
[----:B0-----:R-:W-:-:S05]  /*5f80*/  IMAD.WIDE R22, R25, 0x4, R22 ;  /* 0x0000000419167825 */ /* 0x001fca00078e0216 */
[----:B------:R-:W2:Y:S02]  /*5f90*/  LDG.E R14, desc[UR8][R22.64] ;  /* 0x00000008160e7981 */ /* 0x000ea4000c1e1900 */
[----:B--2---:R-:W-:Y:S01]  /*5fa0*/  ISETP.NE.AND P0, PT, R14, -0x1, PT ;  /* 0xffffffff0e00780c */ /* 0x004fe20003f05270 */
[----:B-1----:R-:W-:-:S12]  /*5fb0*/  IMAD.WIDE R14, R27, 0x4, R22 ;  /* 0x000000041b0e7825 */ /* 0x002fd800078e0216 */
        /* <DEDUP_REMOVED lines=10> */
[----:B------:R-:W-:Y:S02]  /*6060*/  VIADD R24, R24, 0x4 ;  /* 0x0000000418187836 */ /* 0x000fe40000000000 */
[----:B------:R-:W-:Y:S01]  /*6070*/  IMAD R25, R27, 0x4, R25 ;  /* 0x000000041b197824 */ /* 0x000fe200078e0219 */
[----:B--2---:R-:W-:-:S13]  /*6080*/  ISETP.NE.AND P0, PT, R26, -0x1, PT ;  /* 0xffffffff1a00780c */ /* 0x004fda0003f05270 */
[----:B------:R0:W-:Y:S01]  /*6090*/  @!P0 STG.E desc[UR8][R20.64], R12 ;  /* 0x0000000c14008986 */ /* 0x0001e2000c101908 */
[----:B------:R-:W-:-:S13]  /*60a0*/  ISETP.NE.AND P0, PT, R24, RZ, PT ;  /* 0x000000ff1800720c */ /* 0x000fda0003f05270 */
[----:B0-----:R-:W-:Y:S05]  /*60b0*/  @P0 BRA `(.L_x_103) ;  /* 0xfffffffc00a80947 */ /* 0x001fea000383ffff */
[----:B------:R-:W-:Y:S05]  /*60c0*/  BSYNC.RECONVERGENT B0 ;  /* 0x0000000000007941 */ /* 0x000fea0003800200 */
.L_x_102:
[----:B------:R-:W-:Y:S02]  /*60d0*/  IMAD.MOV.U32 R18, RZ, RZ, R2 ;  /* 0x000000ffff127224 */ /* 0x000fe400078e0002 */
[----:B------:R-:W-:-:S07]  /*60e0*/  IMAD.MOV.U32 R19, RZ, RZ, R3 ;  /* 0x000000ffff137224 */ /* 0x000fce00078e0003 */
.L_x_91:
[----:B------:R-:W-:Y:S05]  /*60f0*/  BSYNC.RECONVERGENT B2 ;  /* 0x0000000000027941 */ /* 0x000fea0003800200 */
.L_x_90:
[----:B------:R-:W0:Y:S02]  /*6100*/  LDCU.64 UR4, c[0x0][0x400] ;  /* 0x00008000ff0477ac */ /* 0x000e240008000a00 */
[----:B0-----:R-:W-:-:S14]  /*6110*/  DSETP.GT.AND P0, PT, R18, UR4, PT ;  /* 0x0000000412007e2a */ /* 0x001fdc000bf04000 */
[----:B------:R-:W-:Y:S05]  /*6120*/  @P0 EXIT ;  /* 0x000000000000094d */ /* 0x000fea0003800000 */
[----:B------:R-:W-:Y:S01]  /*6130*/  DSETP.GEU.AND P0, PT, R28, R30, PT ;  /* 0x0000001e1c00722a */ /* 0x000fe20003f0e000 */
[----:B------:R-:W-:Y:S02]  /*6140*/  IMAD.MOV.U32 R14, RZ, RZ, R18 ;  /* 0x000000ffff0e7224 */ /* 0x000fe400078e0012 */
[----:B------:R-:W-:-:S03]  /*6150*/  IMAD.MOV.U32 R15, RZ, RZ, R19 ;  /* 0x000000ffff0f7224 */ /* 0x000fc600078e0013 */
[----:B------:R-:W-:Y:S02]  /*6160*/  FSEL R28, R30, R28, !P0 ;  /* 0x0000001c1e1c7208 */ /* 0x000fe40004000000 */
[----:B------:R-:W-:-:S07]  /*6170*/  FSEL R29, R31, R29, !P0 ;  /* 0x0000001d1f1d7208 */ /* 0x000fce0004000000 */
.L_x_85:
[----:B------:R-:W-:Y:S05]  /*6180*/  BSYNC.RECONVERGENT B1 ;  /* 0x0000000000017941 */ /* 0x000fea0003800200 */
.L_x_84:
[----:B------:R-:W-:-:S13]  /*6190*/  ISETP.NE.AND P0, PT, R12, R7, PT ;  /* 0x000000070c00720c */ /* 0x000fda0003f05270 */
[----:B------:R-:W-:Y:S05]  /*61a0*/  @!P0 EXIT ;  /* 0x000000000000894d */ /* 0x000fea0003800000 */
[----:B------:R-:W-:Y:S05]  /*61b0*/  BRA `(.L_x_104) ;  /* 0xffffffe400a87947 */ /* 0x000fea000383ffff */
        .weak           $__internal_0_$__cuda_sm20_div_rn_f64_full
        .type           $__internal_0_$__cuda_sm20_div_rn_f64_full,@function
        .size           $__internal_0_$__cuda_sm20_div_rn_f64_full,($__internal_1_$__cuda_sm20_dsqrt_rn_f64_mediumpath_v1 - $__internal_0_$__cuda_sm20_div_rn_f64_full)
$__internal_0_$__cuda_sm20_div_rn_f64_full:
[C---:B------:R-:W-:Y:S01]  /*61c0*/  FSETP.GEU.AND P0, PT, |R21|.reuse, 1.469367938527859385e-39, PT ;  /* 0x001000001500780b */ /* 0x040fe20003f0e200 */
[----:B------:R-:W-:Y:S01]  /*61d0*/  IMAD.MOV.U32 R44, RZ, RZ, 0x1 ;  /* 0x00000001ff2c7424 */ /* 0x000fe200078e00ff */
[----:B------:R-:W-:Y:S01]  /*61e0*/  LOP3.LUT R18, R21, 0x800fffff, RZ, 0xc0, !PT ;  /* 0x800fffff15127812 */ /* 0x000fe200078ec0ff */
[----:B------:R-:W-:Y:S01]  /*61f0*/  IMAD.MOV.U32 R36, RZ, RZ, 0x1ca00000 ;  /* 0x1ca00000ff247424 */ /* 0x000fe200078e00ff */
[C---:B------:R-:W-:Y:S01]  /*6200*/  FSETP.GEU.AND P2, PT, |R23|.reuse, 1.469367938527859385e-39, PT ;  /* 0x001000001700780b */ /* 0x040fe20003f4e200 */
[----:B------:R-:W-:Y:S01]  /*6210*/  BSSY.RECONVERGENT B0, `(.L_x_105) ;  /* 0x0000057000007945 */ /* 0x000fe20003800200 */
[----:B------:R-:W-:Y:S01]  /*6220*/  LOP3.LUT R19, R18, 0x3ff00000, RZ, 0xfc, !PT ;  /* 0x3ff0000012137812 */ /* 0x000fe200078efcff */
[----:B------:R-:W-:Y:S01]  /*6230*/  IMAD.MOV.U32 R18, RZ, RZ, R20 ;  /* 0x000000ffff127224 */ /* 0x000fe200078e0014 */
[----:B------:R-:W-:Y:S02]  /*6240*/  LOP3.LUT R35, R23, 0x7ff00000, RZ, 0xc0, !PT ;  /* 0x7ff0000017237812 */ /* 0x000fe400078ec0ff */
[----:B------:R-:W-:-:S03]  /*6250*/  LOP3.LUT R38, R21, 0x7ff00000, RZ, 0xc0, !PT ;  /* 0x7ff0000015267812 */ /* 0x000fc600078ec0ff */
[----:B------:R-:W-:Y:S01]  /*6260*/  @!P0 DMUL R18, R20, 8.98846567431157953865e+307 ;  /* 0x7fe0000014128828 */ /* 0x000fe20000000000 */
[----:B------:R-:W-:Y:S01]  /*6270*/  ISETP.GE.U32.AND P1, PT, R35, R38, PT ;  /* 0x000000262300720c */ /* 0x000fe20003f26070 */
[----:B------:R-:W-:Y:S02]  /*6280*/  IMAD.MOV.U32 R37, RZ, RZ, R35 ;  /* 0x000000ffff257224 */ /* 0x000fe400078e0023 */
[----:B------:R-:W-:Y:S02]  /*6290*/  @!P2 LOP3.LUT R24, R21, 0x7ff00000, RZ, 0xc0, !PT ;  /* 0x7ff000001518a812 */ /* 0x000fe400078ec0ff */
[----:B------:R-:W0:Y:S01]  /*62a0*/  MUFU.RCP64H R45, R19 ;  /* 0x00000013002d7308 */ /* 0x000e220000001800 */
[----:B------:R-:W-:Y:S02]  /*62b0*/  SEL R25, R36, 0x63400000, !P1 ;  /* 0x6340000024197807 */ /* 0x000fe40004800000 */
[----:B------:R-:W-:Y:S02]  /*62c0*/  @!P2 ISETP.GE.U32.AND P3, PT, R35, R24, PT ;  /* 0x000000182300a20c */ /* 0x000fe40003f66070 */
[----:B------:R-:W-:-:S02]  /*62d0*/  LOP3.LUT R25, R25, 0x800fffff, R23, 0xf8, !PT ;  /* 0x800fffff19197812 */ /* 0x000fc400078ef817 */
[----:B------:R-:W-:-:S05]  /*62e0*/  @!P0 LOP3.LUT R38, R19, 0x7ff00000, RZ, 0xc0, !PT ;  /* 0x7ff0000013268812 */ /* 0x000fca00078ec0ff */
[----:B------:R-:W-:Y:S01]  /*62f0*/  VIADD R40, R38, 0xffffffff ;  /* 0xffffffff26287836 */ /* 0x000fe20000000000 */
[----:B0-----:R-:W-:-:S08]  /*6300*/  DFMA R26, R44, -R18, 1 ;  /* 0x3ff000002c1a742b */ /* 0x001fd00000000812 */
[----:B------:R-:W-:-:S08]  /*6310*/  DFMA R26, R26, R26, R26 ;  /* 0x0000001a1a1a722b */ /* 0x000fd0000000001a */
[----:B------:R-:W-:Y:S01]  /*6320*/  DFMA R44, R44, R26, R44 ;  /* 0x0000001a2c2c722b */ /* 0x000fe2000000002c */
[----:B------:R-:W-:Y:S01]  /*6330*/  @!P2 SEL R27, R36, 0x63400000, !P3 ;  /* 0x63400000241ba807 */ /* 0x000fe20005800000 */
[----:B------:R-:W-:-:S03]  /*6340*/  @!P2 IMAD.MOV.U32 R26, RZ, RZ, RZ ;  /* 0x000000ffff1aa224 */ /* 0x000fc600078e00ff */
[----:B------:R-:W-:-:S03]  /*6350*/  @!P2 LOP3.LUT R24, R27, 0x80000000, R23, 0xf8, !PT ;  /* 0x800000001b18a812 */ /* 0x000fc600078ef817 */
[----:B------:R-:W-:Y:S01]  /*6360*/  DFMA R46, R44, -R18, 1 ;  /* 0x3ff000002c2e742b */ /* 0x000fe20000000812 */
[----:B------:R-:W-:Y:S02]  /*6370*/  @!P2 LOP3.LUT R27, R24, 0x100000, RZ, 0xfc, !PT ;  /* 0x00100000181ba812 */ /* 0x000fe400078efcff */
[----:B------:R-:W-:-:S05]  /*6380*/  MOV R24, R22 ;  /* 0x0000001600187202 */ /* 0x000fca0000000f00 */
[----:B------:R-:W-:Y:S02]  /*6390*/  DFMA R46, R44, R46, R44 ;  /* 0x0000002e2c2e722b */ /* 0x000fe4000000002c */
[----:B------:R-:W-:-:S08]  /*63a0*/  @!P2 DFMA R24, R24, 2, -R26 ;  /* 0x400000001818a82b */ /* 0x000fd0000000081a */
[----:B------:R-:W-:Y:S02]  /*63b0*/  DMUL R44, R46, R24 ;  /* 0x000000182e2c7228 */ /* 0x000fe40000000000 */
[----:B------:R-:W-:-:S05]  /*63c0*/  @!P2 LOP3.LUT R37, R25, 0x7ff00000, RZ, 0xc0, !PT ;  /* 0x7ff000001925a812 */ /* 0x000fca00078ec0ff */
[----:B------:R-:W-:Y:S01]  /*63d0*/  VIADD R39, R37, 0xffffffff ;  /* 0xffffffff25277836 */ /* 0x000fe20000000000 */
[----:B------:R-:W-:-:S04]  /*63e0*/  DFMA R26, R44, -R18, R24 ;  /* 0x800000122c1a722b */ /* 0x000fc80000000018 */
[----:B------:R-:W-:-:S04]  /*63f0*/  ISETP.GT.U32.AND P0, PT, R39, 0x7feffffe, PT ;  /* 0x7feffffe2700780c */ /* 0x000fc80003f04070 */
[----:B------:R-:W-:Y:S01]  /*6400*/  ISETP.GT.U32.OR P0, PT, R40, 0x7feffffe, P0 ;  /* 0x7feffffe2800780c */ /* 0x000fe20000704470 */
[----:B------:R-:W-:-:S12]  /*6410*/  DFMA R26, R46, R26, R44 ;  /* 0x0000001a2e1a722b */ /* 0x000fd8000000002c */
[----:B------:R-:W-:Y:S05]  /*6420*/  @P0 BRA `(.L_x_106) ;  /* 0x0000000000740947 */ /* 0x000fea0003800000 */
[----:B------:R-:W-:-:S04]  /*6430*/  LOP3.LUT R22, R21, 0x7ff00000, RZ, 0xc0, !PT ;  /* 0x7ff0000015167812 */ /* 0x000fc800078ec0ff */
[CC--:B------:R-:W-:Y:S02]  /*6440*/  VIADDMNMX R23, R35.reuse, -R22.reuse, 0xb9600000, !PT ;  /* 0xb960000023177446 */ /* 0x0c0fe40007800916 */
[----:B------:R-:W-:Y:S02]  /*6450*/  ISETP.GE.U32.AND P0, PT, R35, R22, PT ;  /* 0x000000162300720c */ /* 0x000fe40003f06070 */
[----:B------:R-:W-:Y:S02]  /*6460*/  VIMNMX R23, PT, PT, R23, 0x46a00000, PT ;  /* 0x46a0000017177848 */ /* 0x000fe40003fe0100 */
[----:B------:R-:W-:-:S05]  /*6470*/  SEL R36, R36, 0x63400000, !P0 ;  /* 0x6340000024247807 */ /* 0x000fca0004000000 */
[----:B------:R-:W-:Y:S02]  /*6480*/  IMAD.IADD R23, R23, 0x1, -R36 ;  /* 0x0000000117177824 */ /* 0x000fe400078e0a24 */
[----:B------:R-:W-:Y:S02]  /*6490*/  IMAD.MOV.U32 R36, RZ, RZ, RZ ;  /* 0x000000ffff247224 */ /* 0x000fe400078e00ff */
[----:B------:R-:W-:-:S06]  /*64a0*/  VIADD R37, R23, 0x7fe00000 ;  /* 0x7fe0000017257836 */ /* 0x000fcc0000000000 */
[----:B------:R-:W-:-:S10]  /*64b0*/  DMUL R44, R26, R36 ;  /* 0x000000241a2c7228 */ /* 0x000fd40000000000 */
[----:B------:R-:W-:-:S13]  /*64c0*/  FSETP.GTU.AND P0, PT, |R45|, 1.469367938527859385e-39, PT ;  /* 0x001000002d00780b */ /* 0x000fda0003f0c200 */
[----:B------:R-:W-:Y:S05]  /*64d0*/  @P0 BRA `(.L_x_107) ;  /* 0x0000000000a80947 */ /* 0x000fea0003800000 */
[----:B------:R-:W-:-:S06]  /*64e0*/  DFMA R18, R26, -R18, R24 ;  /* 0x800000121a12722b */ /* 0x000fcc0000000018 */
[----:B------:R-:W-:-:S04]  /*64f0*/  IMAD.MOV.U32 R18, RZ, RZ, RZ ;  /* 0x000000ffff127224 */ /* 0x000fc800078e00ff */
[C---:B------:R-:W-:Y:S02]  /*6500*/  FSETP.NEU.AND P0, PT, R19.reuse, RZ, PT ;  /* 0x000000ff1300720b */ /* 0x040fe40003f0d000 */
[----:B------:R-:W-:-:S04]  /*6510*/  LOP3.LUT R20, R19, 0x80000000, R21, 0x48, !PT ;  /* 0x8000000013147812 */ /* 0x000fc800078e4815 */
[----:B------:R-:W-:-:S07]  /*6520*/  LOP3.LUT R19, R20, R37, RZ, 0xfc, !PT ;  /* 0x0000002514137212 */ /* 0x000fce00078efcff */
[----:B------:R-:W-:Y:S05]  /*6530*/  @!P0 BRA `(.L_x_107) ;  /* 0x0000000000908947 */ /* 0x000fea0003800000 */
[----:B------:R-:W-:Y:S01]  /*6540*/  IMAD.MOV R25, RZ, RZ, -R23 ;  /* 0x000000ffff197224 */ /* 0x000fe200078e0a17 */
[----:B------:R-:W-:Y:S01]  /*6550*/  MOV R24, RZ ;  /* 0x000000ff00187202 */ /* 0x000fe20000000f00 */
[----:B------:R-:W-:Y:S01]  /*6560*/  DMUL.RP R18, R26, R18 ;  /* 0x000000121a127228 */ /* 0x000fe20000008000 */
[----:B------:R-:W-:-:S04]  /*6570*/  IADD3 R23, PT, PT, -R23, -0x43300000, RZ ;  /* 0xbcd0000017177810 */ /* 0x000fc80007ffe1ff */
[----:B------:R-:W-:-:S05]  /*6580*/  DFMA R24, R44, -R24, R26 ;  /* 0x800000182c18722b */ /* 0x000fca000000001a */
[----:B------:R-:W-:-:S05]  /*6590*/  LOP3.LUT R20, R19, R20, RZ, 0x3c, !PT ;  /* 0x0000001413147212 */ /* 0x000fca00078e3cff */
[----:B------:R-:W-:-:S04]  /*65a0*/  FSETP.NEU.AND P0, PT, |R25|, R23, PT ;  /* 0x000000171900720b */ /* 0x000fc80003f0d200 */
[----:B------:R-:W-:Y:S02]  /*65b0*/  FSEL R18, R18, R44, !P0 ;  /* 0x0000002c12127208 */ /* 0x000fe40004000000 */
[----:B------:R-:W-:-:S03]  /*65c0*/  FSEL R19, R20, R45, !P0 ;  /* 0x0000002d14137208 */ /* 0x000fc60004000000 */
[----:B------:R-:W-:Y:S02]  /*65d0*/  IMAD.MOV.U32 R44, RZ, RZ, R18 ;  /* 0x000000ffff2c7224 */ /* 0x000fe400078e0012 */
[----:B------:R-:W-:Y:S01]  /*65e0*/  IMAD.MOV.U32 R45, RZ, RZ, R19 ;  /* 0x000000ffff2d7224 */ /* 0x000fe200078e0013 */
[----:B------:R-:W-:Y:S06]  /*65f0*/  BRA `(.L_x_107) ;  /* 0x0000000000607947 */ /* 0x000fec0003800000 */
.L_x_106:
[----:B------:R-:W-:-:S14]  /*6600*/  DSETP.NAN.AND P0, PT, R22, R22, PT ;  /* 0x000000161600722a */ /* 0x000fdc0003f08000 */
[----:B------:R-:W-:Y:S05]  /*6610*/  @P0 BRA `(.L_x_108) ;  /* 0x00000000004c0947 */ /* 0x000fea0003800000 */
[----:B------:R-:W-:-:S14]  /*6620*/  DSETP.NAN.AND P0, PT, R20, R20, PT ;  /* 0x000000141400722a */ /* 0x000fdc0003f08000 */
[----:B------:R-:W-:Y:S05]  /*6630*/  @P0 BRA `(.L_x_109) ;  /* 0x0000000000340947 */ /* 0x000fea0003800000 */
[----:B------:R-:W-:Y:S01]  /*6640*/  ISETP.NE.AND P0, PT, R37, R38, PT ;  /* 0x000000262500720c */ /* 0x000fe20003f05270 */
[----:B------:R-:W-:Y:S02]  /*6650*/  IMAD.MOV.U32 R44, RZ, RZ, 0x0 ;  /* 0x00000000ff2c7424 */ /* 0x000fe400078e00ff */
[----:B------:R-:W-:-:S10]  /*6660*/  IMAD.MOV.U32 R45, RZ, RZ, -0x80000 ;  /* 0xfff80000ff2d7424 */ /* 0x000fd400078e00ff */
[----:B------:R-:W-:Y:S05]  /*6670*/  @!P0 BRA `(.L_x_107) ;  /* 0x0000000000408947 */ /* 0x000fea0003800000 */
[----:B------:R-:W-:Y:S02]  /*6680*/  ISETP.NE.AND P0, PT, R37, 0x7ff00000, PT ;  /* 0x7ff000002500780c */ /* 0x000fe40003f05270 */
[----:B------:R-:W-:Y:S02]  /*6690*/  LOP3.LUT R21, R23, 0x80000000, R21, 0x48, !PT ;  /* 0x8000000017157812 */ /* 0x000fe400078e4815 */
[----:B------:R-:W-:-:S13]  /*66a0*/  ISETP.EQ.OR P0, PT, R38, RZ, !P0 ;  /* 0x000000ff2600720c */ /* 0x000fda0004702670 */
[----:B------:R-:W-:Y:S01]  /*66b0*/  @P0 LOP3.LUT R18, R21, 0x7ff00000, RZ, 0xfc, !PT ;  /* 0x7ff0000015120812 */ /* 0x000fe200078efcff */
[----:B------:R-:W-:Y:S02]  /*66c0*/  @!P0 IMAD.MOV.U32 R44, RZ, RZ, RZ ;  /* 0x000000ffff2c8224 */ /* 0x000fe400078e00ff */
[----:B------:R-:W-:Y:S02]  /*66d0*/  @!P0 IMAD.MOV.U32 R45, RZ, RZ, R21 ;  /* 0x000000ffff2d8224 */ /* 0x000fe400078e0015 */
[----:B------:R-:W-:Y:S02]  /*66e0*/  @P0 IMAD.MOV.U32 R44, RZ, RZ, RZ ;  /* 0x000000ffff2c0224 */ /* 0x000fe400078e00ff */
[----:B------:R-:W-:Y:S01]  /*66f0*/  @P0 IMAD.MOV.U32 R45, RZ, RZ, R18 ;  /* 0x000000ffff2d0224 */ /* 0x000fe200078e0012 */
[----:B------:R-:W-:Y:S06]  /*6700*/  BRA `(.L_x_107) ;  /* 0x00000000001c7947 */ /* 0x000fec0003800000 */
.L_x_109:
[----:B------:R-:W-:Y:S01]  /*6710*/  LOP3.LUT R19, R21, 0x80000, RZ, 0xfc, !PT ;  /* 0x0008000015137812 */ /* 0x000fe200078efcff */
[----:B------:R-:W-:-:S03]  /*6720*/  IMAD.MOV.U32 R44, RZ, RZ, R20 ;  /* 0x000000ffff2c7224 */ /* 0x000fc600078e0014 */
[----:B------:R-:W-:Y:S01]  /*6730*/  MOV R45, R19 ;  /* 0x00000013002d7202 */ /* 0x000fe20000000f00 */
[----:B------:R-:W-:Y:S06]  /*6740*/  BRA `(.L_x_107) ;  /* 0x00000000000c7947 */ /* 0x000fec0003800000 */
.L_x_108:
[----:B------:R-:W-:Y:S01]  /*6750*/  LOP3.LUT R19, R23, 0x80000, RZ, 0xfc, !PT ;  /* 0x0008000017137812 */ /* 0x000fe200078efcff */
[----:B------:R-:W-:-:S04]  /*6760*/  IMAD.MOV.U32 R44, RZ, RZ, R22 ;  /* 0x000000ffff2c7224 */ /* 0x000fc800078e0016 */
[----:B------:R-:W-:-:S07]  /*6770*/  IMAD.MOV.U32 R45, RZ, RZ, R19 ;  /* 0x000000ffff2d7224 */ /* 0x000fce00078e0013 */
.L_x_107:
[----:B------:R-:W-:Y:S05]  /*6780*/  BSYNC.RECONVERGENT B0 ;  /* 0x0000000000007941 */ /* 0x000fea0003800200 */
.L_x_105:
[----:B------:R-:W-:Y:S02]  /*6790*/  IMAD.MOV.U32 R35, RZ, RZ, 0x0 ;  /* 0x00000000ff237424 */ /* 0x000fe400078e00ff */
[----:B------:R-:W-:Y:S02]  /*67a0*/  IMAD.MOV.U32 R18, RZ, RZ, R44 ;  /* 0x000000ffff127224 */ /* 0x000fe400078e002c */
[----:B------:R-:W-:Y:S01]  /*67b0*/  IMAD.MOV.U32 R19, RZ, RZ, R45 ;  /* 0x000000ffff137224 */ /* 0x000fe200078e002d */
[----:B------:R-:W-:Y:S06]  /*67c0*/  RET.REL.NODEC R34 `(calcRayTan) ;  /* 0xffffff98220c7950 */ /* 0x000fec0003c3ffff */
        .weak           $__internal_1_$__cuda_sm20_dsqrt_rn_f64_mediumpath_v1
        .type           $__internal_1_$__cuda_sm20_dsqrt_rn_f64_mediumpath_v1,@function
        .size           $__internal_1_$__cuda_sm20_dsqrt_rn_f64_mediumpath_v1,($calcRayTan$__internal_trig_reduction_slowpathd - $__internal_1_$__cuda_sm20_dsqrt_rn_f64_mediumpath_v1)
$__internal_1_$__cuda_sm20_dsqrt_rn_f64_mediumpath_v1:
[----:B------:R-:W-:Y:S01]  /*67d0*/  ISETP.GE.U32.AND P0, PT, R18, -0x3400000, PT ;  /* 0xfcc000001200780c */ /* 0x000fe20003f06070 */
[----:B------:R-:W-:Y:S01]  /*67e0*/  BSSY.RECONVERGENT B2, `(.L_x_110) ;  /* 0x0000024000027945 */ /* 0x000fe20003800200 */
[----:B------:R-:W-:-:S11]  /*67f0*/  IMAD.MOV.U32 R18, RZ, RZ, R24 ;  /* 0x000000ffff127224 */ /* 0x000fd600078e0018 */
[----:B------:R-:W-:Y:S05]  /*6800*/  @!P0 BRA `(.L_x_111) ;  /* 0x0000000000208947 */ /* 0x000fea0003800000 */
[----:B------:R-:W-:-:S10]  /*6810*/  DFMA.RM R18, R18, R2, R22 ;  /* 0x000000021212722b */ /* 0x000fd40000004016 */
[----:B------:R-:W-:-:S05]  /*6820*/  IADD3 R2, P0, PT, R18, 0x1, RZ ;  /* 0x0000000112027810 */ /* 0x000fca0007f1e0ff */
[----:B------:R-:W-:-:S06]  /*6830*/  IMAD.X R3, RZ, RZ, R19, P0 ;  /* 0x000000ffff037224 */ /* 0x000fcc00000e0613 */
[----:B------:R-:W-:-:S08]  /*6840*/  DFMA.RP R20, -R18, R2, R20 ;  /* 0x000000021214722b */ /* 0x000fd00000008114 */
[----:B------:R-:W-:-:S06]  /*6850*/  DSETP.GT.AND P0, PT, R20, RZ, PT ;  /* 0x000000ff1400722a */ /* 0x000fcc0003f04000 */
[----:B------:R-:W-:Y:S02]  /*6860*/  FSEL R2, R2, R18, P0 ;  /* 0x0000001202027208 */ /* 0x000fe40000000000 */
[----:B------:R-:W-:Y:S01]  /*6870*/  FSEL R3, R3, R19, P0 ;  /* 0x0000001303037208 */ /* 0x000fe20000000000 */
[----:B------:R-:W-:Y:S06]  /*6880*/  BRA `(.L_x_112) ;  /* 0x0000000000647947 */ /* 0x000fec0003800000 */
.L_x_111:
[----:B------:R-:W-:-:S14]  /*6890*/  DSETP.NE.AND P0, PT, R20, RZ, PT ;  /* 0x000000ff1400722a */ /* 0x000fdc0003f05000 */
[----:B------:R-:W-:Y:S05]  /*68a0*/  @!P0 BRA `(.L_x_113) ;  /* 0x0000000000588947 */ /* 0x000fea0003800000 */
[----:B------:R-:W-:-:S13]  /*68b0*/  ISETP.GE.AND P0, PT, R21, RZ, PT ;  /* 0x000000ff1500720c */ /* 0x000fda0003f06270 */
[----:B------:R-:W-:Y:S02]  /*68c0*/  @!P0 IMAD.MOV.U32 R2, RZ, RZ, 0x0 ;  /* 0x00000000ff028424 */ /* 0x000fe400078e00ff */
[----:B------:R-:W-:Y:S01]  /*68d0*/  @!P0 IMAD.MOV.U32 R3, RZ, RZ, -0x80000 ;  /* 0xfff80000ff038424 */ /* 0x000fe200078e00ff */
[----:B------:R-:W-:Y:S06]  /*68e0*/  @!P0 BRA `(.L_x_112) ;  /* 0x00000000004c8947 */ /* 0x000fec0003800000 */
[----:B------:R-:W-:-:S13]  /*68f0*/  ISETP.GT.AND P0, PT, R21, 0x7fefffff, PT ;  /* 0x7fefffff1500780c */ /* 0x000fda0003f04270 */
[----:B------:R-:W-:Y:S05]  /*6900*/  @P0 BRA `(.L_x_113) ;  /* 0x0000000000400947 */ /* 0x000fea0003800000 */
[----:B------:R-:W-:Y:S01]  /*6910*/  DMUL R22, R20, 8.11296384146066816958e+31 ;  /* 0x4690000014167828 */ /* 0x000fe20000000000 */
[----:B------:R-:W-:Y:S01]  /*6920*/  IMAD.MOV.U32 R2, RZ, RZ, 0x0 ;  /* 0x00000000ff027424 */ /* 0x000fe200078e00ff */
[----:B------:R-:W-:Y:S01]  /*6930*/  MOV R20, RZ ;  /* 0x000000ff00147202 */ /* 0x000fe20000000f00 */
[----:B------:R-:W-:-:S03]  /*6940*/  IMAD.MOV.U32 R3, RZ, RZ, 0x3fd80000 ;  /* 0x3fd80000ff037424 */ /* 0x000fc600078e00ff */
[----:B------:R-:W0:Y:S02]  /*6950*/  MUFU.RSQ64H R21, R23 ;  /* 0x0000001700157308 */ /* 0x000e240000001c00 */
[----:B0-----:R-:W-:-:S08]  /*6960*/  DMUL R18, R20, R20 ;  /* 0x0000001414127228 */ /* 0x001fd00000000000 */
[----:B------:R-:W-:-:S08]  /*6970*/  DFMA R18, R22, -R18, 1 ;  /* 0x3ff000001612742b */ /* 0x000fd00000000812 */
[----:B------:R-:W-:Y:S02]  /*6980*/  DFMA R2, R18, R2, 0.5 ;  /* 0x3fe000001202742b */ /* 0x000fe40000000002 */
[----:B------:R-:W-:-:S08]  /*6990*/  DMUL R18, R20, R18 ;  /* 0x0000001214127228 */ /* 0x000fd00000000000 */
[----:B------:R-:W-:-:S08]  /*69a0*/  DFMA R18, R2, R18, R20 ;  /* 0x000000120212722b */ /* 0x000fd00000000014 */
[----:B------:R-:W-:Y:S02]  /*69b0*/  DMUL R2, R22, R18 ;  /* 0x0000001216027228 */ /* 0x000fe40000000000 */
[----:B------:R-:W-:-:S06]  /*69c0*/  VIADD R19, R19, 0xfff00000 ;  /* 0xfff0000013137836 */ /* 0x000fcc0000000000 */
[----:B------:R-:W-:-:S08]  /*69d0*/  DFMA R20, R2, -R2, R22 ;  /* 0x800000020214722b */ /* 0x000fd00000000016 */
[----:B------:R-:W-:-:S10]  /*69e0*/  DFMA R2, R18, R20, R2 ;  /* 0x000000141202722b */ /* 0x000fd40000000002 */
[----:B------:R-:W-:Y:S01]  /*69f0*/  VIADD R3, R3, 0xfcb00000 ;  /* 0xfcb0000003037836 */ /* 0x000fe20000000000 */
[----:B------:R-:W-:Y:S06]  /*6a00*/  BRA `(.L_x_112) ;  /* 0x0000000000047947 */ /* 0x000fec0003800000 */
.L_x_113:
[----:B------:R-:W-:-:S11]  /*6a10*/  DADD R2, R20, R20 ;  /* 0x0000000014027229 */ /* 0x000fd60000000014 */
.L_x_112:
[----:B------:R-:W-:Y:S05]  /*6a20*/  BSYNC.RECONVERGENT B2 ;  /* 0x0000000000027941 */ /* 0x000fea0003800200 */
.L_x_110:
[----:B------:R-:W-:-:S04]  /*6a30*/  IMAD.MOV.U32 R27, RZ, RZ, 0x0 ;  /* 0x00000000ff1b7424 */ /* 0x000fc800078e00ff */
[----:B------:R-:W-:Y:S05]  /*6a40*/  RET.REL.NODEC R26 `(calcRayTan) ;  /* 0xffffff941a6c7950 */ /* 0x000fea0003c3ffff */
        .type           $calcRayTan$__internal_trig_reduction_slowpathd,@function
        .size           $calcRayTan$__internal_trig_reduction_slowpathd,(.L_x_366 - $calcRayTan$__internal_trig_reduction_slowpathd)
$calcRayTan$__internal_trig_reduction_slowpathd:
[----:B------:R-:W-:Y:S01]  /*6a50*/  SHF.R.U32.HI R0, RZ, 0x14, R21 ;  /* 0x00000014ff007819 */ /* 0x000fe20000011615 */
[----:B------:R-:W-:-:S03]  /*6a60*/  IMAD.MOV.U32 R2, RZ, RZ, RZ ;  /* 0x000000ffff027224 */ /* 0x000fc600078e00ff */
[----:B------:R-:W-:-:S04]  /*6a70*/  LOP3.LUT R3, R0, 0x7ff, RZ, 0xc0, !PT ;  /* 0x000007ff00037812 */ /* 0x000fc800078ec0ff */
[----:B------:R-:W-:-:S13]  /*6a80*/  ISETP.NE.AND P0, PT, R3, 0x7ff, PT ;  /* 0x000007ff0300780c */ /* 0x000fda0003f05270 */
[----:B------:R-:W-:Y:S05]  /*6a90*/  @!P0 BRA `(.L_x_114) ;  /* 0x0000000800488947 */ /* 0x000fea0003800000 */
[----:B------:R-:W-:Y:S01]  /*6aa0*/  VIADD R2, R3, 0xfffffc00 ;  /* 0xfffffc0003027836 */ /* 0x000fe20000000000 */
[----:B------:R-:W-:Y:S01]  /*6ab0*/  BSSY.RECONVERGENT B3, `(.L_x_115) ;  /* 0x000002f000037945 */ /* 0x000fe20003800200 */
[----:B------:R-:W-:-:S03]  /*6ac0*/  CS2R R22, SRZ ;  /* 0x0000000000167805 */ /* 0x000fc6000001ff00 */
[----:B------:R-:W-:Y:S02]  /*6ad0*/  SHF.R.U32.HI R4, RZ, 0x6, R2 ;  /* 0x00000006ff047819 */ /* 0x000fe40000011602 */
[----:B------:R-:W-:Y:S02]  /*6ae0*/  ISETP.GE.U32.AND P0, PT, R2, 0x80, PT ;  /* 0x000000800200780c */ /* 0x000fe40003f06070 */
[C---:B------:R-:W-:Y:S02]  /*6af0*/  IADD3 R5, PT, PT, -R4.reuse, 0x13, RZ ;  /* 0x0000001304057810 */ /* 0x040fe40007ffe1ff */
[----:B------:R-:W-:Y:S02]  /*6b00*/  IADD3 R15, PT, PT, -R4, 0xf, RZ ;  /* 0x0000000f040f7810 */ /* 0x000fe40007ffe1ff */
[----:B------:R-:W-:-:S04]  /*6b10*/  SEL R5, R5, 0x12, P0 ;  /* 0x0000001205057807 */ /* 0x000fc80000000000 */
[----:B------:R-:W-:-:S13]  /*6b20*/  ISETP.GE.AND P0, PT, R15, R5, PT ;  /* 0x000000050f00720c */ /* 0x000fda0003f06270 */
[----:B------:R-:W-:Y:S05]  /*6b30*/  @P0 BRA `(.L_x_116) ;  /* 0x0000000000980947 */ /* 0x000fea0003800000 */
[----:B------:R-:W0:Y:S01]  /*6b40*/  LDC.64 R24, c[0x0][0x358] ;  /* 0x0000d600ff187b82 */ /* 0x000e220000000a00 */
[C---:B------:R-:W-:Y:S01]  /*6b50*/  SHF.L.U64.HI R17, R20.reuse, 0xb, R21 ;  /* 0x0000000b14117819 */ /* 0x040fe20000010215 */
[----:B------:R-:W-:Y:S01]  /*6b60*/  BSSY.RECONVERGENT B4, `(.L_x_117) ;  /* 0x0000022000047945 */ /* 0x000fe20003800200 */
[----:B------:R-:W-:Y:S01]  /*6b70*/  IMAD.SHL.U32 R9, R20, 0x800, RZ ;  /* 0x0000080014097824 */ /* 0x000fe200078e00ff */
[----:B------:R-:W-:Y:S01]  /*6b80*/  IADD3 R11, PT, PT, RZ, -R4, -R5 ;  /* 0x80000004ff0b7210 */ /* 0x000fe20007ffe805 */
[----:B------:R-:W-:Y:S01]  /*6b90*/  IMAD.MOV.U32 R8, RZ, RZ, RZ ;  /* 0x000000ffff087224 */ /* 0x000fe200078e00ff */
[----:B------:R-:W-:Y:S02]  /*6ba0*/  CS2R R22, SRZ ;  /* 0x0000000000167805 */ /* 0x000fe4000001ff00 */
[----:B------:R-:W-:-:S07]  /*6bb0*/  LOP3.LUT R17, R17, 0x80000000, RZ, 0xfc, !PT ;  /* 0x8000000011117812 */ /* 0x000fce00078efcff */
.L_x_118:
[----:B------:R-:W1:Y:S01]  /*6bc0*/  LDC.64 R2, c[0x4][RZ] ;  /* 0x01000000ff027b82 */ /* 0x000e620000000a00 */
[----:B0-----:R-:W-:Y:S02]  /*6bd0*/  R2UR UR4, R24 ;  /* 0x00000000180472ca */ /* 0x001fe400000e0000 */
[----:B------:R-:W-:Y:S01]  /*6be0*/  R2UR UR5, R25 ;  /* 0x00000000190572ca */ /* 0x000fe200000e0000 */
[----:B-1----:R-:W-:-:S12]  /*6bf0*/  IMAD.WIDE R2, R15, 0x8, R2 ;  /* 0x000000080f027825 */ /* 0x002fd800078e0202 */
[----:B------:R-:W2:Y:S01]  /*6c00*/  LDG.E.64.CONSTANT R2, desc[UR4][R2.64] ;  /* 0x0000000402027981 */ /* 0x000ea2000c1e9b00 */
[----:B------:R-:W-:Y:S01]  /*6c10*/  MOV R6, R22 ;  /* 0x0000001600067202 */ /* 0x000fe20000000f00 */
[----:B------:R-:W-:Y:S02]  /*6c20*/  IMAD.MOV.U32 R7, RZ, RZ, R23 ;  /* 0x000000ffff077224 */ /* 0x000fe400078e0017 */
[----:B------:R-:W-:Y:S02]  /*6c30*/  VIADD R11, R11, 0x1 ;  /* 0x000000010b0b7836 */ /* 0x000fe40000000000 */
[----:B------:R-:W-:Y:S02]  /*6c40*/  VIADD R15, R15, 0x1 ;  /* 0x000000010f0f7836 */ /* 0x000fe40000000000 */
[----:B--2---:R-:W-:-:S04]  /*6c50*/  IMAD.WIDE.U32 R6, P2, R2, R9, R6 ;  /* 0x0000000902067225 */ /* 0x004fc80007840006 */
[----:B------:R-:W-:Y:S02]  /*6c60*/  IMAD R23, R2, R17, RZ ;  /* 0x0000001102177224 */ /* 0x000fe400078e02ff */
[CC--:B------:R-:W-:Y:S02]  /*6c70*/  IMAD R20, R3.reuse, R9.reuse, RZ ;  /* 0x0000000903147224 */ /* 0x0c0fe400078e02ff */
[----:B------:R-:W-:Y:S01]  /*6c80*/  IMAD.HI.U32 R27, R3, R9, RZ ;  /* 0x00000009031b7227 */ /* 0x000fe200078e00ff */
[----:B------:R-:W-:-:S03]  /*6c90*/  IADD3 R7, P0, PT, R23, R7, RZ ;  /* 0x0000000717077210 */ /* 0x000fc60007f1e0ff */
[----:B------:R-:W-:Y:S01]  /*6ca0*/  IMAD R23, R8, 0x8, R1 ;  /* 0x0000000808177824 */ /* 0x000fe200078e0201 */
[----:B------:R-:W-:Y:S01]  /*6cb0*/  IADD3 R7, P1, PT, R20, R7, RZ ;  /* 0x0000000714077210 */ /* 0x000fe20007f3e0ff */
[----:B------:R-:W-:-:S04]  /*6cc0*/  IMAD.HI.U32 R20, R2, R17, RZ ;  /* 0x0000001102147227 */ /* 0x000fc800078e00ff */
[----:B------:R-:W-:Y:S01]  /*6cd0*/  IMAD.X R2, RZ, RZ, R20, P2 ;  /* 0x000000ffff027224 */ /* 0x000fe200010e0614 */
[----:B------:R0:W-:Y:S01]  /*6ce0*/  STL.64 [R23], R6 ;  /* 0x0000000617007387 */ /* 0x0001e20000100a00 */
[----:B------:R-:W-:-:S03]  /*6cf0*/  IMAD.HI.U32 R20, R3, R17, RZ ;  /* 0x0000001103147227 */ /* 0x000fc600078e00ff */
[----:B------:R-:W-:Y:S01]  /*6d00*/  IADD3.X R2, P0, PT, R27, R2, RZ, P0, !PT ;  /* 0x000000021b027210 */ /* 0x000fe2000071e4ff */
[----:B------:R-:W-:Y:S02]  /*6d10*/  IMAD R3, R3, R17, RZ ;  /* 0x0000001103037224 */ /* 0x000fe400078e02ff */
[----:B------:R-:W-:-:S03]  /*6d20*/  VIADD R8, R8, 0x1 ;  /* 0x0000000108087836 */ /* 0x000fc60000000000 */
[----:B------:R-:W-:Y:S01]  /*6d30*/  IADD3.X R22, P1, PT, R3, R2, RZ, P1, !PT ;  /* 0x0000000203167210 */ /* 0x000fe20000f3e4ff */
[----:B------:R-:W-:Y:S01]  /*6d40*/  IMAD.X R2, RZ, RZ, R20, P0 ;  /* 0x000000ffff027224 */ /* 0x000fe200000e0614 */
[----:B------:R-:W-:-:S03]  /*6d50*/  ISETP.NE.AND P0, PT, R11, -0xf, PT ;  /* 0xfffffff10b00780c */ /* 0x000fc60003f05270 */
[----:B0-----:R-:W-:-:S10]  /*6d60*/  IMAD.X R23, RZ, RZ, R2, P1 ;  /* 0x000000ffff177224 */ /* 0x001fd400008e0602 */
[----:B------:R-:W-:Y:S05]  /*6d70*/  @P0 BRA `(.L_x_118) ;  /* 0xfffffffc00900947 */ /* 0x000fea000383ffff */
[----:B------:R-:W-:Y:S05]  /*6d80*/  BSYNC.RECONVERGENT B4 ;  /* 0x0000000000047941 */ /* 0x000fea0003800200 */
.L_x_117:
[----:B------:R-:W-:-:S07]  /*6d90*/  IMAD.MOV.U32 R15, RZ, RZ, R5 ;  /* 0x000000ffff0f7224 */ /* 0x000fce00078e0005 */
.L_x_116:
[----:B------:R-:W-:Y:S05]  /*6da0*/  BSYNC.RECONVERGENT B3 ;  /* 0x0000000000037941 */ /* 0x000fea0003800200 */
.L_x_115:
[----:B------:R-:W-:Y:S02]  /*6db0*/  LOP3.LUT P0, R27, R0, 0x3f, RZ, 0xc0, !PT ;  /* 0x0000003f001b7812 */ /* 0x000fe4000780c0ff */
[----:B------:R-:W-:-:S05]  /*6dc0*/  IADD3 R0, PT, PT, R4, R15, RZ ;  /* 0x0000000f04007210 */ /* 0x000fca0007ffe0ff */
[----:B------:R-:W-:-:S05]  /*6dd0*/  IMAD.U32 R25, R0, 0x8, R1 ;  /* 0x0000000800197824 */ /* 0x000fca00078e0001 */
[----:B------:R0:W-:Y:S04]  /*6de0*/  STL.64 [R25+-0x78], R22 ;  /* 0xffff881619007387 */ /* 0x0001e80000100a00 */
[----:B------:R-:W2:Y:S04]  /*6df0*/  @P0 LDL.64 R8, [R1+0x8] ;  /* 0x0000080001080983 */ /* 0x000ea80000100a00 */
[----:B------:R-:W3:Y:S04]  /*6e00*/  LDL.64 R4, [R1+0x10] ;  /* 0x0000100001047983 */ /* 0x000ee80000100a00 */
[----:B------:R-:W4:Y:S01]  /*6e10*/  LDL.64 R2, [R1+0x18] ;  /* 0x0000180001027983 */ /* 0x000f220000100a00 */
[----:B------:R-:W-:Y:S01]  /*6e20*/  @P0 LOP3.LUT R0, R27, 0x3f, RZ, 0x3c, !PT ;  /* 0x0000003f1b000812 */ /* 0x000fe200078e3cff */
[----:B------:R-:W-:Y:S01]  /*6e30*/  BSSY.RECONVERGENT B3, `(.L_x_119) ;  /* 0x0000034000037945 */ /* 0x000fe20003800200 */
[----:B--2---:R-:W-:-:S02]  /*6e40*/  @P0 SHF.R.U64 R7, R8, 0x1, R9 ;  /* 0x0000000108070819 */ /* 0x004fc40000001209 */
[----:B------:R-:W-:Y:S02]  /*6e50*/  @P0 SHF.R.U32.HI R9, RZ, 0x1, R9 ;  /* 0x00000001ff090819 */ /* 0x000fe40000011609 */
[CC--:B---3--:R-:W-:Y:S02]  /*6e60*/  @P0 SHF.L.U32 R11, R4.reuse, R27.reuse, RZ ;  /* 0x0000001b040b0219 */ /* 0x0c8fe400000006ff */
[----:B------:R-:W-:Y:S02]  /*6e70*/  @P0 SHF.R.U64 R6, R7, R0, R9 ;  /* 0x0000000007060219 */ /* 0x000fe40000001209 */
[--C-:B------:R-:W-:Y:S02]  /*6e80*/  @P0 SHF.R.U32.HI R17, RZ, 0x1, R5.reuse ;  /* 0x00000001ff110819 */ /* 0x100fe40000011605 */
[C-C-:B------:R-:W-:Y:S02]  /*6e90*/  @P0 SHF.R.U64 R15, R4.reuse, 0x1, R5.reuse ;  /* 0x00000001040f0819 */ /* 0x140fe40000001205 */
[----:B------:R-:W-:-:S02]  /*6ea0*/  @P0 SHF.L.U64.HI R8, R4, R27, R5 ;  /* 0x0000001b04080219 */ /* 0x000fc40000010205 */
[----:B------:R-:W-:Y:S02]  /*6eb0*/  @P0 SHF.R.U32.HI R7, RZ, R0, R9 ;  /* 0x00000000ff070219 */ /* 0x000fe40000011609 */
[----:B------:R-:W-:Y:S02]  /*6ec0*/  @P0 LOP3.LUT R4, R11, R6, RZ, 0xfc, !PT ;  /* 0x000000060b040212 */ /* 0x000fe400078efcff */
[----:B----4-:R-:W-:Y:S02]  /*6ed0*/  @P0 SHF.L.U32 R9, R2, R27, RZ ;  /* 0x0000001b02090219 */ /* 0x010fe400000006ff */
[----:B------:R-:W-:Y:S02]  /*6ee0*/  @P0 SHF.R.U64 R20, R15, R0, R17 ;  /* 0x000000000f140219 */ /* 0x000fe40000001211 */
[----:B------:R-:W-:Y:S01]  /*6ef0*/  @P0 LOP3.LUT R5, R8, R7, RZ, 0xfc, !PT ;  /* 0x0000000708050212 */ /* 0x000fe200078efcff */
[----:B------:R-:W-:Y:S01]  /*6f00*/  IMAD.SHL.U32 R8, R4, 0x4, RZ ;  /* 0x0000000404087824 */ /* 0x000fe200078e00ff */
[----:B------:R-:W-:-:S02]  /*6f10*/  @P0 SHF.L.U64.HI R7, R2, R27, R3 ;  /* 0x0000001b02070219 */ /* 0x000fc40000010203 */
[----:B------:R-:W-:Y:S02]  /*6f20*/  @P0 LOP3.LUT R2, R9, R20, RZ, 0xfc, !PT ;  /* 0x0000001409020212 */ /* 0x000fe400078efcff */
[----:B------:R-:W-:Y:S02]  /*6f30*/  @P0 SHF.R.U32.HI R0, RZ, R0, R17 ;  /* 0x00000000ff000219 */ /* 0x000fe40000011611 */
[----:B------:R-:W-:Y:S02]  /*6f40*/  SHF.L.U64.HI R9, R4, 0x2, R5 ;  /* 0x0000000204097819 */ /* 0x000fe40000010205 */
[----:B------:R-:W-:Y:S02]  /*6f50*/  @P0 LOP3.LUT R3, R7, R0, RZ, 0xfc, !PT ;  /* 0x0000000007030212 */ /* 0x000fe400078efcff */
[----:B------:R-:W-:Y:S02]  /*6f60*/  SHF.L.W.U32.HI R5, R5, 0x2, R2 ;  /* 0x0000000205057819 */ /* 0x000fe40000010e02 */
[----:B------:R-:W-:-:S02]  /*6f70*/  IADD3 RZ, P0, PT, RZ, -R8, RZ ;  /* 0x80000008ffff7210 */ /* 0x000fc40007f1e0ff */
[----:B------:R-:W-:Y:S02]  /*6f80*/  LOP3.LUT R0, RZ, R9, RZ, 0x33, !PT ;  /* 0x00000009ff007212 */ /* 0x000fe400078e33ff */
[----:B------:R-:W-:Y:S02]  /*6f90*/  SHF.L.W.U32.HI R2, R2, 0x2, R3 ;  /* 0x0000000202027819 */ /* 0x000fe40000010e03 */
[----:B------:R-:W-:Y:S02]  /*6fa0*/  LOP3.LUT R6, RZ, R5, RZ, 0x33, !PT ;  /* 0x00000005ff067212 */ /* 0x000fe400078e33ff */
[----:B------:R-:W-:Y:S02]  /*6fb0*/  IADD3.X R4, P0, PT, RZ, R0, RZ, P0, !PT ;  /* 0x00000000ff047210 */ /* 0x000fe4000071e4ff */
[----:B------:R-:W-:Y:S02]  /*6fc0*/  LOP3.LUT R0, RZ, R2, RZ, 0x33, !PT ;  /* 0x00000002ff007212 */ /* 0x000fe400078e33ff */
[----:B------:R-:W-:-:S02]  /*6fd0*/  IADD3.X R6, P1, PT, RZ, R6, RZ, P0, !PT ;  /* 0x00000006ff067210 */ /* 0x000fc4000073e4ff */
[----:B------:R-:W-:-:S03]  /*6fe0*/  ISETP.GT.U32.AND P2, PT, R5, -0x1, PT ;  /* 0xffffffff0500780c */ /* 0x000fc60003f44070 */
[----:B------:R-:W-:Y:S01]  /*6ff0*/  IMAD.X R7, RZ, RZ, R0, P1 ;  /* 0x000000ffff077224 */ /* 0x000fe200008e0600 */
[----:B------:R-:W-:-:S04]  /*7000*/  ISETP.GT.AND.EX P0, PT, R2, -0x1, PT, P2 ;  /* 0xffffffff0200780c */ /* 0x000fc80003f04320 */
[----:B------:R-:W-:Y:S02]  /*7010*/  SEL R20, R2, R7, P0 ;  /* 0x0000000702147207 */ /* 0x000fe40000000000 */
[----:B------:R-:W-:Y:S02]  /*7020*/  SEL R7, R5, R6, P0 ;  /* 0x0000000605077207 */ /* 0x000fe40000000000 */
[----:B------:R-:W-:Y:S02]  /*7030*/  ISETP.NE.U32.AND P1, PT, R20, RZ, PT ;  /* 0x000000ff1400720c */ /* 0x000fe40003f25070 */
[----:B------:R-:W-:Y:S02]  /*7040*/  SEL R9, R9, R4, P0 ;  /* 0x0000000409097207 */ /* 0x000fe40000000000 */
[----:B------:R-:W-:Y:S01]  /*7050*/  SEL R5, R7, R20, !P1 ;  /* 0x0000001407057207 */ /* 0x000fe20004800000 */
[----:B------:R-:W-:-:S05]  /*7060*/  @!P0 IMAD.MOV R8, RZ, RZ, -R8 ;  /* 0x000000ffff088224 */ /* 0x000fca00078e0a08 */
[----:B------:R-:W1:Y:S02]  /*7070*/  FLO.U32 R5, R5 ;  /* 0x0000000500057300 */ /* 0x000e6400000e0000 */
[C---:B-1----:R-:W-:Y:S02]  /*7080*/  IADD3 R6, PT, PT, -R5.reuse, 0x1f, RZ ;  /* 0x0000001f05067810 */ /* 0x042fe40007ffe1ff */
[----:B------:R-:W-:-:S03]  /*7090*/  IADD3 R0, PT, PT, -R5, 0x3f, RZ ;  /* 0x0000003f05007810 */ /* 0x000fc60007ffe1ff */
[----:B------:R-:W-:-:S05]  /*70a0*/  @P1 IMAD.MOV R0, RZ, RZ, R6 ;  /* 0x000000ffff001224 */ /* 0x000fca00078e0206 */
[----:B------:R-:W-:-:S13]  /*70b0*/  ISETP.NE.AND P1, PT, R0, RZ, PT ;  /* 0x000000ff0000720c */ /* 0x000fda0003f25270 */
[----:B0-----:R-:W-:Y:S05]  /*70c0*/  @!P1 BRA `(.L_x_120) ;  /* 0x0000000000289947 */ /* 0x001fea0003800000 */
[----:B------:R-:W-:Y:S02]  /*70d0*/  LOP3.LUT R4, R0, 0x3f, RZ, 0xc0, !PT ;  /* 0x0000003f00047812 */ /* 0x000fe400078ec0ff */
[--C-:B------:R-:W-:Y:S02]  /*70e0*/  SHF.R.U64 R6, R8, 0x1, R9.reuse ;  /* 0x0000000108067819 */ /* 0x100fe40000001209 */
[----:B------:R-:W-:Y:S02]  /*70f0*/  SHF.R.U32.HI R8, RZ, 0x1, R9 ;  /* 0x00000001ff087819 */ /* 0x000fe40000011609 */
[----:B------:R-:W-:Y:S02]  /*7100*/  LOP3.LUT R5, R0, 0x3f, RZ, 0xc, !PT ;  /* 0x0000003f00057812 */ /* 0x000fe400078e0cff */
[CC--:B------:R-:W-:Y:S02]  /*7110*/  SHF.L.U64.HI R20, R7.reuse, R4.reuse, R20 ;  /* 0x0000000407147219 */ /* 0x0c0fe40000010214 */
[----:B------:R-:W-:-:S02]  /*7120*/  SHF.L.U32 R7, R7, R4, RZ ;  /* 0x0000000407077219 */ /* 0x000fc400000006ff */
[-CC-:B------:R-:W-:Y:S02]  /*7130*/  SHF.R.U64 R4, R6, R5.reuse, R8.reuse ;  /* 0x0000000506047219 */ /* 0x180fe40000001208 */
[----:B------:R-:W-:Y:S02]  /*7140*/  SHF.R.U32.HI R5, RZ, R5, R8 ;  /* 0x00000005ff057219 */ /* 0x000fe40000011608 */
[----:B------:R-:W-:Y:S02]  /*7150*/  LOP3.LUT R7, R7, R4, RZ, 0xfc, !PT ;  /* 0x0000000407077212 */ /* 0x000fe400078efcff */
[----:B------:R-:W-:-:S07]  /*7160*/  LOP3.LUT R20, R20, R5, RZ, 0xfc, !PT ;  /* 0x0000000514147212 */ /* 0x000fce00078efcff */
.L_x_120:
[----:B------:R-:W-:Y:S05]  /*7170*/  BSYNC.RECONVERGENT B3 ;  /* 0x0000000000037941 */ /* 0x000fea0003800200 */
.L_x_119:
[----:B------:R-:W-:-:S04]  /*7180*/  IMAD.WIDE.U32 R8, R7, 0x2168c235, RZ ;  /* 0x2168c23507087825 */ /* 0x000fc800078e00ff */
[----:B------:R-:W-:Y:S01]  /*7190*/  IMAD.MOV.U32 R4, RZ, RZ, R9 ;  /* 0x000000ffff047224 */ /* 0x000fe200078e0009 */
[----:B------:R-:W-:Y:S01]  /*71a0*/  IADD3 RZ, P1, PT, R8, R8, RZ ;  /* 0x0000000808ff7210 */ /* 0x000fe20007f3e0ff */
[----:B------:R-:W-:Y:S02]  /*71b0*/  IMAD.MOV.U32 R5, RZ, RZ, RZ ;  /* 0x000000ffff057224 */ /* 0x000fe400078e00ff */
[----:B------:R-:W-:-:S04]  /*71c0*/  IMAD.HI.U32 R6, R20, -0x36f0255e, RZ ;  /* 0xc90fdaa214067827 */ /* 0x000fc800078e00ff */
[----:B------:R-:W-:-:S04]  /*71d0*/  IMAD.WIDE.U32 R4, R7, -0x36f0255e, R4 ;  /* 0xc90fdaa207047825 */ /* 0x000fc800078e0004 */
[C---:B------:R-:W-:Y:S02]  /*71e0*/  IMAD R7, R20.reuse, -0x36f0255e, RZ ;  /* 0xc90fdaa214077824 */ /* 0x040fe400078e02ff */
[----:B------:R-:W-:-:S04]  /*71f0*/  IMAD.WIDE.U32 R4, P2, R20, 0x2168c235, R4 ;  /* 0x2168c23514047825 */ /* 0x000fc80007840004 */
[----:B------:R-:W-:Y:S01]  /*7200*/  IMAD.X R6, RZ, RZ, R6, P2 ;  /* 0x000000ffff067224 */ /* 0x000fe200010e0606 */
[----:B------:R-:W-:Y:S02]  /*7210*/  IADD3 R5, P2, PT, R7, R5, RZ ;  /* 0x0000000507057210 */ /* 0x000fe40007f5e0ff */
[----:B------:R-:W-:Y:S02]  /*7220*/  IADD3.X RZ, P1, PT, R4, R4, RZ, P1, !PT ;  /* 0x0000000404ff7210 */ /* 0x000fe40000f3e4ff */
[C---:B------:R-:W-:Y:S01]  /*7230*/  ISETP.GT.U32.AND P3, PT, R5.reuse, RZ, PT ;  /* 0x000000ff0500720c */ /* 0x040fe20003f64070 */
[----:B------:R-:W-:Y:S01]  /*7240*/  IMAD.X R6, RZ, RZ, R6, P2 ;  /* 0x000000ffff067224 */ /* 0x000fe200010e0606 */
[----:B------:R-:W-:-:S04]  /*7250*/  IADD3.X R4, P2, PT, R5, R5, RZ, P1, !PT ;  /* 0x0000000505047210 */ /* 0x000fc80000f5e4ff */
[C---:B------:R-:W-:Y:S02]  /*7260*/  ISETP.GT.AND.EX P1, PT, R6.reuse, RZ, PT, P3 ;  /* 0x000000ff0600720c */ /* 0x040fe40003f24330 */
[-C--:B------:R-:W-:Y:S02]  /*7270*/  IADD3.X R7, PT, PT, R6, R6.reuse, RZ, P2, !PT ;  /* 0x0000000606077210 */ /* 0x080fe400017fe4ff */
[----:B------:R-:W-:Y:S02]  /*7280*/  SEL R5, R4, R5, P1 ;  /* 0x0000000504057207 */ /* 0x000fe40000800000 */
[----:B------:R-:W-:Y:S02]  /*7290*/  SEL R6, R7, R6, P1 ;  /* 0x0000000607067207 */ /* 0x000fe40000800000 */
[----:B------:R-:W-:Y:S02]  /*72a0*/  IADD3 R5, P2, PT, R5, 0x1, RZ ;  /* 0x0000000105057810 */ /* 0x000fe40007f5e0ff */
[----:B------:R-:W-:-:S02]  /*72b0*/  SEL R7, RZ, 0xffffffff, !P1 ;  /* 0xffffffffff077807 */ /* 0x000fc40004800000 */
[----:B------:R-:W-:Y:S01]  /*72c0*/  LOP3.LUT P1, R4, R21, 0x80000000, RZ, 0xc0, !PT ;  /* 0x8000000015047812 */ /* 0x000fe2000782c0ff */
[----:B------:R-:W-:Y:S02]  /*72d0*/  IMAD.X R6, RZ, RZ, R6, P2 ;  /* 0x000000ffff067224 */ /* 0x000fe400010e0606 */
[----:B------:R-:W-:Y:S01]  /*72e0*/  IMAD.IADD R7, R7, 0x1, -R0 ;  /* 0x0000000107077824 */ /* 0x000fe200078e0a00 */
[----:B------:R-:W-:Y:S02]  /*72f0*/  @!P0 LOP3.LUT R4, R4, 0x80000000, RZ, 0x3c, !PT ;  /* 0x8000000004048812 */ /* 0x000fe400078e3cff */
[----:B------:R-:W-:-:S04]  /*7300*/  SHF.R.U64 R5, R5, 0xa, R6 ;  /* 0x0000000a05057819 */ /* 0x000fc80000001206 */
[----:B------:R-:W-:-:S04]  /*7310*/  IADD3 R5, P2, PT, R5, 0x1, RZ ;  /* 0x0000000105057810 */ /* 0x000fc80007f5e0ff */
[----:B------:R-:W-:-:S04]  /*7320*/  LEA.HI.X R6, R6, RZ, RZ, 0x16, P2 ;  /* 0x000000ff06067211 */ /* 0x000fc800010fb4ff */
[--C-:B------:R-:W-:Y:S02]  /*7330*/  SHF.R.U64 R0, R5, 0x1, R6.reuse ;  /* 0x0000000105007819 */ /* 0x100fe40000001206 */
[----:B------:R-:W-:Y:S01]  /*7340*/  SHF.R.U32.HI R5, RZ, 0x1e, R3 ;  /* 0x0000001eff057819 */ /* 0x000fe20000011603 */
[----:B------:R-:W-:Y:S01]  /*7350*/  IMAD.SHL.U32 R3, R7, 0x100000, RZ ;  /* 0x0010000007037824 */ /* 0x000fe200078e00ff */
[----:B------:R-:W-:Y:S02]  /*7360*/  SHF.R.U32.HI R6, RZ, 0x1, R6 ;  /* 0x00000001ff067819 */ /* 0x000fe40000011606 */
[----:B------:R-:W-:Y:S02]  /*7370*/  IADD3 R20, P2, P3, RZ, RZ, R0 ;  /* 0x000000ffff147210 */ /* 0x000fe40007b5e000 */
[----:B------:R-:W-:Y:S02]  /*7380*/  LEA.HI R2, R2, R5, RZ, 0x1 ;  /* 0x0000000502027211 */ /* 0x000fe400078f08ff */
[----:B------:R-:W-:-:S03]  /*7390*/  IADD3.X R3, PT, PT, R3, 0x3fe00000, R6, P2, P3 ;  /* 0x3fe0000003037810 */ /* 0x000fc600017e6406 */
[----:B------:R-:W-:Y:S01]  /*73a0*/  @P1 IMAD.MOV R2, RZ, RZ, -R2 ;  /* 0x000000ffff021224 */ /* 0x000fe200078e0a02 */
[----:B------:R-:W-:-:S07]  /*73b0*/  LOP3.LUT R21, R3, R4, RZ, 0xfc, !PT ;  /* 0x0000000403157212 */ /* 0x000fce00078efcff */
.L_x_114:
[----:B------:R-:W-:Y:S02]  /*73c0*/  IMAD.MOV.U32 R17, RZ, RZ, 0x0 ;  /* 0x00000000ff117424 */ /* 0x000fe400078e00ff */
[----:B------:R-:W-:Y:S02]  /*73d0*/  IMAD.MOV.U32 R4, RZ, RZ, R2 ;  /* 0x000000ffff047224 */ /* 0x000fe400078e0002 */
[----:B------:R-:W-:Y:S02]  /*73e0*/  IMAD.MOV.U32 R2, RZ, RZ, R20 ;  /* 0x000000ffff027224 */ /* 0x000fe400078e0014 */
[----:B------:R-:W-:Y:S01]  /*73f0*/  IMAD.MOV.U32 R3, RZ, RZ, R21 ;  /* 0x000000ffff037224 */ /* 0x000fe200078e0015 */
[----:B------:R-:W-:Y:S06]  /*7400*/  RET.REL.NODEC R16 `(calcRayTan) ;  /* 0xffffff8810fc7950 */ /* 0x000fec0003c3ffff */
.L_x_121:
        /* <DEDUP_REMOVED lines=15> */
.L_x_366:


//--------------------- .text.calcRayIndirectBounded --------------------------
	.section	.text.calcRayIndirectBounded,"ax",@progbits
	.align	128
        .global         calcRayIndirectBounded
        .type           calcRayIndirectBounded,@function
        .size           calcRayIndirectBounded,(.L_x_368 - calcRayIndirectBounded)
        .other          calcRayIndirectBounded,@"STO_CUDA_ENTRY STV_DEFAULT"
calcRayIndirectBounded:
.text.calcRayIndirectBounded:
[----:B------:R-:W-:Y:S01]  /*0000*/  LDC R1, c[0x0][0x37c] ;  /* 0x0000df00ff017b82 */ /* 0x000fe20000000800 */
[----:B------:R-:W0:Y:S07]  /*0010*/  S2R R0, SR_TID.X ;  /* 0x0000000000007919 */ /* 0x000e2e0000002100 */
[----:B------:R-:W0:Y:S01]  /*0020*/  S2UR UR4, SR_CTAID.X ;  /* 0x00000000000479c3 */ /* 0x000e220000002500 */
[----:B------:R-:W1:Y:S01]  /*0030*/  LDCU UR5, c[0x0][0x3d0] ;  /* 0x00007a00ff0577ac */ /* 0x000e620008000800 */
[----:B------:R-:W-:Y:S01]  /*0040*/  BSSY.RECONVERGENT B0, `(.L_x_122) ;  /* 0x0000019000007945 */ /* 0x000fe20003800200 */
[----:B------:R-:W-:-:S05]  /*0050*/  IMAD.MOV.U32 R20, RZ, RZ, RZ ;  /* 0x000000ffff147224 */ /* 0x000fca00078e00ff */
[----:B------:R-:W0:Y:S08]  /*0060*/  LDC R21, c[0x0][0x360] ;  /* 0x0000d800ff157b82 */ /* 0x000e300000000800 */
[----:B------:R-:W2:Y:S01]  /*0070*/  LDC R2, c[0x0][0x398] ;  /* 0x0000e600ff027b82 */ /* 0x000ea20000000800 */
[----:B-1----:R-:W-:Y:S02]  /*0080*/  IMAD.U32 R22, RZ, RZ, UR5 ;  /* 0x00000005ff167e24 */ /* 0x002fe4000f8e00ff */
[----:B0-----:R-:W-:-:S05]  /*0090*/  IMAD R21, R21, UR4, R0 ;  /* 0x0000000415157c24 */ /* 0x001fca000f8e0200 */
[----:B--2---:R-:W-:-:S13]  /*00a0*/  ISETP.GE.AND P0, PT, R21, R2, PT ;  /* 0x000000021500720c */ /* 0x004fda0003f06270 */
[----:B------:R-:W-:Y:S05]  /*00b0*/  @!P0 BRA `(.L_x_123) ;  /* 0x0000000000448947 */ /* 0x000fea0003800000 */
[----:B------:R-:W0:Y:S02]  /*00c0*/  LDC R3, c[0x0][0x39c] ;  /* 0x0000e700ff037b82 */ /* 0x000e240000000800 */
[----:B0-----:R-:W-:-:S05]  /*00d0*/  IMAD.IADD R0, R2, 0x1, R3 ;  /* 0x0000000102007824 */ /* 0x001fca00078e0203 */
[----:B------:R-:W-:-:S13]  /*00e0*/  ISETP.GE.AND P0, PT, R21, R0, PT ;  /* 0x000000001500720c */ /* 0x000fda0003f06270 */
[----:B------:R-:W-:Y:S02]  /*00f0*/  @!P0 VIADD R4, R2, 0xffffffff ;  /* 0xffffffff02048836 */ /* 0x000fe40000000000 */
[----:B------:R-:W-:Y:S02]  /*0100*/  @!P0 IMAD.IADD R20, R21, 0x1, -R2 ;  /* 0x0000000115148824 */ /* 0x000fe400078e0a02 */
[----:B------:R-:W-:Y:S01]  /*0110*/  @!P0 IMAD.MOV.U32 R21, RZ, RZ, R4 ;  /* 0x000000ffff158224 */ /* 0x000fe200078e0004 */
[----:B------:R-:W-:Y:S06]  /*0120*/  @!P0 BRA `(.L_x_123) ;  /* 0x0000000000288947 */ /* 0x000fec0003800000 */
[----:B------:R-:W-:-:S05]  /*0130*/  IMAD.IADD R2, R0, 0x1, R2 ;  /* 0x0000000100027824 */ /* 0x000fca00078e0202 */
[----:B------:R-:W-:-:S13]  /*0140*/  ISETP.GE.AND P0, PT, R21, R2, PT ;  /* 0x000000021500720c */ /* 0x000fda0003f06270 */
[----:B------:R-:W-:Y:S02]  /*0150*/  @!P0 IMAD.IADD R21, R21, 0x1, -R0 ;  /* 0x0000000115158824 */ /* 0x000fe400078e0a00 */
[----:B------:R-:W-:Y:S01]  /*0160*/  @!P0 VIADD R20, R3, 0xffffffff ;  /* 0xffffffff03148836 */ /* 0x000fe20000000000 */
[----:B------:R-:W-:Y:S06]  /*0170*/  @!P0 BRA `(.L_x_123) ;  /* 0x0000000000148947 */ /* 0x000fec0003800000 */
[----:B------:R-:W-:-:S05]  /*0180*/  IMAD.IADD R0, R2, 0x1, R3 ;  /* 0x0000000102007824 */ /* 0x000fca00078e0203 */
[----:B------:R-:W-:-:S13]  /*0190*/  ISETP.GE.AND P0, PT, R21, R0, PT ;  /* 0x000000001500720c */ /* 0x000fda0003f06270 */
[----:B------:R-:W-:Y:S05]  /*01a0*/  @P0 EXIT ;  /* 0x000000000000094d */ /* 0x000fea0003800000 */
[----:B------:R-:W-:Y:S02]  /*01b0*/  IMAD.IADD R20, R21, 0x1, -R2 ;  /* 0x0000000115147824 */ /* 0x000fe400078e0a02 */
[----:B------:R-:W-:-:S07]  /*01c0*/  IMAD.MOV.U32 R21, RZ, RZ, RZ ;  /* 0x000000ffff157224 */ /* 0x000fce00078e00ff */
.L_x_123:
[----:B------:R-:W-:Y:S05]  /*01d0*/  BSYNC.RECONVERGENT B0 ;  /* 0x0000000000007941 */ /* 0x000fea0003800200 */
.L_x_122:
[----:B------:R-:W0:Y:S01]  /*01e0*/  LDCU.64 UR4, c[0x0][0x380] ;  /* 0x00007000ff0477ac */ /* 0x000e220008000a00 */
[----:B------:R-:W-:Y:S01]  /*01f0*/  I2F.F64 R2, R20 ;  /* 0x0000001400027312 */ /* 0x000fe20000201c00 */
[----:B------:R-:W-:Y:S07]  /*0200*/  BSSY.RECONVERGENT B0, `(.L_x_124) ;  /* 0x000001f000007945 */ /* 0x000fee0003800200 */
[----:B------:R-:W-:Y:S08]  /*0210*/  I2F.F64 R4, R21 ;  /* 0x0000001500047312 */ /* 0x000ff00000201c00 */
[----:B0-----:R-:W0:Y:S08]  /*0220*/  I2F.F64 R6, UR5 ;  /* 0x0000000500067d12 */ /* 0x001e300008201c00 */
[----:B------:R-:W1:Y:S01]  /*0230*/  I2F.F64 R8, UR4 ;  /* 0x0000000400087d12 */ /* 0x000e620008201c00 */
[----:B0-----:R-:W-:Y:S01]  /*0240*/  DADD R6, R6, -R2 ;  /* 0x0000000006067229 */ /* 0x001fe20000000802 */
[----:B------:R-:W-:Y:S01]  /*0250*/  IMAD.MOV.U32 R2, RZ, RZ, 0x1 ;  /* 0x00000001ff027424 */ /* 0x000fe200078e00ff */
[----:B-1----:R-:W-:-:S06]  /*0260*/  DADD R4, R4, -R8 ;  /* 0x0000000004047229 */ /* 0x002fcc0000000808 */
[----:B------:R-:W-:Y:S02]  /*0270*/  DADD R10, -RZ, |R6| ;  /* 0x00000000ff0a7229 */ /* 0x000fe40000000506 */
[--C-:B------:R-:W-:Y:S02]  /*0280*/  DADD R12, -RZ, |R4|.reuse ;  /* 0x00000000ff0c7229 */ /* 0x100fe40000000504 */
[----:B------:R-:W-:-:S08]  /*0290*/  DSETP.GT.AND P1, PT, |R6|, |R4|, PT ;  /* 0x400000040600722a */ /* 0x000fd00003f24200 */
[----:B------:R-:W-:Y:S02]  /*02a0*/  FSEL R25, R11, R13, P1 ;  /* 0x0000000d0b197208 */ /* 0x000fe40000800000 */
[----:B------:R-:W-:Y:S02]  /*02b0*/  FSEL R24, R10, R12, P1 ;  /* 0x0000000c0a187208 */ /* 0x000fe40000800000 */
[----:B------:R-:W0:Y:S01]  /*02c0*/  MUFU.RCP64H R3, R25 ;  /* 0x0000001900037308 */ /* 0x000e220000001800 */
[----:B------:R-:W-:Y:S02]  /*02d0*/  FSEL R10, R12, R10, P1 ;  /* 0x0000000a0c0a7208 */ /* 0x000fe40000800000 */
[----:B------:R-:W-:-:S04]  /*02e0*/  FSEL R11, R13, R11, P1 ;  /* 0x0000000b0d0b7208 */ /* 0x000fc80000800000 */
[----:B------:R-:W-:Y:S01]  /*02f0*/  FSETP.GEU.AND P2, PT, |R11|, 6.5827683646048100446e-37, PT ;  /* 0x036000000b00780b */ /* 0x000fe20003f4e200 */
        /* <DEDUP_REMOVED lines=11> */
[----:B------:R-:W-:-:S07]  /*03b0*/  MOV R0, 0x3d0 ;  /* 0x000003d000007802 */ /* 0x000fce0000000f00 */
[----:B------:R-:W-:Y:S05]  /*03c0*/  CALL.REL.NOINC `($__internal_2_$__cuda_sm20_div_rn_f64_full) ;  /* 0x00000024007c7944 */ /* 0x000fea0003c00000 */
[----:B------:R-:W-:Y:S02]  /*03d0*/  IMAD.MOV.U32 R2, RZ, RZ, R8 ;  /* 0x000000ffff027224 */ /* 0x000fe400078e0008 */
[----:B------:R-:W-:-:S07]  /*03e0*/  IMAD.MOV.U32 R3, RZ, RZ, R9 ;  /* 0x000000ffff037224 */ /* 0x000fce00078e0009 */
.L_x_125:
[----:B------:R-:W-:Y:S05]  /*03f0*/  BSYNC.RECONVERGENT B0 ;  /* 0x0000000000007941 */ /* 0x000fea0003800200 */
.L_x_124:
[----:B------:R-:W-:Y:S01]  /*0400*/  DMUL R8, R2, R2 ;  /* 0x0000000202087228 */ /* 0x000fe20000000000 */
[----:B------:R-:W-:Y:S01]  /*0410*/  IMAD.MOV.U32 R10, RZ, RZ, -0x2449a4b7 ;  /* 0xdbb65b49ff0a7424 */ /* 0x000fe200078e00ff */
[----:B------:R-:W-:Y:S01]  /*0420*/  UMOV UR4, 0x2a25ff7e ;  /* 0x2a25ff7e00047882 */ /* 0x000fe20000000000 */
[----:B------:R-:W-:Y:S01]  /*0430*/  IMAD.MOV.U32 R11, RZ, RZ, 0x3f2d3b63 ;  /* 0x3f2d3b63ff0b7424 */ /* 0x000fe200078e00ff */
[----:B------:R-:W-:Y:S01]  /*0440*/  UMOV UR5, 0x3ef53e1d ;  /* 0x3ef53e1d00057882 */ /* 0x000fe20000000000 */
[----:B------:R-:W-:Y:S01]  /*0450*/  ISETP.GE.AND P2, PT, R5, RZ, PT ;  /* 0x000000ff0500720c */ /* 0x000fe20003f46270 */
[----:B------:R-:W-:Y:S01]  /*0460*/  @!P1 IMAD.MOV.U32 R12, RZ, RZ, 0x54442d18 ;  /* 0x54442d18ff0c9424 */ /* 0x000fe200078e00ff */
[----:B------:R-:W-:Y:S01]  /*0470*/  DSETP.NEU.AND P3, PT, R24, RZ, PT ;  /* 0x000000ff1800722a */ /* 0x000fe20003f6d000 */
[----:B------:R-:W-:Y:S01]  /*0480*/  @!P1 IMAD.MOV.U32 R13, RZ, RZ, 0x400921fb ;  /* 0x400921fbff0d9424 */ /* 0x000fe200078e00ff */
[C---:B------:R-:W-:Y:S01]  /*0490*/  DFMA R10, R8.reuse, -UR4, R10 ;  /* 0x80000004080a7c2b */ /* 0x040fe2000800000a */
[----:B------:R-:W-:Y:S01]  /*04a0*/  UMOV UR4, 0x8dde082e ;  /* 0x8dde082e00047882 */ /* 0x000fe20000000000 */
[----:B------:R-:W-:Y:S01]  /*04b0*/  UMOV UR5, 0x3f531278 ;  /* 0x3f53127800057882 */ /* 0x000fe20000000000 */
[----:B------:R-:W-:Y:S01]  /*04c0*/  @P1 PLOP3.LUT P0, PT, P2, PT, PT, 0x80, 0x8 ;  /* 0x000000000008181c */ /* 0x000fe2000170f070 */
[----:B------:R-:W-:Y:S04]  /*04d0*/  BSSY.RECONVERGENT B0, `(.L_x_126) ;  /* 0x000005f000007945 */ /* 0x000fe80003800200 */
        /* <DEDUP_REMOVED lines=51> */
[----:B------:R-:W-:-:S08]  /*0810*/  DMUL R10, R8, R10 ;  /* 0x0000000a080a7228 */ /* 0x000fd00000000000 */
[----:B------:R-:W-:Y:S01]  /*0820*/  DFMA R14, R10, R2, R2 ;  /* 0x000000020a0e722b */ /* 0x000fe20000000002 */
[----:B------:R-:W-:Y:S02]  /*0830*/  @P1 IMAD.MOV.U32 R10, RZ, RZ, 0x54442d18 ;  /* 0x54442d18ff0a1424 */ /* 0x000fe400078e00ff */
[----:B------:R-:W-:-:S05]  /*0840*/  @P1 IMAD.MOV.U32 R11, RZ, RZ, 0x3ff921fb ;  /* 0x3ff921fbff0b1424 */ /* 0x000fca00078e00ff */
[----:B------:R-:W-:-:S10]  /*0850*/  @P1 DADD R2, -RZ, -R14 ;  /* 0x00000000ff021229 */ /* 0x000fd4000000090e */
[----:B------:R-:W-:Y:S02]  /*0860*/  @P1 FSEL R8, R14, R2, !P0 ;  /* 0x000000020e081208 */ /* 0x000fe40004000000 */
[----:B------:R-:W-:Y:S01]  /*0870*/  @P1 FSEL R9, R15, R3, !P0 ;  /* 0x000000030f091208 */ /* 0x000fe20004000000 */
[----:B------:R-:W-:Y:S01]  /*0880*/  @!P1 DADD R2, -R14, R12 ;  /* 0x000000000e029229 */ /* 0x000fe2000000010c */
[----:B------:R-:W-:Y:S01]  /*0890*/  @!P1 PLOP3.LUT P0, PT, P2, PT, PT, 0x80, 0x8 ;  /* 0x000000000008981c */ /* 0x000fe2000170f070 */
[----:B------:R-:W-:-:S03]  /*08a0*/  @P3 IMAD.MOV.U32 R13, RZ, RZ, 0x7f3321d2 ;  /* 0x7f3321d2ff0d3424 */ /* 0x000fc600078e00ff */
[----:B------:R-:W-:Y:S02]  /*08b0*/  @P1 DADD R8, R8, R10 ;  /* 0x0000000008081229 */ /* 0x000fe4000000000a */
[----:B------:R-:W-:Y:S02]  /*08c0*/  @P3 FSEL R13, R13, 3.37028055040000000000e+12, !P0 ;  /* 0x54442d180d0d3808 */ /* 0x000fe40004000000 */
[----:B------:R-:W-:Y:S02]  /*08d0*/  @!P3 FSEL R11, RZ, 2.1426990032196044922, P0 ;  /* 0x400921fbff0bb808 */ /* 0x000fe40000000000 */
[----:B------:R-:W-:Y:S01]  /*08e0*/  @!P1 FSEL R9, R3, R15, !P0 ;  /* 0x0000000f03099208 */ /* 0x000fe20004000000 */
[----:B------:R-:W-:Y:S01]  /*08f0*/  @P3 IMAD.MOV.U32 R15, RZ, RZ, 0x4002d97c ;  /* 0x4002d97cff0f3424 */ /* 0x000fe200078e00ff */
[----:B------:R-:W-:Y:S01]  /*0900*/  @!P1 FSEL R8, R2, R14, !P0 ;  /* 0x0000000e02089208 */ /* 0x000fe20004000000 */
[----:B------:R-:W-:Y:S01]  /*0910*/  @P3 DSETP.NEU.AND P1, PT, |R4|, |R6|, PT ;  /* 0x400000060400322a */ /* 0x000fe20003f2d200 */
[----:B------:R-:W0:Y:S01]  /*0920*/  LDC.64 R2, c[0x0][0x3c8] ;  /* 0x0000f200ff027b82 */ /* 0x000e220000000a00 */
[----:B------:R-:W-:Y:S01]  /*0930*/  DADD R4, |R6|, |R4| ;  /* 0x0000000006047229 */ /* 0x000fe20000000604 */
[----:B------:R-:W-:-:S02]  /*0940*/  @P3 FSEL R15, R15, 1.8213495016098022461, !P0 ;  /* 0x3fe921fb0f0f3808 */ /* 0x000fc40004000000 */
[----:B------:R-:W-:Y:S02]  /*0950*/  @!P3 FSEL R10, RZ, 3.37028055040000000000e+12, P0 ;  /* 0x54442d18ff0ab808 */ /* 0x000fe40000000000 */
[----:B------:R-:W-:Y:S02]  /*0960*/  @P3 FSEL R9, R15, R9, !P1 ;  /* 0x000000090f093208 */ /* 0x000fe40004800000 */
[----:B------:R-:W-:Y:S01]  /*0970*/  @P3 FSEL R0, R13, R8, !P1 ;  /* 0x000000080d003208 */ /* 0x000fe20004800000 */
[----:B------:R-:W-:Y:S02]  /*0980*/  DSETP.NAN.AND P0, PT, R4, R4, PT ;  /* 0x000000040400722a */ /* 0x000fe40003f08000 */
[----:B------:R-:W-:Y:S02]  /*0990*/  @P3 IMAD.MOV.U32 R11, RZ, RZ, R9 ;  /* 0x000000ffff0b3224 */ /* 0x000fe400078e0009 */
[----:B------:R-:W-:-:S03]  /*09a0*/  @P3 IMAD.MOV.U32 R10, RZ, RZ, R0 ;  /* 0x000000ffff0a3224 */ /* 0x000fc600078e0000 */
[----:B------:R-:W-:Y:S02]  /*09b0*/  LOP3.LUT R7, R11, 0x80000000, R7, 0xb8, !PT ;  /* 0x800000000b077812 */ /* 0x000fe400078eb807 */
[----:B------:R-:W-:Y:S02]  /*09c0*/  FSEL R10, R4, R10, P0 ;  /* 0x0000000a040a7208 */ /* 0x000fe40000000000 */
[----:B------:R-:W-:Y:S01]  /*09d0*/  FSEL R11, R5, R7, P0 ;  /* 0x00000007050b7208 */ /* 0x000fe20000000000 */
[----:B0-----:R-:W0:Y:S01]  /*09e0*/  F2F.F64.F32 R8, R2 ;  /* 0x0000000200087310 */ /* 0x001e220000201800 */
[----:B------:R-:W-:-:S04]  /*09f0*/  FSETP.LT.AND P2, PT, R3, R2, PT ;  /* 0x000000020300720b */ /* 0x000fc80003f41000 */
[C---:B------:R-:W-:Y:S02]  /*0a00*/  DADD R4, R10.reuse, UR4 ;  /* 0x000000040a047e29 */ /* 0x040fe40008000000 */
[----:B------:R-:W-:Y:S01]  /*0a10*/  DSETP.GEU.AND P0, PT, R10, RZ, PT ;  /* 0x000000ff0a00722a */ /* 0x000fe20003f0e000 */
[----:B------:R-:W1:Y:S07]  /*0a20*/  F2F.F64.F32 R6, R3 ;  /* 0x0000000300067310 */ /* 0x000e6e0000201800 */
[----:B------:R-:W-:-:S02]  /*0a30*/  FSEL R4, R4, R10, !P0 ;  /* 0x0000000a04047208 */ /* 0x000fc40004000000 */
[----:B------:R-:W-:-:S06]  /*0a40*/  FSEL R5, R5, R11, !P0 ;  /* 0x0000000b05057208 */ /* 0x000fcc0004000000 */
[----:B0-----:R-:W-:-:S06]  /*0a50*/  DSETP.GTU.AND P1, PT, R4, R8, PT ;  /* 0x000000080400722a */ /* 0x001fcc0003f2c000 */
[----:B-1----:R-:W-:-:S14]  /*0a60*/  DSETP.GE.AND P0, PT, R4, R6, !P1 ;  /* 0x000000060400722a */ /* 0x002fdc0004f06000 */
[----:B------:R-:W-:Y:S05]  /*0a70*/  @P0 BRA P2, `(.L_x_127) ;  /* 0x0000000000100947 */ /* 0x000fea0001000000 */
[----:B------:R-:W-:-:S13]  /*0a80*/  FSETP.GE.AND P0, PT, R3, R2, PT ;  /* 0x000000020300720b */ /* 0x000fda0003f06000 */
[----:B------:R-:W-:Y:S05]  /*0a90*/  @!P0 EXIT ;  /* 0x000000000000894d */ /* 0x000fea0003800000 */
[----:B------:R-:W-:-:S14]  /*0aa0*/  DSETP.LTU.AND P0, PT, R4, R6, PT ;  /* 0x000000060400722a */ /* 0x000fdc0003f09000 */
[----:B------:R-:W-:Y:S05]  /*0ab0*/  @P1 EXIT P0 ;  /* 0x000000000000194d */ /* 0x000fea0000000000 */
.L_x_127:
[----:B------:R-:W-:Y:S05]  /*0ac0*/  BSYNC.RECONVERGENT B0 ;  /* 0x0000000000007941 */ /* 0x000fea0003800200 */
.L_x_126:
[----:B------:R-:W0:Y:S01]  /*0ad0*/  LDCU UR5, c[0x0][0x3a4] ;  /* 0x00007480ff0577ac */ /* 0x000e220008000800 */
[----:B------:R-:W1:Y:S01]  /*0ae0*/  LDC R19, c[0x0][0x38c] ;  /* 0x0000e300ff137b82 */ /* 0x000e620000000800 */
[----:B------:R-:W-:Y:S01]  /*0af0*/  IMAD.MOV.U32 R0, RZ, RZ, RZ ;  /* 0x000000ffff007224 */ /* 0x000fe200078e00ff */
[----:B------:R-:W2:Y:S01]  /*0b00*/  LDCU UR8, c[0x0][0x398] ;  /* 0x00007300ff0877ac */ /* 0x000ea20008000800 */
[----:B------:R-:W2:Y:S01]  /*0b10*/  LDCU.64 UR10, c[0x0][0x380] ;  /* 0x00007000ff0a77ac */ /* 0x000ea20008000a00 */
[----:B------:R-:W3:Y:S01]  /*0b20*/  LDCU.64 UR6, c[0x0][0x358] ;  /* 0x00006b00ff0677ac */ /* 0x000ee20008000a00 */
[----:B0-----:R-:W-:Y:S01]  /*0b30*/  UISETP.NE.AND UP0, UPT, UR5, URZ, UPT ;  /* 0x000000ff0500728c */ /* 0x001fe2000bf05270 */
[----:B-1----:R-:W-:Y:S01]  /*0b40*/  FSETP.NEU.AND P1, PT, R19, -1, PT ;  /* 0xbf8000001300780b */ /* 0x002fe20003f2d000 */
[----:B--2---:R-:W-:-:S06]  /*0b50*/  UIMAD UR4, UR8, UR11, UR10 ;  /* 0x0000000b080472a4 */ /* 0x004fcc000f8e020a */
[----:B------:R-:W-:Y:S01]  /*0b60*/  IMAD.U32 R29, RZ, RZ, UR4 ;  /* 0x00000004ff1d7e24 */ /* 0x000fe2000f8e00ff */
[----:B---3--:R-:W-:Y:S06]  /*0b70*/  BRA.U !UP0, `(.L_x_128) ;  /* 0x00000001080c7547 */ /* 0x008fec000b800000 */
[----:B------:R-:W0:Y:S02]  /*0b80*/  LDC.64 R2, c[0x0][0x3a8] ;  /* 0x0000ea00ff027b82 */ /* 0x000e240000000a00 */
[----:B0-----:R-:W-:-:S05]  /*0b90*/  IMAD.WIDE R2, R29, 0x4, R2 ;  /* 0x000000041d027825 */ /* 0x001fca00078e0202 */
[----:B------:R0:W5:Y:S02]  /*0ba0*/  LDG.E R0, desc[UR6][R2.64] ;  /* 0x0000000602007981 */ /* 0x000164000c1e1900 */
.L_x_128:
[----:B-----5:R-:W-:-:S13]  /*0bb0*/  FSETP.GT.AND P0, PT, R0, R19, PT ;  /* 0x000000130000720b */ /* 0x020fda0003f04000 */
[----:B------:R-:W-:Y:S05]  /*0bc0*/  @P0 EXIT P1 ;  /* 0x000000000000094d */ /* 0x000fea0000800000 */
[----:B------:R-:W1:Y:S01]  /*0bd0*/  LDC R4, c[0x0][0x3d0] ;  /* 0x0000f400ff047b82 */ /* 0x000e620000000800 */
[----:B------:R-:W2:Y:S07]  /*0be0*/  LDCU UR4, c[0x0][0x3c0] ;  /* 0x00007800ff0477ac */ /* 0x000eae0008000800 */
[----:B0-----:R-:W0:Y:S01]  /*0bf0*/  LDC.64 R2, c[0x0][0x390] ;  /* 0x0000e400ff027b82 */ /* 0x001e220000000a00 */
[----:B-1----:R-:W-:-:S04]  /*0c00*/  FSETP.NEU.AND P0, PT, R4, -INF , PT ;  /* 0xff8000000400780b */ /* 0x002fc80003f0d000 */
[----:B--2---:R-:W-:Y:S01]  /*0c10*/  FSETP.NEU.OR P0, PT, RZ, UR4, P0 ;  /* 0x00000004ff007c0b */ /* 0x004fe2000870d400 */
[----:B------:R-:W-:Y:S02]  /*0c20*/  IMAD R23, R20, UR8, R21 ;  /* 0x0000000814177c24 */ /* 0x000fe4000f8e0215 */
[----:B0-----:R-:W-:-:S10]  /*0c30*/  IMAD.WIDE R2, R29, 0x4, R2 ;  /* 0x000000041d027825 */ /* 0x001fd400078e0202 */
[----:B------:R-:W0:Y:S01]  /*0c40*/  @!P0 LDC.64 R4, c[0x0][0x3b8] ;  /* 0x0000ee00ff048b82 */ /* 0x000e220000000a00 */
[C---:B------:R-:W-:Y:S01]  /*0c50*/  ISETP.NE.AND P3, PT, R29.reuse, R23, PT ;  /* 0x000000171d00720c */ /* 0x040fe20003f65270 */
[----:B------:R-:W-:Y:S01]  /*0c60*/  IMAD.MOV.U32 R6, RZ, RZ, 0x1 ;  /* 0x00000001ff067424 */ /* 0x000fe200078e00ff */
[----:B------:R1:W5:Y:S01]  /*0c70*/  LDG.E R2, desc[UR6][R2.64] ;  /* 0x0000000602027981 */ /* 0x000362000c1e1900 */
[C---:B------:R-:W-:Y:S01]  /*0c80*/  ISETP.GT.AND P2, PT, R20.reuse, UR11, PT ;  /* 0x0000000b14007c0c */ /* 0x040fe2000bf44270 */
[----:B------:R-:W-:Y:S02]  /*0c90*/  VIADD R20, R20, -UR11 ;  /* 0x8000000b14147c36 */ /* 0x000fe40008000000 */
[----:B-1----:R-:W-:Y:S02]  /*0ca0*/  @!P0 PRMT R3, R6, 0x7610, R3 ;  /* 0x0000761006038816 */ /* 0x002fe40000000003 */
[----:B0-----:R-:W-:-:S04]  /*0cb0*/  @!P0 IADD3 R4, P1, PT, R29, R4, RZ ;  /* 0x000000041d048210 */ /* 0x001fc80007f3e0ff */
[----:B------:R-:W-:Y:S02]  /*0cc0*/  @!P0 LEA.HI.X.SX32 R5, R29, R5, 0x1, P1 ;  /* 0x000000051d058211 */ /* 0x000fe400008f0eff */
[C---:B------:R-:W-:Y:S01]  /*0cd0*/  ISETP.GT.AND P1, PT, R21.reuse, UR10, PT ;  /* 0x0000000a15007c0c */ /* 0x040fe2000bf24270 */
[----:B------:R-:W-:Y:S02]  /*0ce0*/  VIADD R21, R21, -UR10 ;  /* 0x8000000a15157c36 */ /* 0x000fe40008000000 */
[----:B------:R0:W-:Y:S01]  /*0cf0*/  @!P0 STG.E.U8 desc[UR6][R4.64], R3 ;  /* 0x0000000304008986 */ /* 0x0001e2000c101106 */
[----:B------:R-:W-:Y:S09]  /*0d00*/  @!P3 EXIT ;  /* 0x000000000000b94d */ /* 0x000ff20003800000 */
[----:B------:R-:W1:Y:S01]  /*0d10*/  LDCU UR4, c[0x0][0x3b0] ;  /* 0x00007600ff0477ac */ /* 0x000e620008000800 */
[----:B------:R-:W2:Y:S01]  /*0d20*/  LDC R10, c[0x0][0x3a0] ;  /* 0x0000e800ff0a7b82 */ /* 0x000ea20000000800 */
[----:B------:R-:W-:Y:S01]  /*0d30*/  IMAD.MOV.U32 R13, RZ, RZ, 0x1 ;  /* 0x00000001ff0d7424 */ /* 0x000fe200078e00ff */
[----:B------:R-:W-:Y:S02]  /*0d40*/  FSETP.NEU.AND P0, PT, R19, -1, PT ;  /* 0xbf8000001300780b */ /* 0x000fe40003f0d000 */
[----:B------:R-:W-:Y:S02]  /*0d50*/  IABS R15, R21 ;  /* 0x00000015000f7213 */ /* 0x000fe40000000000 */
[----:B------:R-:W-:Y:S02]  /*0d60*/  FSEL R19, R0, R19, !P0 ;  /* 0x0000001300137208 */ /* 0x000fe40004000000 */
[----:B------:R-:W-:Y:S02]  /*0d70*/  IABS R14, R20 ;  /* 0x00000014000e7213 */ /* 0x000fe40000000000 */
[C---:B------:R-:W-:Y:S01]  /*0d80*/  SEL R18, R13.reuse, 0xffffffff, P2 ;  /* 0xffffffff0d127807 */ /* 0x040fe20001000000 */
[----:B-----5:R-:W-:Y:S01]  /*0d90*/  FADD R19, R2, R19 ;  /* 0x0000001302137221 */ /* 0x020fe20000000000 */
[----:B------:R-:W-:Y:S01]  /*0da0*/  SEL R13, R13, 0xffffffff, P1 ;  /* 0xffffffff0d0d7807 */ /* 0x000fe20000800000 */
[----:B------:R-:W-:-:S02]  /*0db0*/  IMAD.IADD R28, R15, 0x1, -R14 ;  /* 0x000000010f1c7824 */ /* 0x000fc400078e0a0e */
[----:B------:R-:W-:Y:S01]  /*0dc0*/  IMAD R12, R18, UR8, RZ ;  /* 0x00000008120c7c24 */ /* 0x000fe2000f8e02ff */
[----:B-1----:R-:W-:Y:S01]  /*0dd0*/  UISETP.NE.AND UP1, UPT, UR4, URZ, UPT ;  /* 0x000000ff0400728c */ /* 0x002fe2000bf25270 */
[----:B--2---:R-:W-:-:S08]  /*0de0*/  FMUL R10, R10, R10 ;  /* 0x0000000a0a0a7220 */ /* 0x004fd00000400000 */
[----:B------:R-:W-:Y:S05]  /*0df0*/  BRA.U UP1, `(.L_x_129) ;  /* 0x0000000d01587547 */ /* 0x000fea000b800000 */
[----:B------:R-:W-:Y:S05]  /*0e00*/  BRA.U !UP0, `(.L_x_130) ;  /* 0x0000000508b07547 */ /* 0x000fea000b800000 */
[----:B------:R-:W-:Y:S01]  /*0e10*/  IABS R2, R20 ;  /* 0x0000001400027213 */ /* 0x000fe20000000000 */
[----:B------:R-:W-:Y:S01]  /*0e20*/  IMAD.SHL.U32 R0, R28, 0x2, RZ ;  /* 0x000000021c007824 */ /* 0x000fe200078e00ff */
[----:B------:R-:W1:Y:S03]  /*0e30*/  LDCU UR4, c[0x0][0x3c4] ;  /* 0x00007880ff0477ac */ /* 0x000e660008000800 */
[----:B0-----:R-:W-:Y:S01]  /*0e40*/  IMAD.MOV R3, RZ, RZ, -R2 ;  /* 0x000000ffff037224 */ /* 0x001fe200078e0a02 */
[----:B------:R-:W-:-:S04]  /*0e50*/  ISETP.GE.AND P1, PT, R0, R15, PT ;  /* 0x0000000f0000720c */ /* 0x000fc80003f26270 */
[----:B------:R-:W-:Y:S02]  /*0e60*/  SEL R11, R18, RZ, !P1 ;  /* 0x000000ff120b7207 */ /* 0x000fe40004800000 */
[----:B------:R-:W-:-:S03]  /*0e70*/  ISETP.GT.AND P0, PT, R0, R3, PT ;  /* 0x000000030000720c */ /* 0x000fc60003f04270 */
[----:B------:R-:W-:Y:S01]  /*0e80*/  IMAD R0, R11, R11, RZ ;  /* 0x0000000b0b007224 */ /* 0x000fe200078e02ff */
[----:B------:R-:W-:-:S05]  /*0e90*/  SEL R5, R13, RZ, P0 ;  /* 0x000000ff0d057207 */ /* 0x000fca0000000000 */
[----:B------:R-:W-:-:S05]  /*0ea0*/  IMAD R0, R5, R5, R0 ;  /* 0x0000000505007224 */ /* 0x000fca00078e0200 */
[----:B------:R-:W-:-:S05]  /*0eb0*/  I2FP.F32.U32 R3, R0 ;  /* 0x0000000000037245 */ /* 0x000fca0000201000 */
[----:B------:R-:W-:-:S05]  /*0ec0*/  FMUL R6, R10, R3 ;  /* 0x000000030a067220 */ /* 0x000fca0000400000 */
[----:B-1----:R-:W-:-:S13]  /*0ed0*/  FSETP.GE.AND P2, PT, R6, UR4, PT ;  /* 0x0000000406007c0b */ /* 0x002fda000bf46000 */
[----:B------:R-:W-:Y:S05]  /*0ee0*/  @P2 EXIT ;  /* 0x000000000000294d */ /* 0x000fea0003800000 */
[----:B------:R-:W-:Y:S01]  /*0ef0*/  SEL R2, R15, RZ, !P1 ;  /* 0x000000ff0f027207 */ /* 0x000fe20004800000 */
[----:B------:R-:W-:Y:S01]  /*0f00*/  IMAD.MOV.U32 R9, RZ, RZ, -0x800000 ;  /* 0xff800000ff097424 */ /* 0x000fe200078e00ff */
[----:B------:R-:W-:Y:S01]  /*0f10*/  SEL R3, R14, RZ, P0 ;  /* 0x000000ff0e037207 */ /* 0x000fe20000000000 */
[----:B------:R-:W0:Y:S01]  /*0f20*/  LDCU UR5, c[0x0][0x3d4] ;  /* 0x00007a80ff0577ac */ /* 0x000e220008000800 */
[----:B------:R-:W-:Y:S02]  /*0f30*/  SEL R0, R12, RZ, !P1 ;  /* 0x000000ff0c007207 */ /* 0x000fe40004800000 */
[----:B------:R-:W-:Y:S01]  /*0f40*/  IADD3 R4, PT, PT, R2, R28, -R3 ;  /* 0x0000001c02047210 */ /* 0x000fe20007ffe803 */
[----:B------:R-:W-:Y:S01]  /*0f50*/  IMAD.MOV.U32 R28, RZ, RZ, R6 ;  /* 0x000000ffff1c7224 */ /* 0x000fe200078e0006 */
[----:B------:R-:W-:Y:S01]  /*0f60*/  IADD3 R8, PT, PT, R0, R5, R29 ;  /* 0x0000000500087210 */ /* 0x000fe20007ffe01d */
[----:B------:R-:W1:Y:S01]  /*0f70*/  LDCU UR9, c[0x0][0x3c4] ;  /* 0x00007880ff0977ac */ /* 0x000e620008000800 */
[----:B------:R-:W2:Y:S01]  /*0f80*/  LDCU UR8, c[0x0][0x3c0] ;  /* 0x00007800ff0877ac */ /* 0x000ea20008000800 */
[----:B------:R-:W3:Y:S04]  /*0f90*/  LDCU UR4, c[0x0][0x388] ;  /* 0x00007100ff0477ac */ /* 0x000ee80008000800 */
.L_x_137:
[----:B------:R-:W4:Y:S02]  /*0fa0*/  LDC.64 R2, c[0x0][0x390] ;  /* 0x0000e400ff027b82 */ /* 0x000f240000000a00 */
[----:B----4-:R-:W-:-:S06]  /*0fb0*/  IMAD.WIDE R2, R8, 0x4, R2 ;  /* 0x0000000408027825 */ /* 0x010fcc00078e0202 */
[----:B------:R-:W3:Y:S01]  /*0fc0*/  LDG.E R2, desc[UR6][R2.64] ;  /* 0x0000000602027981 */ /* 0x000ee2000c1e1900 */
[----:B------:R-:W-:Y:S01]  /*0fd0*/  FSETP.GE.AND P1, PT, R22, RZ, PT ;  /* 0x000000ff1600720b */ /* 0x000fe20003f26000 */
[----:B------:R-:W-:Y:S01]  /*0fe0*/  BSSY.RECONVERGENT B2, `(.L_x_131) ;  /* 0x0000035000027945 */ /* 0x000fe20003800200 */
[----:B---3--:R-:W-:-:S05]  /*0ff0*/  FADD R0, R2, UR4 ;  /* 0x0000000402007e21 */ /* 0x008fca0008000000 */
[----:B------:R-:W-:-:S13]  /*1000*/  FSETP.GTU.AND P0, PT, R0, R9, PT ;  /* 0x000000090000720b */ /* 0x000fda0003f0c000 */
[----:B------:R-:W-:Y:S05]  /*1010*/  @!P0 BRA P1, `(.L_x_132) ;  /* 0x0000000000c48947 */ /* 0x000fea0000800000 */
[----:B------:R-:W3:Y:S01]  /*1020*/  MUFU.RCP R7, R28 ;  /* 0x0000001c00077308 */ /* 0x000ee20000001000 */
[----:B------:R-:W-:Y:S01]  /*1030*/  FADD R3, -R19, R0 ;  /* 0x0000000013037221 */ /* 0x000fe20000000100 */
[----:B------:R-:W-:Y:S03]  /*1040*/  BSSY.RECONVERGENT B3, `(.L_x_133) ;  /* 0x000000c000037945 */ /* 0x000fe60003800200 */
[----:B------:R-:W-:-:S04]  /*1050*/  FMUL R3, R3, |R3| ;  /* 0x4000000303037220 */ /* 0x000fc80000400000 */
[----:B------:R-:W4:Y:S01]  /*1060*/  FCHK P0, R3, R28 ;  /* 0x0000001c03007302 */ /* 0x000f220000000000 */
[----:B---3--:R-:W-:-:S04]  /*1070*/  FFMA R0, R7, -R28, 1 ;  /* 0x3f80000007007423 */ /* 0x008fc8000000081c */
[----:B------:R-:W-:-:S04]  /*1080*/  FFMA R0, R7, R0, R7 ;  /* 0x0000000007007223 */ /* 0x000fc80000000007 */
[----:B------:R-:W-:-:S04]  /*1090*/  FFMA R7, R3, R0, RZ ;  /* 0x0000000003077223 */ /* 0x000fc800000000ff */
[----:B------:R-:W-:-:S04]  /*10a0*/  FFMA R6, R7, -R28, R3 ;  /* 0x8000001c07067223 */ /* 0x000fc80000000003 */
[----:B------:R-:W-:Y:S01]  /*10b0*/  FFMA R0, R0, R6, R7 ;  /* 0x0000000600007223 */ /* 0x000fe20000000007 */
[----:B----4-:R-:W-:Y:S06]  /*10c0*/  @!P0 BRA `(.L_x_134) ;  /* 0x00000000000c8947 */ /* 0x010fec0003800000 */
[----:B------:R-:W-:Y:S01]  /*10d0*/  IMAD.MOV.U32 R0, RZ, RZ, R28 ;  /* 0x000000ffff007224 */ /* 0x000fe200078e001c */
[----:B------:R-:W-:-:S07]  /*10e0*/  MOV R16, 0x1100 ;  /* 0x0000110000107802 */ /* 0x000fce0000000f00 */
[----:B012---:R-:W-:Y:S05]  /*10f0*/  CALL.REL.NOINC `($__internal_3_$__cuda_sm3x_div_rn_noftz_f32_slowpath) ;  /* 0x0000001c00a47944 */ /* 0x007fea0003c00000 */
.L_x_134:
[----:B012---:R-:W-:Y:S05]  /*1100*/  BSYNC.RECONVERGENT B3 ;  /* 0x0000000000037941 */ /* 0x007fea0003800200 */
.L_x_133:
[----:B------:R-:W-:Y:S01]  /*1110*/  FSETP.GTU.AND P0, PT, R0, UR5, PT ;  /* 0x0000000500007c0b */ /* 0x000fe2000bf0c000 */
[----:B------:R-:W0:Y:S01]  /*1120*/  LDC.64 R16, c[0x0][0x3a8] ;  /* 0x0000ea00ff107b82 */ /* 0x000e220000000a00 */
[----:B------:R-:W-:Y:S02]  /*1130*/  IMAD.MOV.U32 R26, RZ, RZ, 0x1 ;  /* 0x00000001ff1a7424 */ /* 0x000fe400078e00ff */
[----:B------:R-:W-:-:S04]  /*1140*/  FSETP.LTU.OR P0, PT, R28, UR8, P0 ;  /* 0x000000081c007c0b */ /* 0x000fc80008709400 */
[----:B------:R-:W-:-:S13]  /*1150*/  FSETP.LEU.OR P0, PT, R0, R22, P0 ;  /* 0x000000160000720b */ /* 0x000fda000070b400 */
[----:B------:R-:W1:Y:S01]  /*1160*/  @!P0 LDC.64 R6, c[0x0][0x3b8] ;  /* 0x0000ee00ff068b82 */ /* 0x000e620000000a00 */
[C---:B0-----:R-:W-:Y:S01]  /*1170*/  IMAD.WIDE R16, R8.reuse, 0x4, R16 ;  /* 0x0000000408107825 */ /* 0x041fe200078e0210 */
[----:B-1----:R-:W-:-:S04]  /*1180*/  @!P0 IADD3 R6, P1, PT, R8, R6, RZ ;  /* 0x0000000608068210 */ /* 0x002fc80007f3e0ff */
[----:B------:R-:W-:-:S05]  /*1190*/  @!P0 LEA.HI.X.SX32 R7, R8, R7, 0x1, P1 ;  /* 0x0000000708078211 */ /* 0x000fca00008f0eff */
[----:B------:R0:W-:Y:S04]  /*11a0*/  @!P0 STG.E.U8 desc[UR6][R6.64], R26 ;  /* 0x0000001a06008986 */ /* 0x0001e8000c101106 */
[----:B------:R-:W2:Y:S01]  /*11b0*/  LDG.E R17, desc[UR6][R16.64] ;  /* 0x0000000610117981 */ /* 0x000ea2000c1e1900 */
[----:B------:R-:W1:Y:S01]  /*11c0*/  MUFU.RCP R3, R28 ;  /* 0x0000001c00037308 */ /* 0x000e620000001000 */
[----:B------:R-:W-:Y:S01]  /*11d0*/  BSSY.RECONVERGENT B3, `(.L_x_135) ;  /* 0x000000f000037945 */ /* 0x000fe20003800200 */
[----:B-1----:R-:W-:Y:S01]  /*11e0*/  FFMA R24, R3, -R28, 1 ;  /* 0x3f80000003187423 */ /* 0x002fe2000000081c */
[----:B--2---:R-:W-:-:S04]  /*11f0*/  FADD R2, R2, R17 ;  /* 0x0000001102027221 */ /* 0x004fc80000000000 */
[----:B------:R-:W-:-:S04]  /*1200*/  FADD R0, -R19, R2 ;  /* 0x0000000213007221 */ /* 0x000fc80000000100 */
[----:B------:R-:W-:Y:S01]  /*1210*/  FMUL R25, R0, |R0| ;  /* 0x4000000000197220 */ /* 0x000fe20000400000 */
[----:B------:R-:W-:-:S03]  /*1220*/  FFMA R0, R3, R24, R3 ;  /* 0x0000001803007223 */ /* 0x000fc60000000003 */
[----:B------:R-:W1:Y:S01]  /*1230*/  FCHK P0, R25, R28 ;  /* 0x0000001c19007302 */ /* 0x000e620000000000 */
[----:B------:R-:W-:-:S04]  /*1240*/  FFMA R3, R0, R25, RZ ;  /* 0x0000001900037223 */ /* 0x000fc800000000ff */
[----:B------:R-:W-:-:S04]  /*1250*/  FFMA R24, R3, -R28, R25 ;  /* 0x8000001c03187223 */ /* 0x000fc80000000019 */
[----:B------:R-:W-:Y:S01]  /*1260*/  FFMA R0, R0, R24, R3 ;  /* 0x0000001800007223 */ /* 0x000fe20000000003 */
[----:B01----:R-:W-:Y:S06]  /*1270*/  @!P0 BRA `(.L_x_136) ;  /* 0x0000000000108947 */ /* 0x003fec0003800000 */
[----:B------:R-:W-:Y:S01]  /*1280*/  IMAD.MOV.U32 R3, RZ, RZ, R25 ;  /* 0x000000ffff037224 */ /* 0x000fe200078e0019 */
[----:B------:R-:W-:Y:S01]  /*1290*/  MOV R16, 0x12c0 ;  /* 0x000012c000107802 */ /* 0x000fe20000000f00 */
[----:B------:R-:W-:-:S07]  /*12a0*/  IMAD.MOV.U32 R0, RZ, RZ, R28 ;  /* 0x000000ffff007224 */ /* 0x000fce00078e001c */
[----:B------:R-:W-:Y:S05]  /*12b0*/  CALL.REL.NOINC `($__internal_3_$__cuda_sm3x_div_rn_noftz_f32_slowpath) ;  /* 0x0000001c00347944 */ /* 0x000fea0003c00000 */
.L_x_136:
[----:B------:R-:W-:Y:S05]  /*12c0*/  BSYNC.RECONVERGENT B3 ;  /* 0x0000000000037941 */ /* 0x000fea0003800200 */
.L_x_135:
[----:B------:R-:W-:-:S04]  /*12d0*/  FSETP.GT.AND P0, PT, R0, R22, PT ;  /* 0x000000160000720b */ /* 0x000fc80003f04000 */
[----:B------:R-:W-:-:S04]  /*12e0*/  FSEL R22, R0, R22, P0 ;  /* 0x0000001600167208 */ /* 0x000fc80000000000 */
[----:B------:R-:W-:-:S13]  /*12f0*/  FSETP.GT.AND P0, PT, R22, UR5, PT ;  /* 0x0000000516007c0b */ /* 0x000fda000bf04000 */
[----:B------:R-:W-:Y:S05]  /*1300*/  @P0 EXIT ;  /* 0x000000000000094d */ /* 0x000fea0003800000 */
[----:B------:R-:W-:-:S04]  /*1310*/  FSETP.GT.AND P0, PT, R2, R9, PT ;  /* 0x000000090200720b */ /* 0x000fc80003f04000 */
[----:B------:R-:W-:-:S09]  /*1320*/  FSEL R9, R2, R9, P0 ;  /* 0x0000000902097208 */ /* 0x000fd20000000000 */
.L_x_132:
[----:B012---:R-:W-:Y:S05]  /*1330*/  BSYNC.RECONVERGENT B2 ;  /* 0x0000000000027941 */ /* 0x007fea0003800200 */
.L_x_131:
[----:B------:R-:W-:-:S13]  /*1340*/  ISETP.NE.AND P0, PT, R8, R23, PT ;  /* 0x000000170800720c */ /* 0x000fda0003f05270 */
[----:B------:R-:W-:Y:S05]  /*1350*/  @!P0 EXIT ;  /* 0x000000000000894d */ /* 0x000fea0003800000 */
[----:B------:R-:W-:Y:S01]  /*1360*/  IABS R2, R20 ;  /* 0x0000001400027213 */ /* 0x000fe20000000000 */
[----:B------:R-:W-:Y:S01]  /*1370*/  IMAD.SHL.U32 R0, R4, 0x2, RZ ;  /* 0x0000000204007824 */ /* 0x000fe200078e00ff */
[----:B------:R-:W-:-:S03]  /*1380*/  IABS R3, R21 ;  /* 0x0000001500037213 */ /* 0x000fc60000000000 */
[----:B------:R-:W-:Y:S01]  /*1390*/  IMAD.MOV R2, RZ, RZ, -R2 ;  /* 0x000000ffff027224 */ /* 0x000fe200078e0a02 */
[----:B------:R-:W-:-:S03]  /*13a0*/  ISETP.GE.AND P1, PT, R0, R3, PT ;  /* 0x000000030000720c */ /* 0x000fc60003f26270 */
[----:B------:R-:W-:Y:S01]  /*13b0*/  IMAD.MOV.U32 R3, RZ, RZ, R2 ;  /* 0x000000ffff037224 */ /* 0x000fe200078e0002 */
[----:B------:R-:W-:Y:S02]  /*13c0*/  SEL R2, R18, RZ, !P1 ;  /* 0x000000ff12027207 */ /* 0x000fe40004800000 */
[----:B------:R-:W-:Y:S02]  /*13d0*/  SEL R7, R12, RZ, !P1 ;  /* 0x000000ff0c077207 */ /* 0x000fe40004800000 */
[----:B------:R-:W-:Y:S01]  /*13e0*/  ISETP.GT.AND P0, PT, R0, R3, PT ;  /* 0x000000030000720c */ /* 0x000fe20003f04270 */
[----:B------:R-:W-:-:S03]  /*13f0*/  IMAD.IADD R11, R2, 0x1, R11 ;  /* 0x00000001020b7824 */ /* 0x000fc600078e020b */
[----:B------:R-:W-:Y:S01]  /*1400*/  SEL R0, R13, RZ, P0 ;  /* 0x000000ff0d007207 */ /* 0x000fe20000000000 */
[----:B------:R-:W-:-:S03]  /*1410*/  IMAD R2, R11, R11, RZ ;  /* 0x0000000b0b027224 */ /* 0x000fc600078e02ff */
[----:B------:R-:W-:Y:S01]  /*1420*/  IADD3 R8, PT, PT, R7, R0, R8 ;  /* 0x0000000007087210 */ /* 0x000fe20007ffe008 */
[----:B------:R-:W-:-:S04]  /*1430*/  IMAD.IADD R5, R0, 0x1, R5 ;  /* 0x0000000100057824 */ /* 0x000fc800078e0205 */
[----:B------:R-:W-:-:S05]  /*1440*/  IMAD R2, R5, R5, R2 ;  /* 0x0000000505027224 */ /* 0x000fca00078e0202 */
[----:B------:R-:W-:Y:S02]  /*1450*/  I2FP.F32.U32 R3, R2 ;  /* 0x0000000200037245 */ /* 0x000fe40000201000 */
[----:B------:R-:W-:-:S03]  /*1460*/  SEL R2, R15, RZ, !P1 ;  /* 0x000000ff0f027207 */ /* 0x000fc60004800000 */
[----:B------:R-:W-:Y:S01]  /*1470*/  FMUL R28, R10, R3 ;  /* 0x000000030a1c7220 */ /* 0x000fe20000400000 */
[----:B------:R-:W-:-:S04]  /*1480*/  SEL R3, R14, RZ, P0 ;  /* 0x000000ff0e037207 */ /* 0x000fc80000000000 */
[----:B------:R-:W-:Y:S02]  /*1490*/  FSETP.GE.AND P2, PT, R28, UR9, PT ;  /* 0x000000091c007c0b */ /* 0x000fe4000bf46000 */
[----:B------:R-:W-:-:S11]  /*14a0*/  IADD3 R4, PT, PT, R2, R4, -R3 ;  /* 0x0000000402047210 */ /* 0x000fd60007ffe803 */
[----:B------:R-:W-:Y:S05]  /*14b0*/  @!P2 BRA `(.L_x_137) ;  /* 0xfffffff800b8a947 */ /* 0x000fea000383ffff */
[----:B------:R-:W-:Y:S05]  /*14c0*/  EXIT ;  /* 0x000000000000794d */ /* 0x000fea0003800000 */
.L_x_130:
        /* <DEDUP_REMOVED lines=25> */
.L_x_144:
        /* <DEDUP_REMOVED lines=22> */
.L_x_141:
[----:B012---:R-:W-:Y:S05]  /*17c0*/  BSYNC.RECONVERGENT B3 ;  /* 0x0000000000037941 */ /* 0x007fea0003800200 */
.L_x_140:
[----:B------:R-:W-:Y:S01]  /*17d0*/  FSETP.GTU.AND P0, PT, R0, UR5, PT ;  /* 0x0000000500007c0b */ /* 0x000fe2000bf0c000 */
[----:B------:R-:W0:Y:S01]  /*17e0*/  MUFU.RCP R3, R28 ;  /* 0x0000001c00037308 */ /* 0x000e220000001000 */
[----:B------:R-:W-:Y:S01]  /*17f0*/  IMAD.MOV.U32 R25, RZ, RZ, 0x1 ;  /* 0x00000001ff197424 */ /* 0x000fe200078e00ff */
[----:B------:R-:W-:Y:S01]  /*1800*/  BSSY.RECONVERGENT B3, `(.L_x_142) ;  /* 0x0000015000037945 */ /* 0x000fe20003800200 */
[----:B------:R-:W-:-:S04]  /*1810*/  FSETP.LTU.OR P0, PT, R28, UR8, P0 ;  /* 0x000000081c007c0b */ /* 0x000fc80008709400 */
[----:B------:R-:W-:Y:S01]  /*1820*/  FSETP.LEU.OR P0, PT, R0, R22, P0 ;  /* 0x000000160000720b */ /* 0x000fe2000070b400 */
[----:B0-----:R-:W-:-:S12]  /*1830*/  FFMA R24, R3, -R28, 1 ;  /* 0x3f80000003187423 */ /* 0x001fd8000000081c */
[----:B------:R-:W0:Y:S02]  /*1840*/  @!P0 LDC.64 R6, c[0x0][0x3b8] ;  /* 0x0000ee00ff068b82 */ /* 0x000e240000000a00 */
[----:B0-----:R-:W-:Y:S01]  /*1850*/  @!P0 IADD3 R16, P1, PT, R8, R6, RZ ;  /* 0x0000000608108210 */ /* 0x001fe20007f3e0ff */
[----:B------:R-:W-:-:S03]  /*1860*/  FADD R6, RZ, R2 ;  /* 0x00000002ff067221 */ /* 0x000fc60000000000 */
[----:B------:R-:W-:Y:S01]  /*1870*/  @!P0 LEA.HI.X.SX32 R17, R8, R7, 0x1, P1 ;  /* 0x0000000708118211 */ /* 0x000fe200008f0eff */
[----:B------:R-:W-:-:S04]  /*1880*/  FADD R0, -R19, R6 ;  /* 0x0000000613007221 */ /* 0x000fc80000000100 */
[----:B------:R-:W-:Y:S01]  /*1890*/  FMUL R7, R0, |R0| ;  /* 0x4000000000077220 */ /* 0x000fe20000400000 */
[----:B------:R0:W-:Y:S01]  /*18a0*/  @!P0 STG.E.U8 desc[UR6][R16.64], R25 ;  /* 0x0000001910008986 */ /* 0x0001e2000c101106 */
[----:B------:R-:W-:Y:S02]  /*18b0*/  FFMA R0, R3, R24, R3 ;  /* 0x0000001803007223 */ /* 0x000fe40000000003 */
[----:B------:R-:W1:Y:S02]  /*18c0*/  FCHK P0, R7, R28 ;  /* 0x0000001c07007302 */ /* 0x000e640000000000 */
        /* <DEDUP_REMOVED lines=8> */
.L_x_143:
[----:B------:R-:W-:Y:S05]  /*1950*/  BSYNC.RECONVERGENT B3 ;  /* 0x0000000000037941 */ /* 0x000fea0003800200 */
.L_x_142:
[----:B------:R-:W-:-:S04]  /*1960*/  FSETP.GT.AND P0, PT, R0, R22, PT ;  /* 0x000000160000720b */ /* 0x000fc80003f04000 */
[----:B------:R-:W-:-:S04]  /*1970*/  FSEL R22, R0, R22, P0 ;  /* 0x0000001600167208 */ /* 0x000fc80000000000 */
[----:B------:R-:W-:-:S13]  /*1980*/  FSETP.GT.AND P0, PT, R22, UR5, PT ;  /* 0x0000000516007c0b */ /* 0x000fda000bf04000 */
[----:B------:R-:W-:Y:S05]  /*1990*/  @P0 EXIT ;  /* 0x000000000000094d */ /* 0x000fea0003800000 */
[----:B------:R-:W-:-:S04]  /*19a0*/  FSETP.GT.AND P0, PT, R2, R9, PT ;  /* 0x000000090200720b */ /* 0x000fc80003f04000 */
[----:B------:R-:W-:-:S09]  /*19b0*/  FSEL R9, R6, R9, P0 ;  /* 0x0000000906097208 */ /* 0x000fd20000000000 */
.L_x_139:
[----:B012---:R-:W-:Y:S05]  /*19c0*/  BSYNC.RECONVERGENT B2 ;  /* 0x0000000000027941 */ /* 0x007fea0003800200 */
.L_x_138:
        /* <DEDUP_REMOVED lines=25> */
.L_x_129:
[----:B------:R-:W1:Y:S02]  /*1b60*/  LDC R11, c[0x0][0x3b4] ;  /* 0x0000ed00ff0b7b82 */ /* 0x000e640000000800 */
[----:B-1----:R-:W-:Y:S01]  /*1b70*/  FADD R11, -R11, 1 ;  /* 0x3f8000000b0b7421 */ /* 0x002fe20000000100 */
[----:B------:R-:W-:Y:S06]  /*1b80*/  BRA.U !UP0, `(.L_x_145) ;  /* 0x0000000508ac7547 */ /* 0x000fec000b800000 */
[----:B------:R-:W-:Y:S01]  /*1b90*/  IMAD.MOV.U32 R2, RZ, RZ, RZ ;  /* 0x000000ffff027224 */ /* 0x000fe200078e00ff */
[----:B------:R-:W1:Y:S01]  /*1ba0*/  LDCU UR8, c[0x0][0x3d4] ;  /* 0x00007a80ff0877ac */ /* 0x000e620008000800 */
[----:B------:R-:W-:Y:S02]  /*1bb0*/  IMAD.MOV.U32 R6, RZ, RZ, -0x800000 ;  /* 0xff800000ff067424 */ /* 0x000fe400078e00ff */
[----:B------:R-:W-:Y:S01]  /*1bc0*/  IMAD.MOV.U32 R7, RZ, RZ, RZ ;  /* 0x000000ffff077224 */ /* 0x000fe200078e00ff */
[----:B------:R-:W2:Y:S01]  /*1bd0*/  LDCU UR4, c[0x0][0x3c4] ;  /* 0x00007880ff0477ac */ /* 0x000ea20008000800 */
[----:B------:R-:W3:Y:S01]  /*1be0*/  LDCU UR9, c[0x0][0x3c0] ;  /* 0x00007800ff0977ac */ /* 0x000ee20008000800 */
[----:B------:R-:W4:Y:S04]  /*1bf0*/  LDCU UR5, c[0x0][0x388] ;  /* 0x00007100ff0577ac */ /* 0x000f280008000800 */
.L_x_154:
[----:B0-----:R-:W-:Y:S01]  /*1c00*/  IABS R4, R20 ;  /* 0x0000001400047213 */ /* 0x001fe20000000000 */
[----:B------:R-:W-:Y:S01]  /*1c10*/  IMAD.SHL.U32 R0, R28, 0x2, RZ ;  /* 0x000000021c007824 */ /* 0x000fe200078e00ff */
[----:B------:R-:W-:-:S03]  /*1c20*/  IABS R3, R21 ;  /* 0x0000001500037213 */ /* 0x000fc60000000000 */
[----:B------:R-:W-:Y:S01]  /*1c30*/  IMAD.MOV R5, RZ, RZ, -R4 ;  /* 0x000000ffff057224 */ /* 0x000fe200078e0a04 */
[----:B------:R-:W-:-:S04]  /*1c40*/  ISETP.GE.AND P1, PT, R0, R3, PT ;  /* 0x000000030000720c */ /* 0x000fc80003f26270 */
[----:B------:R-:W-:Y:S02]  /*1c50*/  SEL R3, R18, RZ, !P1 ;  /* 0x000000ff12037207 */ /* 0x000fe40004800000 */
[----:B------:R-:W-:-:S03]  /*1c60*/  ISETP.GT.AND P0, PT, R0, R5, PT ;  /* 0x000000050000720c */ /* 0x000fc60003f04270 */
[----:B------:R-:W-:Y:S01]  /*1c70*/  IMAD.IADD R0, R3, 0x1, R2 ;  /* 0x0000000103007824 */ /* 0x000fe200078e0202 */
[----:B------:R-:W-:-:S03]  /*1c80*/  SEL R4, R13, RZ, P0 ;  /* 0x000000ff0d047207 */ /* 0x000fc60000000000 */
[----:B------:R-:W-:Y:S02]  /*1c90*/  IMAD R2, R0, R0, RZ ;  /* 0x0000000000027224 */ /* 0x000fe400078e02ff */
[----:B------:R-:W-:-:S04]  /*1ca0*/  IMAD.IADD R7, R4, 0x1, R7 ;  /* 0x0000000104077824 */ /* 0x000fc800078e0207 */
[----:B------:R-:W-:-:S05]  /*1cb0*/  IMAD R2, R7, R7, R2 ;  /* 0x0000000707027224 */ /* 0x000fca00078e0202 */
[----:B------:R-:W-:-:S05]  /*1cc0*/  I2FP.F32.U32 R3, R2 ;  /* 0x0000000200037245 */ /* 0x000fca0000201000 */
[----:B------:R-:W-:-:S05]  /*1cd0*/  FMUL R8, R10, R3 ;  /* 0x000000030a087220 */ /* 0x000fca0000400000 */
[----:B--2---:R-:W-:-:S13]  /*1ce0*/  FSETP.GE.AND P2, PT, R8, UR4, PT ;  /* 0x0000000408007c0b */ /* 0x004fda000bf46000 */
[----:B-1-34-:R-:W-:Y:S05]  /*1cf0*/  @P2 EXIT ;  /* 0x000000000000294d */ /* 0x01afea0003800000 */
[----:B------:R-:W0:Y:S01]  /*1d00*/  LDC.64 R2, c[0x0][0x390] ;  /* 0x0000e400ff027b82 */ /* 0x000e220000000a00 */
[----:B------:R-:W-:-:S04]  /*1d10*/  SEL R5, R12, RZ, !P1 ;  /* 0x000000ff0c057207 */ /* 0x000fc80004800000 */
[----:B------:R-:W-:Y:S01]  /*1d20*/  IADD3 R29, PT, PT, R5, R4, R29 ;  /* 0x00000004051d7210 */ /* 0x000fe20007ffe01d */
[----:B------:R-:W-:Y:S02]  /*1d30*/  IMAD.MOV.U32 R5, RZ, RZ, 0x33a88ff3 ;  /* 0x33a88ff3ff057424 */ /* 0x000fe400078e00ff */
[----:B------:R-:W-:-:S04]  /*1d40*/  IMAD.MOV.U32 R4, RZ, RZ, 0x4b4265a0 ;  /* 0x4b4265a0ff047424 */ /* 0x000fc800078e00ff */
[----:B------:R-:W-:-:S04]  /*1d50*/  FFMA R4, -R5, R4, 1 ;  /* 0x3f80000005047423 */ /* 0x000fc80000000104 */
[----:B------:R-:W-:Y:S01]  /*1d60*/  FFMA R16, R4, -R5, -7.8492938371255149832e-08 ;  /* 0xb3a88ff304107423 */ /* 0x000fe20000000805 */
[----:B0-----:R-:W-:Y:S01]  /*1d70*/  IMAD.WIDE R2, R29, 0x4, R2 ;  /* 0x000000041d027825 */ /* 0x001fe200078e0202 */
[----:B------:R-:W-:-:S04]  /*1d80*/  SEL R5, R14, RZ, P0 ;  /* 0x000000ff0e057207 */ /* 0x000fc80000000000 */
[----:B------:R0:W5:Y:S01]  /*1d90*/  LDG.E R9, desc[UR6][R2.64] ;  /* 0x0000000602097981 */ /* 0x000162000c1e1900 */
[----:B------:R-:W-:Y:S01]  /*1da0*/  SEL R4, R15, RZ, !P1 ;  /* 0x000000ff0f047207 */ /* 0x000fe20004800000 */
[----:B------:R-:W-:Y:S03]  /*1db0*/  BSSY.RECONVERGENT B2, `(.L_x_146) ;  /* 0x000000d000027945 */ /* 0x000fe60003800200 */
[----:B------:R-:W-:Y:S01]  /*1dc0*/  IADD3 R28, PT, PT, R4, R28, -R5 ;  /* 0x0000001c041c7210 */ /* 0x000fe20007ffe805 */
[----:B0-----:R-:W-:Y:S01]  /*1dd0*/  FMUL R3, R8, R11 ;  /* 0x0000000b08037220 */ /* 0x001fe20000400000 */
[----:B------:R-:W-:-:S03]  /*1de0*/  IMAD.MOV.U32 R2, RZ, RZ, R0 ;  /* 0x000000ffff027224 */ /* 0x000fc600078e0000 */
[----:B------:R-:W0:Y:S01]  /*1df0*/  FCHK P0, R3, -12740000 ;  /* 0xcb4265a003007902 */ /* 0x000e220000000000 */
[----:B------:R-:W-:-:S04]  /*1e00*/  FFMA R17, R3, R16, RZ ;  /* 0x0000001003117223 */ /* 0x000fc800000000ff */
[----:B------:R-:W-:-:S04]  /*1e10*/  FFMA R24, R17, 12740000, R3 ;  /* 0x4b4265a011187823 */ /* 0x000fc80000000003 */
[----:B------:R-:W-:Y:S01]  /*1e20*/  FFMA R16, R16, R24, R17 ;  /* 0x0000001810107223 */ /* 0x000fe20000000011 */
[----:B0-----:R-:W-:Y:S06]  /*1e30*/  @!P0 BRA `(.L_x_147) ;  /* 0x0000000000108947 */ /* 0x001fec0003800000 */
[----:B------:R-:W-:Y:S01]  /*1e40*/  IMAD.MOV.U32 R0, RZ, RZ, -0x34bd9a60 ;  /* 0xcb4265a0ff007424 */ /* 0x000fe200078e00ff */
[----:B------:R-:W-:-:S07]  /*1e50*/  MOV R16, 0x1e70 ;  /* 0x00001e7000107802 */ /* 0x000fce0000000f00 */
[----:B-----5:R-:W-:Y:S05]  /*1e60*/  CALL.REL.NOINC `($__internal_3_$__cuda_sm3x_div_rn_noftz_f32_slowpath) ;  /* 0x0000001000487944 */ /* 0x020fea0003c00000 */
[----:B------:R-:W-:-:S07]  /*1e70*/  IMAD.MOV.U32 R16, RZ, RZ, R0 ;  /* 0x000000ffff107224 */ /* 0x000fce00078e0000 */
.L_x_147:
[----:B------:R-:W-:Y:S05]  /*1e80*/  BSYNC.RECONVERGENT B2 ;  /* 0x0000000000027941 */ /* 0x000fea0003800200 */
.L_x_146:
[----:B-----5:R-:W-:Y:S01]  /*1e90*/  FADD R9, R9, R16 ;  /* 0x0000001009097221 */ /* 0x020fe20000000000 */
[----:B------:R-:W-:Y:S01]  /*1ea0*/  FSETP.GE.AND P1, PT, R22, RZ, PT ;  /* 0x000000ff1600720b */ /* 0x000fe20003f26000 */
[----:B------:R-:W-:Y:S02]  /*1eb0*/  BSSY.RECONVERGENT B2, `(.L_x_148) ;  /* 0x0000035000027945 */ /* 0x000fe40003800200 */
[----:B------:R-:W-:-:S05]  /*1ec0*/  FADD R3, R9, UR5 ;  /* 0x0000000509037e21 */ /* 0x000fca0008000000 */
[----:B------:R-:W-:-:S13]  /*1ed0*/  FSETP.GTU.AND P0, PT, R3, R6, PT ;  /* 0x000000060300720b */ /* 0x000fda0003f0c000 */
[----:B------:R-:W-:Y:S05]  /*1ee0*/  @!P0 BRA P1, `(.L_x_149) ;  /* 0x0000000000c48947 */ /* 0x000fea0000800000 */
[----:B------:R-:W0:Y:S01]  /*1ef0*/  MUFU.RCP R5, R8 ;  /* 0x0000000800057308 */ /* 0x000e220000001000 */
[----:B------:R-:W-:Y:S01]  /*1f00*/  FADD R3, -R19, R3 ;  /* 0x0000000313037221 */ /* 0x000fe20000000100 */
[----:B------:R-:W-:Y:S03]  /*1f10*/  BSSY.RECONVERGENT B3, `(.L_x_150) ;  /* 0x000000c000037945 */ /* 0x000fe60003800200 */
[----:B------:R-:W-:-:S04]  /*1f20*/  FMUL R3, R3, |R3| ;  /* 0x4000000303037220 */ /* 0x000fc80000400000 */
[----:B------:R-:W1:Y:S01]  /*1f30*/  FCHK P0, R3, R8 ;  /* 0x0000000803007302 */ /* 0x000e620000000000 */
[----:B0-----:R-:W-:-:S04]  /*1f40*/  FFMA R0, -R8, R5, 1 ;  /* 0x3f80000008007423 */ /* 0x001fc80000000105 */
[----:B------:R-:W-:-:S04]  /*1f50*/  FFMA R0, R5, R0, R5 ;  /* 0x0000000005007223 */ /* 0x000fc80000000005 */
[----:B------:R-:W-:-:S04]  /*1f60*/  FFMA R5, R3, R0, RZ ;  /* 0x0000000003057223 */ /* 0x000fc800000000ff */
[----:B------:R-:W-:-:S04]  /*1f70*/  FFMA R4, -R8, R5, R3 ;  /* 0x0000000508047223 */ /* 0x000fc80000000103 */
[----:B------:R-:W-:Y:S01]  /*1f80*/  FFMA R0, R0, R4, R5 ;  /* 0x0000000400007223 */ /* 0x000fe20000000005 */
[----:B-1----:R-:W-:Y:S06]  /*1f90*/  @!P0 BRA `(.L_x_151) ;  /* 0x00000000000c8947 */ /* 0x002fec0003800000 */
[----:B------:R-:W-:Y:S01]  /*1fa0*/  IMAD.MOV.U32 R0, RZ, RZ, R8 ;  /* 0x000000ffff007224 */ /* 0x000fe200078e0008 */
[----:B------:R-:W-:-:S07]  /*1fb0*/  MOV R16, 0x1fd0 ;  /* 0x00001fd000107802 */ /* 0x000fce0000000f00 */
[----:B------:R-:W-:Y:S05]  /*1fc0*/  CALL.REL.NOINC `($__internal_3_$__cuda_sm3x_div_rn_noftz_f32_slowpath) ;  /* 0x0000000c00f07944 */ /* 0x000fea0003c00000 */
.L_x_151:
[----:B------:R-:W-:Y:S05]  /*1fd0*/  BSYNC.RECONVERGENT B3 ;  /* 0x0000000000037941 */ /* 0x000fea0003800200 */
.L_x_150:
        /* <DEDUP_REMOVED lines=13> */
[----:B-1----:R-:W-:Y:S01]  /*20b0*/  FFMA R24, -R8, R3, 1 ;  /* 0x3f80000008187423 */ /* 0x002fe20000000103 */
[----:B--2---:R-:W-:-:S04]  /*20c0*/  FADD R9, R9, R16 ;  /* 0x0000001009097221 */ /* 0x004fc80000000000 */
[----:B------:R-:W-:-:S04]  /*20d0*/  FADD R0, -R19, R9 ;  /* 0x0000000913007221 */ /* 0x000fc80000000100 */
[----:B------:R-:W-:Y:S01]  /*20e0*/  FMUL R25, R0, |R0| ;  /* 0x4000000000197220 */ /* 0x000fe20000400000 */
[----:B------:R-:W-:-:S03]  /*20f0*/  FFMA R0, R3, R24, R3 ;  /* 0x0000001803007223 */ /* 0x000fc60000000003 */
[----:B------:R-:W1:Y:S01]  /*2100*/  FCHK P0, R25, R8 ;  /* 0x0000000819007302 */ /* 0x000e620000000000 */
[----:B------:R-:W-:-:S04]  /*2110*/  FFMA R3, R0, R25, RZ ;  /* 0x0000001900037223 */ /* 0x000fc800000000ff */
[----:B------:R-:W-:-:S04]  /*2120*/  FFMA R24, -R8, R3, R25 ;  /* 0x0000000308187223 */ /* 0x000fc80000000119 */
[----:B------:R-:W-:Y:S01]  /*2130*/  FFMA R0, R0, R24, R3 ;  /* 0x0000001800007223 */ /* 0x000fe20000000003 */
[----:B01----:R-:W-:Y:S06]  /*2140*/  @!P0 BRA `(.L_x_153) ;  /* 0x0000000000108947 */ /* 0x003fec0003800000 */
[----:B------:R-:W-:Y:S01]  /*2150*/  IMAD.MOV.U32 R3, RZ, RZ, R25 ;  /* 0x000000ffff037224 */ /* 0x000fe200078e0019 */
[----:B------:R-:W-:Y:S01]  /*2160*/  MOV R16, 0x2190 ;  /* 0x0000219000107802 */ /* 0x000fe20000000f00 */
[----:B------:R-:W-:-:S07]  /*2170*/  IMAD.MOV.U32 R0, RZ, RZ, R8 ;  /* 0x000000ffff007224 */ /* 0x000fce00078e0008 */
[----:B------:R-:W-:Y:S05]  /*2180*/  CALL.REL.NOINC `($__internal_3_$__cuda_sm3x_div_rn_noftz_f32_slowpath) ;  /* 0x0000000c00807944 */ /* 0x000fea0003c00000 */
.L_x_153:
[----:B------:R-:W-:Y:S05]  /*2190*/  BSYNC.RECONVERGENT B3 ;  /* 0x0000000000037941 */ /* 0x000fea0003800200 */
.L_x_152:
[----:B------:R-:W-:-:S04]  /*21a0*/  FSETP.GT.AND P0, PT, R0, R22, PT ;  /* 0x000000160000720b */ /* 0x000fc80003f04000 */
[----:B------:R-:W-:-:S04]  /*21b0*/  FSEL R22, R0, R22, P0 ;  /* 0x0000001600167208 */ /* 0x000fc80000000000 */
[----:B------:R-:W-:-:S13]  /*21c0*/  FSETP.GT.AND P0, PT, R22, UR8, PT ;  /* 0x0000000816007c0b */ /* 0x000fda000bf04000 */
[----:B------:R-:W-:Y:S05]  /*21d0*/  @P0 EXIT ;  /* 0x000000000000094d */ /* 0x000fea0003800000 */
[----:B------:R-:W-:-:S04]  /*21e0*/  FSETP.GT.AND P0, PT, R9, R6, PT ;  /* 0x000000060900720b */ /* 0x000fc80003f04000 */
[----:B------:R-:W-:-:S09]  /*21f0*/  FSEL R6, R9, R6, P0 ;  /* 0x0000000609067208 */ /* 0x000fd20000000000 */
.L_x_149:
[----:B------:R-:W-:Y:S05]  /*2200*/  BSYNC.RECONVERGENT B2 ;  /* 0x0000000000027941 */ /* 0x000fea0003800200 */
.L_x_148:
[----:B------:R-:W-:-:S13]  /*2210*/  ISETP.NE.AND P0, PT, R29, R23, PT ;  /* 0x000000171d00720c */ /* 0x000fda0003f05270 */
[----:B------:R-:W-:Y:S05]  /*2220*/  @P0 BRA `(.L_x_154) ;  /* 0xfffffff800740947 */ /* 0x000fea000383ffff */
[----:B------:R-:W-:Y:S05]  /*2230*/  EXIT ;  /* 0x000000000000794d */ /* 0x000fea0003800000 */
.L_x_145:
        /* <DEDUP_REMOVED lines=16> */
[----:B------:R-:W-:Y:S01]  /*2340*/  SEL R0, R12, RZ, !P1 ;  /* 0x000000ff0c007207 */ /* 0x000fe20004800000 */
[----:B------:R-:W0:Y:S01]  /*2350*/  LDCU UR5, c[0x0][0x3d4] ;  /* 0x00007a80ff0577ac */ /* 0x000e220008000800 */
[----:B------:R-:W-:Y:S02]  /*2360*/  SEL R3, R14, RZ, P0 ;  /* 0x000000ff0e037207 */ /* 0x000fe40000000000 */
[----:B------:R-:W-:Y:S01]  /*2370*/  IADD3 R8, PT, PT, R0, R9, R29 ;  /* 0x0000000900087210 */ /* 0x000fe20007ffe01d */
[----:B------:R-:W1:Y:S01]  /*2380*/  LDCU UR9, c[0x0][0x3c4] ;  /* 0x00007880ff0977ac */ /* 0x000e620008000800 */
[----:B------:R-:W-:Y:S01]  /*2390*/  IADD3 R7, PT, PT, R2, R28, -R3 ;  /* 0x0000001c02077210 */ /* 0x000fe20007ffe803 */
[----:B------:R-:W2:Y:S01]  /*23a0*/  LDCU UR8, c[0x0][0x3c0] ;  /* 0x00007800ff0877ac */ /* 0x000ea20008000800 */
[----:B------:R-:W3:Y:S05]  /*23b0*/  LDCU UR4, c[0x0][0x388] ;  /* 0x00007100ff0477ac */ /* 0x000eea0008000800 */
.L_x_163:
[----:B------:R-:W4:Y:S02]  /*23c0*/  LDC.64 R2, c[0x0][0x390] ;  /* 0x0000e400ff027b82 */ /* 0x000f240000000a00 */
[----:B----4-:R-:W-:-:S06]  /*23d0*/  IMAD.WIDE R2, R8, 0x4, R2 ;  /* 0x0000000408027825 */ /* 0x010fcc00078e0202 */
[----:B------:R4:W5:Y:S01]  /*23e0*/  LDG.E R2, desc[UR6][R2.64] ;  /* 0x0000000602027981 */ /* 0x000962000c1e1900 */
[----:B------:R-:W-:Y:S01]  /*23f0*/  FMUL R24, R4, R11 ;  /* 0x0000000b04187220 */ /* 0x000fe20000400000 */
[----:B------:R-:W-:Y:S01]  /*2400*/  IMAD.MOV.U32 R0, RZ, RZ, 0x33a88ff3 ;  /* 0x33a88ff3ff007424 */ /* 0x000fe200078e00ff */
[----:B------:R-:W-:Y:S01]  /*2410*/  BSSY.RECONVERGENT B2, `(.L_x_155) ;  /* 0x000000d000027945 */ /* 0x000fe20003800200 */
[----:B------:R-:W-:Y:S01]  /*2420*/  IMAD.MOV.U32 R17, RZ, RZ, 0x4b4265a0 ;  /* 0x4b4265a0ff117424 */ /* 0x000fe200078e00ff */
[----:B------:R-:W0:Y:S03]  /*2430*/  FCHK P0, R24, -12740000 ;  /* 0xcb4265a018007902 */ /* 0x000e260000000000 */
[----:B------:R-:W-:-:S04]  /*2440*/  FFMA R17, -R0, R17, 1 ;  /* 0x3f80000000117423 */ /* 0x000fc80000000111 */
[----:B------:R-:W-:-:S04]  /*2450*/  FFMA R0, R17, -R0, -7.8492938371255149832e-08 ;  /* 0xb3a88ff311007423 */ /* 0x000fc80000000800 */
[----:B------:R-:W-:-:S04]  /*2460*/  FFMA R17, R0, R24, RZ ;  /* 0x0000001800117223 */ /* 0x000fc800000000ff */
[----:B------:R-:W-:-:S04]  /*2470*/  FFMA R16, R17, 12740000, R24 ;  /* 0x4b4265a011107823 */ /* 0x000fc80000000018 */
[----:B------:R-:W-:Y:S01]  /*2480*/  FFMA R0, R0, R16, R17 ;  /* 0x0000001000007223 */ /* 0x000fe20000000011 */
[----:B0---4-:R-:W-:Y:S06]  /*2490*/  @!P0 BRA `(.L_x_156) ;  /* 0x0000000000108947 */ /* 0x011fec0003800000 */
[----:B------:R-:W-:Y:S01]  /*24a0*/  IMAD.MOV.U32 R3, RZ, RZ, R24 ;  /* 0x000000ffff037224 */ /* 0x000fe200078e0018 */
[----:B------:R-:W-:Y:S01]  /*24b0*/  MOV R16, 0x24e0 ;  /* 0x000024e000107802 */ /* 0x000fe20000000f00 */
[----:B------:R-:W-:-:S07]  /*24c0*/  IMAD.MOV.U32 R0, RZ, RZ, -0x34bd9a60 ;  /* 0xcb4265a0ff007424 */ /* 0x000fce00078e00ff */
[----:B-123-5:R-:W-:Y:S05]  /*24d0*/  CALL.REL.NOINC `($__internal_3_$__cuda_sm3x_div_rn_noftz_f32_slowpath) ;  /* 0x0000000800ac7944 */ /* 0x02efea0003c00000 */
.L_x_156:
[----:B-123--:R-:W-:Y:S05]  /*24e0*/  BSYNC.RECONVERGENT B2 ;  /* 0x0000000000027941 */ /* 0x00efea0003800200 */
.L_x_155:
        /* <DEDUP_REMOVED lines=11> */
[----:B0-----:R-:W-:-:S04]  /*25a0*/  FFMA R0, R17, -R4, 1 ;  /* 0x3f80000011007423 */ /* 0x001fc80000000804 */
[----:B------:R-:W-:-:S04]  /*25b0*/  FFMA R0, R17, R0, R17 ;  /* 0x0000000011007223 */ /* 0x000fc80000000011 */
[----:B------:R-:W-:-:S04]  /*25c0*/  FFMA R17, R3, R0, RZ ;  /* 0x0000000003117223 */ /* 0x000fc800000000ff */
[----:B------:R-:W-:-:S04]  /*25d0*/  FFMA R16, R17, -R4, R3 ;  /* 0x8000000411107223 */ /* 0x000fc80000000003 */
[----:B------:R-:W-:Y:S01]  /*25e0*/  FFMA R0, R0, R16, R17 ;  /* 0x0000001000007223 */ /* 0x000fe20000000011 */
[----:B-1----:R-:W-:Y:S06]  /*25f0*/  @!P0 BRA `(.L_x_160) ;  /* 0x00000000000c8947 */ /* 0x002fec0003800000 */
[----:B------:R-:W-:Y:S01]  /*2600*/  IMAD.MOV.U32 R0, RZ, RZ, R4 ;  /* 0x000000ffff007224 */ /* 0x000fe200078e0004 */
[----:B------:R-:W-:-:S07]  /*2610*/  MOV R16, 0x2630 ;  /* 0x0000263000107802 */ /* 0x000fce0000000f00 */
[----:B------:R-:W-:Y:S05]  /*2620*/  CALL.REL.NOINC `($__internal_3_$__cuda_sm3x_div_rn_noftz_f32_slowpath) ;  /* 0x0000000800587944 */ /* 0x000fea0003c00000 */
.L_x_160:
[----:B------:R-:W-:Y:S05]  /*2630*/  BSYNC.RECONVERGENT B3 ;  /* 0x0000000000037941 */ /* 0x000fea0003800200 */
.L_x_159:
[----:B------:R-:W-:Y:S01]  /*2640*/  FSETP.GTU.AND P0, PT, R0, UR5, PT ;  /* 0x0000000500007c0b */ /* 0x000fe2000bf0c000 */
[----:B------:R-:W0:Y:S01]  /*2650*/  MUFU.RCP R3, R4 ;  /* 0x0000000400037308 */ /* 0x000e220000001000 */
[----:B------:R-:W-:Y:S01]  /*2660*/  FADD R28, RZ, R2 ;  /* 0x00000002ff1c7221 */ /* 0x000fe20000000000 */
[----:B------:R-:W-:Y:S01]  /*2670*/  IMAD.MOV.U32 R26, RZ, RZ, 0x1 ;  /* 0x00000001ff1a7424 */ /* 0x000fe200078e00ff */
[----:B------:R-:W-:Y:S01]  /*2680*/  FSETP.LTU.OR P0, PT, R4, UR8, P0 ;  /* 0x0000000804007c0b */ /* 0x000fe20008709400 */
[----:B------:R-:W-:Y:S03]  /*2690*/  BSSY.RECONVERGENT B3, `(.L_x_161) ;  /* 0x0000013000037945 */ /* 0x000fe60003800200 */
[----:B------:R-:W-:Y:S01]  /*26a0*/  FSETP.LEU.OR P0, PT, R0, R22, P0 ;  /* 0x000000160000720b */ /* 0x000fe2000070b400 */
[----:B------:R-:W-:-:S04]  /*26b0*/  FADD R0, -R19, R28 ;  /* 0x0000001c13007221 */ /* 0x000fc80000000100 */
[----:B------:R-:W-:Y:S01]  /*26c0*/  FMUL R25, R0, |R0| ;  /* 0x4000000000197220 */ /* 0x000fe20000400000 */
[----:B0-----:R-:W-:-:S07]  /*26d0*/  FFMA R24, R3, -R4, 1 ;  /* 0x3f80000003187423 */ /* 0x001fce0000000804 */
[----:B------:R-:W0:Y:S01]  /*26e0*/  @!P0 LDC.64 R16, c[0x0][0x3b8] ;  /* 0x0000ee00ff108b82 */ /* 0x000e220000000a00 */
[----:B------:R-:W-:-:S04]  /*26f0*/  FFMA R0, R3, R24, R3 ;  /* 0x0000001803007223 */ /* 0x000fc80000000003 */
[----:B------:R-:W-:-:S04]  /*2700*/  FFMA R3, R0, R25, RZ ;  /* 0x0000001900037223 */ /* 0x000fc800000000ff */
[----:B------:R-:W-:-:S04]  /*2710*/  FFMA R24, R3, -R4, R25 ;  /* 0x8000000403187223 */ /* 0x000fc80000000019 */
[----:B------:R-:W-:Y:S01]  /*2720*/  FFMA R0, R0, R24, R3 ;  /* 0x0000001800007223 */ /* 0x000fe20000000003 */
[----:B0-----:R-:W-:-:S04]  /*2730*/  @!P0 IADD3 R16, P1, PT, R8, R16, RZ ;  /* 0x0000001008108210 */ /* 0x001fc80007f3e0ff */
[----:B------:R-:W-:-:S05]  /*2740*/  @!P0 LEA.HI.X.SX32 R17, R8, R17, 0x1, P1 ;  /* 0x0000001108118211 */ /* 0x000fca00008f0eff */
[----:B------:R0:W-:Y:S01]  /*2750*/  @!P0 STG.E.U8 desc[UR6][R16.64], R26 ;  /* 0x0000001a10008986 */ /* 0x0001e2000c101106 */
[----:B------:R-:W1:Y:S02]  /*2760*/  FCHK P0, R25, R4 ;  /* 0x0000000419007302 */ /* 0x000e640000000000 */
[----:B01----:R-:W-:Y:S05]  /*2770*/  @!P0 BRA `(.L_x_162) ;  /* 0x0000000000108947 */ /* 0x003fea0003800000 */
[----:B------:R-:W-:Y:S01]  /*2780*/  IMAD.MOV.U32 R3, RZ, RZ, R25 ;  /* 0x000000ffff037224 */ /* 0x000fe200078e0019 */
[----:B------:R-:W-:Y:S01]  /*2790*/  MOV R16, 0x27c0 ;  /* 0x000027c000107802 */ /* 0x000fe20000000f00 */
[----:B------:R-:W-:-:S07]  /*27a0*/  IMAD.MOV.U32 R0, RZ, RZ, R4 ;  /* 0x000000ffff007224 */ /* 0x000fce00078e0004 */
[----:B------:R-:W-:Y:S05]  /*27b0*/  CALL.REL.NOINC `($__internal_3_$__cuda_sm3x_div_rn_noftz_f32_slowpath) ;  /* 0x0000000400f47944 */ /* 0x000fea0003c00000 */
.L_x_162:
[----:B------:R-:W-:Y:S05]  /*27c0*/  BSYNC.RECONVERGENT B3 ;  /* 0x0000000000037941 */ /* 0x000fea0003800200 */
.L_x_161:
[----:B------:R-:W-:-:S04]  /*27d0*/  FSETP.GT.AND P0, PT, R0, R22, PT ;  /* 0x000000160000720b */ /* 0x000fc80003f04000 */
[----:B------:R-:W-:-:S04]  /*27e0*/  FSEL R22, R0, R22, P0 ;  /* 0x0000001600167208 */ /* 0x000fc80000000000 */
[----:B------:R-:W-:-:S13]  /*27f0*/  FSETP.GT.AND P0, PT, R22, UR5, PT ;  /* 0x0000000516007c0b */ /* 0x000fda000bf04000 */
[----:B------:R-:W-:Y:S05]  /*2800*/  @P0 EXIT ;  /* 0x000000000000094d */ /* 0x000fea0003800000 */
[----:B------:R-:W-:-:S04]  /*2810*/  FSETP.GT.AND P0, PT, R2, R5, PT ;  /* 0x000000050200720b */ /* 0x000fc80003f04000 */
[----:B------:R-:W-:-:S09]  /*2820*/  FSEL R5, R28, R5, P0 ;  /* 0x000000051c057208 */ /* 0x000fd20000000000 */
.L_x_158:
[----:B------:R-:W-:Y:S05]  /*2830*/  BSYNC.RECONVERGENT B2 ;  /* 0x0000000000027941 */ /* 0x000fea0003800200 */
.L_x_157:
[----:B------:R-:W-:-:S13]  /*2840*/  ISETP.NE.AND P0, PT, R8, R23, PT ;  /* 0x000000170800720c */ /* 0x000fda0003f05270 */
[----:B------:R-:W-:Y:S05]  /*2850*/  @!P0 EXIT ;  /* 0x000000000000894d */ /* 0x000fea0003800000 */
[----:B------:R-:W-:Y:S01]  /*2860*/  IABS R2, R20 ;  /* 0x0000001400027213 */ /* 0x000fe20000000000 */
[----:B------:R-:W-:Y:S01]  /*2870*/  IMAD.SHL.U32 R0, R7, 0x2, RZ ;  /* 0x0000000207007824 */ /* 0x000fe200078e00ff */
[----:B------:R-:W-:-:S03]  /*2880*/  IABS R3, R21 ;  /* 0x0000001500037213 */ /* 0x000fc60000000000 */
[----:B------:R-:W-:Y:S01]  /*2890*/  IMAD.MOV R17, RZ, RZ, -R2 ;  /* 0x000000ffff117224 */ /* 0x000fe200078e0a02 */
[----:B------:R-:W-:-:S04]  /*28a0*/  ISETP.GE.AND P1, PT, R0, R3, PT ;  /* 0x000000030000720c */ /* 0x000fc80003f26270 */
[----:B------:R-:W-:Y:S02]  /*28b0*/  SEL R3, R18, RZ, !P1 ;  /* 0x000000ff12037207 */ /* 0x000fe40004800000 */
[----:B------:R-:W-:Y:S02]  /*28c0*/  ISETP.GT.AND P0, PT, R0, R17, PT ;  /* 0x000000110000720c */ /* 0x000fe40003f04270 */
[----:B------:R-:W-:Y:S01]  /*28d0*/  SEL R16, R15, RZ, !P1 ;  /* 0x000000ff0f107207 */ /* 0x000fe20004800000 */
[----:B------:R-:W-:Y:S01]  /*28e0*/  IMAD.IADD R6, R3, 0x1, R6 ;  /* 0x0000000103067824 */ /* 0x000fe200078e0206 */
[----:B------:R-:W-:-:S03]  /*28f0*/  SEL R0, R13, RZ, P0 ;  /* 0x000000ff0d007207 */ /* 0x000fc60000000000 */
[----:B------:R-:W-:Y:S02]  /*2900*/  IMAD R2, R6, R6, RZ ;  /* 0x0000000606027224 */ /* 0x000fe400078e02ff */
[----:B------:R-:W-:-:S04]  /*2910*/  IMAD.IADD R9, R0, 0x1, R9 ;  /* 0x0000000100097824 */ /* 0x000fc800078e0209 */
[----:B------:R-:W-:-:S05]  /*2920*/  IMAD R2, R9, R9, R2 ;  /* 0x0000000909027224 */ /* 0x000fca00078e0202 */
[----:B------:R-:W-:Y:S02]  /*2930*/  I2FP.F32.U32 R3, R2 ;  /* 0x0000000200037245 */ /* 0x000fe40000201000 */
[----:B------:R-:W-:-:S03]  /*2940*/  SEL R2, R14, RZ, P0 ;  /* 0x000000ff0e027207 */ /* 0x000fc60000000000 */
[----:B------:R-:W-:Y:S01]  /*2950*/  FMUL R4, R10, R3 ;  /* 0x000000030a047220 */ /* 0x000fe20000400000 */
[----:B------:R-:W-:Y:S02]  /*2960*/  SEL R3, R12, RZ, !P1 ;  /* 0x000000ff0c037207 */ /* 0x000fe40004800000 */
[----:B------:R-:W-:Y:S02]  /*2970*/  IADD3 R7, PT, PT, R16, R7, -R2 ;  /* 0x0000000710077210 */ /* 0x000fe40007ffe802 */
[----:B------:R-:W-:Y:S02]  /*2980*/  FSETP.GE.AND P2, PT, R4, UR9, PT ;  /* 0x0000000904007c0b */ /* 0x000fe4000bf46000 */
[----:B------:R-:W-:-:S11]  /*2990*/  IADD3 R8, PT, PT, R3, R0, R8 ;  /* 0x0000000003087210 */ /* 0x000fd60007ffe008 */
[----:B------:R-:W-:Y:S05]  /*29a0*/  @!P2 BRA `(.L_x_163) ;  /* 0xfffffff80084a947 */ /* 0x000fea000383ffff */
[----:B------:R-:W-:Y:S05]  /*29b0*/  EXIT ;  /* 0x000000000000794d */ /* 0x000fea0003800000 */
        .weak           $__internal_2_$__cuda_sm20_div_rn_f64_full
        .type           $__internal_2_$__cuda_sm20_div_rn_f64_full,@function
        .size           $__internal_2_$__cuda_sm20_div_rn_f64_full,($__internal_3_$__cuda_sm3x_div_rn_noftz_f32_slowpath - $__internal_2_$__cuda_sm20_div_rn_f64_full)
$__internal_2_$__cuda_sm20_div_rn_f64_full:
[C---:B------:R-:W-:Y:S01]  /*29c0*/  FSETP.GEU.AND P0, PT, |R25|.reuse, 1.469367938527859385e-39, PT ;  /* 0x001000001900780b */ /* 0x040fe20003f0e200 */
[----:B------:R-:W-:Y:S01]  /*29d0*/  IMAD.MOV.U32 R12, RZ, RZ, 0x1 ;  /* 0x00000001ff0c7424 */ /* 0x000fe200078e00ff */
[----:B------:R-:W-:Y:S01]  /*29e0*/  LOP3.LUT R8, R25, 0x800fffff, RZ, 0xc0, !PT ;  /* 0x800fffff19087812 */ /* 0x000fe200078ec0ff */
[----:B------:R-:W-:Y:S01]  /*29f0*/  BSSY.RECONVERGENT B1, `(.L_x_164) ;  /* 0x0000054000017945 */ /* 0x000fe20003800200 */
[C---:B------:R-:W-:Y:S02]  /*2a00*/  FSETP.GEU.AND P3, PT, |R11|.reuse, 1.469367938527859385e-39, PT ;  /* 0x001000000b00780b */ /* 0x040fe40003f6e200 */
[----:B------:R-:W-:Y:S01]  /*2a10*/  LOP3.LUT R9, R8, 0x3ff00000, RZ, 0xfc, !PT ;  /* 0x3ff0000008097812 */ /* 0x000fe200078efcff */
[----:B------:R-:W-:Y:S01]  /*2a20*/  IMAD.MOV.U32 R8, RZ, RZ, R24 ;  /* 0x000000ffff087224 */ /* 0x000fe200078e0018 */
[----:B------:R-:W-:Y:S02]  /*2a30*/  LOP3.LUT R2, R11, 0x7ff00000, RZ, 0xc0, !PT ;  /* 0x7ff000000b027812 */ /* 0x000fe400078ec0ff */
[----:B------:R-:W-:-:S03]  /*2a40*/  LOP3.LUT R23, R25, 0x7ff00000, RZ, 0xc0, !PT ;  /* 0x7ff0000019177812 */ /* 0x000fc600078ec0ff */
[----:B------:R-:W-:Y:S01]  /*2a50*/  @!P0 DMUL R8, R24, 8.98846567431157953865e+307 ;  /* 0x7fe0000018088828 */ /* 0x000fe20000000000 */
[----:B------:R-:W-:-:S03]  /*2a60*/  ISETP.GE.U32.AND P2, PT, R2, R23, PT ;  /* 0x000000170200720c */ /* 0x000fc60003f46070 */
[----:B------:R-:W-:Y:S02]  /*2a70*/  @!P3 LOP3.LUT R3, R25, 0x7ff00000, RZ, 0xc0, !PT ;  /* 0x7ff000001903b812 */ /* 0x000fe400078ec0ff */
[----:B------:R-:W0:Y:S02]  /*2a80*/  MUFU.RCP64H R13, R9 ;  /* 0x00000009000d7308 */ /* 0x000e240000001800 */
[----:B------:R-:W-:Y:S01]  /*2a90*/  @!P3 ISETP.GE.U32.AND P4, PT, R2, R3, PT ;  /* 0x000000030200b20c */ /* 0x000fe20003f86070 */
[----:B------:R-:W-:Y:S01]  /*2aa0*/  IMAD.MOV.U32 R3, RZ, RZ, 0x1ca00000 ;  /* 0x1ca00000ff037424 */ /* 0x000fe200078e00ff */
[----:B------:R-:W-:-:S04]  /*2ab0*/  @!P0 LOP3.LUT R23, R9, 0x7ff00000, RZ, 0xc0, !PT ;  /* 0x7ff0000009178812 */ /* 0x000fc800078ec0ff */
[----:B------:R-:W-:-:S04]  /*2ac0*/  @!P3 SEL R15, R3, 0x63400000, !P4 ;  /* 0x63400000030fb807 */ /* 0x000fc80006000000 */
[----:B------:R-:W-:-:S04]  /*2ad0*/  @!P3 LOP3.LUT R18, R15, 0x80000000, R11, 0xf8, !PT ;  /* 0x800000000f12b812 */ /* 0x000fc800078ef80b */
[----:B------:R-:W-:Y:S01]  /*2ae0*/  @!P3 LOP3.LUT R19, R18, 0x100000, RZ, 0xfc, !PT ;  /* 0x001000001213b812 */ /* 0x000fe200078efcff */
[----:B0-----:R-:W-:Y:S01]  /*2af0*/  DFMA R16, R12, -R8, 1 ;  /* 0x3ff000000c10742b */ /* 0x001fe20000000808 */
[----:B------:R-:W-:-:S07]  /*2b00*/  @!P3 IMAD.MOV.U32 R18, RZ, RZ, RZ ;  /* 0x000000ffff12b224 */ /* 0x000fce00078e00ff */
[----:B------:R-:W-:-:S08]  /*2b10*/  DFMA R16, R16, R16, R16 ;  /* 0x000000101010722b */ /* 0x000fd00000000010 */
[----:B------:R-:W-:Y:S01]  /*2b20*/  DFMA R16, R12, R16, R12 ;  /* 0x000000100c10722b */ /* 0x000fe2000000000c */
[----:B------:R-:W-:Y:S01]  /*2b30*/  SEL R13, R3, 0x63400000, !P2 ;  /* 0x63400000030d7807 */ /* 0x000fe20005000000 */
[----:B------:R-:W-:-:S03]  /*2b40*/  IMAD.MOV.U32 R12, RZ, RZ, R10 ;  /* 0x000000ffff0c7224 */ /* 0x000fc600078e000a */
[----:B------:R-:W-:-:S03]  /*2b50*/  LOP3.LUT R13, R13, 0x800fffff, R11, 0xf8, !PT ;  /* 0x800fffff0d0d7812 */ /* 0x000fc600078ef80b */
[----:B------:R-:W-:-:S03]  /*2b60*/  DFMA R14, R16, -R8, 1 ;  /* 0x3ff00000100e742b */ /* 0x000fc60000000808 */
[----:B------:R-:W-:-:S05]  /*2b70*/  @!P3 DFMA R12, R12, 2, -R18 ;  /* 0x400000000c0cb82b */ /* 0x000fca0000000812 */
[----:B------:R-:W-:-:S08]  /*2b80*/  DFMA R14, R16, R14, R16 ;  /* 0x0000000e100e722b */ /* 0x000fd00000000010 */
[----:B------:R-:W-:-:S08]  /*2b90*/  DMUL R16, R14, R12 ;  /* 0x0000000c0e107228 */ /* 0x000fd00000000000 */
[----:B------:R-:W-:-:S08]  /*2ba0*/  DFMA R18, R16, -R8, R12 ;  /* 0x800000081012722b */ /* 0x000fd0000000000c */
[----:B------:R-:W-:Y:S01]  /*2bb0*/  DFMA R18, R14, R18, R16 ;  /* 0x000000120e12722b */ /* 0x000fe20000000010 */
[----:B------:R-:W-:Y:S01]  /*2bc0*/  IMAD.MOV.U32 R14, RZ, RZ, R2 ;  /* 0x000000ffff0e7224 */ /* 0x000fe200078e0002 */
[----:B------:R-:W-:-:S05]  /*2bd0*/  @!P3 LOP3.LUT R14, R13, 0x7ff00000, RZ, 0xc0, !PT ;  /* 0x7ff000000d0eb812 */ /* 0x000fca00078ec0ff */
[----:B------:R-:W-:-:S05]  /*2be0*/  VIADD R15, R14, 0xffffffff ;  /* 0xffffffff0e0f7836 */ /* 0x000fca0000000000 */
[----:B------:R-:W-:Y:S01]  /*2bf0*/  ISETP.GT.U32.AND P0, PT, R15, 0x7feffffe, PT ;  /* 0x7feffffe0f00780c */ /* 0x000fe20003f04070 */
[----:B------:R-:W-:-:S05]  /*2c00*/  VIADD R15, R23, 0xffffffff ;  /* 0xffffffff170f7836 */ /* 0x000fca0000000000 */
[----:B------:R-:W-:-:S13]  /*2c10*/  ISETP.GT.U32.OR P0, PT, R15, 0x7feffffe, P0 ;  /* 0x7feffffe0f00780c */ /* 0x000fda0000704470 */
        /* <DEDUP_REMOVED lines=12> */
[----:B------:R-:W-:Y:S01]  /*2ce0*/  DFMA R8, R18, -R8, R12 ;  /* 0x800000081208722b */ /* 0x000fe2000000000c */
[----:B------:R-:W-:-:S09]  /*2cf0*/  IMAD.MOV.U32 R10, RZ, RZ, RZ ;  /* 0x000000ffff0a7224 */ /* 0x000fd200078e00ff */
[C---:B------:R-:W-:Y:S02]  /*2d00*/  FSETP.NEU.AND P0, PT, R9.reuse, RZ, PT ;  /* 0x000000ff0900720b */ /* 0x040fe40003f0d000 */
[----:B------:R-:W-:-:S04]  /*2d10*/  LOP3.LUT R13, R9, 0x80000000, R25, 0x48, !PT ;  /* 0x80000000090d7812 */ /* 0x000fc800078e4819 */
[----:B------:R-:W-:-:S07]  /*2d20*/  LOP3.LUT R11, R13, R11, RZ, 0xfc, !PT ;  /* 0x0000000b0d0b7212 */ /* 0x000fce00078efcff */
[----:B------:R-:W-:Y:S05]  /*2d30*/  @!P0 BRA `(.L_x_166) ;  /* 0x00000000007c8947 */ /* 0x000fea0003800000 */
[----:B------:R-:W-:Y:S01]  /*2d40*/  IMAD.MOV R9, RZ, RZ, -R14 ;  /* 0x000000ffff097224 */ /* 0x000fe200078e0a0e */
[----:B------:R-:W-:Y:S01]  /*2d50*/  DMUL.RP R10, R18, R10 ;  /* 0x0000000a120a7228 */ /* 0x000fe20000008000 */
[----:B------:R-:W-:-:S06]  /*2d60*/  IMAD.MOV.U32 R8, RZ, RZ, RZ ;  /* 0x000000ffff087224 */ /* 0x000fcc00078e00ff */
[----:B------:R-:W-:-:S03]  /*2d70*/  DFMA R8, R2, -R8, R18 ;  /* 0x800000080208722b */ /* 0x000fc60000000012 */
[----:B------:R-:W-:-:S03]  /*2d80*/  LOP3.LUT R13, R11, R13, RZ, 0x3c, !PT ;  /* 0x0000000d0b0d7212 */ /* 0x000fc600078e3cff */
[----:B------:R-:W-:-:S04]  /*2d90*/  IADD3 R8, PT, PT, -R14, -0x43300000, RZ ;  /* 0xbcd000000e087810 */ /* 0x000fc80007ffe1ff */
[----:B------:R-:W-:-:S04]  /*2da0*/  FSETP.NEU.AND P0, PT, |R9|, R8, PT ;  /* 0x000000080900720b */ /* 0x000fc80003f0d200 */
[----:B------:R-:W-:Y:S02]  /*2db0*/  FSEL R2, R10, R2, !P0 ;  /* 0x000000020a027208 */ /* 0x000fe40004000000 */
[----:B------:R-:W-:Y:S01]  /*2dc0*/  FSEL R3, R13, R3, !P0 ;  /* 0x000000030d037208 */ /* 0x000fe20004000000 */
[----:B------:R-:W-:Y:S06]  /*2dd0*/  BRA `(.L_x_166) ;  /* 0x0000000000547947 */ /* 0x000fec0003800000 */
.L_x_165:
        /* <DEDUP_REMOVED lines=13> */
[----:B------:R-:W-:Y:S02]  /*2eb0*/  @P0 IMAD.MOV.U32 R2, RZ, RZ, RZ ;  /* 0x000000ffff020224 */ /* 0x000fe400078e00ff */
[----:B------:R-:W-:Y:S01]  /*2ec0*/  @P0 IMAD.MOV.U32 R3, RZ, RZ, R8 ;  /* 0x000000ffff030224 */ /* 0x000fe200078e0008 */
[----:B------:R-:W-:Y:S06]  /*2ed0*/  BRA `(.L_x_166) ;  /* 0x0000000000147947 */ /* 0x000fec0003800000 */
.L_x_168:
[----:B------:R-:W-:Y:S01]  /*2ee0*/  LOP3.LUT R3, R25, 0x80000, RZ, 0xfc, !PT ;  /* 0x0008000019037812 */ /* 0x000fe200078efcff */
[----:B------:R-:W-:Y:S01]  /*2ef0*/  IMAD.MOV.U32 R2, RZ, RZ, R24 ;  /* 0x000000ffff027224 */ /* 0x000fe200078e0018 */
[----:B------:R-:W-:Y:S06]  /*2f00*/  BRA `(.L_x_166) ;  /* 0x0000000000087947 */ /* 0x000fec0003800000 */
.L_x_167:
[----:B------:R-:W-:Y:S01]  /*2f10*/  LOP3.LUT R3, R11, 0x80000, RZ, 0xfc, !PT ;  /* 0x000800000b037812 */ /* 0x000fe200078efcff */
[----:B------:R-:W-:-:S07]  /*2f20*/  IMAD.MOV.U32 R2, RZ, RZ, R10 ;  /* 0x000000ffff027224 */ /* 0x000fce00078e000a */
.L_x_166:
[----:B------:R-:W-:Y:S05]  /*2f30*/  BSYNC.RECONVERGENT B1 ;  /* 0x0000000000017941 */ /* 0x000fea0003800200 */
.L_x_164:
[----:B------:R-:W-:Y:S02]  /*2f40*/  IMAD.MOV.U32 R8, RZ, RZ, R2 ;  /* 0x000000ffff087224 */ /* 0x000fe400078e0002 */
[----:B------:R-:W-:Y:S02]  /*2f50*/  IMAD.MOV.U32 R9, RZ, RZ, R3 ;  /* 0x000000ffff097224 */ /* 0x000fe400078e0003 */
[----:B------:R-:W-:Y:S02]  /*2f60*/  IMAD.MOV.U32 R2, RZ, RZ, R0 ;  /* 0x000000ffff027224 */ /* 0x000fe400078e0000 */
[----:B------:R-:W-:-:S04]  /*2f70*/  IMAD.MOV.U32 R3, RZ, RZ, 0x0 ;  /* 0x00000000ff037424 */ /* 0x000fc800078e00ff */
[----:B------:R-:W-:Y:S05]  /*2f80*/  RET.REL.NODEC R2 `(calcRayIndirectBounded) ;  /* 0xffffffd0021c7950 */ /* 0x000fea0003c3ffff */
        .weak           $__internal_3_$__cuda_sm3x_div_rn_noftz_f32_slowpath
        .type           $__internal_3_$__cuda_sm3x_div_rn_noftz_f32_slowpath,@function
        .size           $__internal_3_$__cuda_sm3x_div_rn_noftz_f32_slowpath,(.L_x_368 - $__internal_3_$__cuda_sm3x_div_rn_noftz_f32_slowpath)
$__internal_3_$__cuda_sm3x_div_rn_noftz_f32_slowpath:
[----:B------:R-:W-:Y:S01]  /*2f90*/  SHF.R.U32.HI R17, RZ, 0x17, R0 ;  /* 0x00000017ff117819 */ /* 0x000fe20000011600 */
[----:B------:R-:W-:Y:S01]  /*2fa0*/  BSSY.RECONVERGENT B0, `(.L_x_169) ;  /* 0x0000063000007945 */ /* 0x000fe20003800200 */
[----:B------:R-:W-:Y:S02]  /*2fb0*/  SHF.R.U32.HI R25, RZ, 0x17, R3 ;  /* 0x00000017ff197819 */ /* 0x000fe40000011603 */
[----:B------:R-:W-:Y:S02]  /*2fc0*/  LOP3.LUT R17, R17, 0xff, RZ, 0xc0, !PT ;  /* 0x000000ff11117812 */ /* 0x000fe400078ec0ff */
[----:B------:R-:W-:-:S03]  /*2fd0*/  LOP3.LUT R25, R25, 0xff, RZ, 0xc0, !PT ;  /* 0x000000ff19197812 */ /* 0x000fc600078ec0ff */
[----:B------:R-:W-:Y:S02]  /*2fe0*/  VIADD R24, R17, 0xffffffff ;  /* 0xffffffff11187836 */ /* 0x000fe40000000000 */
[----:B------:R-:W-:-:S03]  /*2ff0*/  VIADD R26, R25, 0xffffffff ;  /* 0xffffffff191a7836 */ /* 0x000fc60000000000 */
[----:B------:R-:W-:-:S04]  /*3000*/  ISETP.GT.U32.AND P0, PT, R24, 0xfd, PT ;  /* 0x000000fd1800780c */ /* 0x000fc80003f04070 */
[----:B------:R-:W-:-:S13]  /*3010*/  ISETP.GT.U32.OR P0, PT, R26, 0xfd, P0 ;  /* 0x000000fd1a00780c */ /* 0x000fda0000704470 */
[----:B------:R-:W-:Y:S01]  /*3020*/  @!P0 IMAD.MOV.U32 R27, RZ, RZ, RZ ;  /* 0x000000ffff1b8224 */ /* 0x000fe200078e00ff */
[----:B------:R-:W-:Y:S06]  /*3030*/  @!P0 BRA `(.L_x_170) ;  /* 0x00000000005c8947 */ /* 0x000fec0003800000 */
[----:B------:R-:W-:Y:S02]  /*3040*/  FSETP.GTU.FTZ.AND P0, PT, |R3|, +INF , PT ;  /* 0x7f8000000300780b */ /* 0x000fe40003f1c200 */
[----:B------:R-:W-:-:S04]  /*3050*/  FSETP.GTU.FTZ.AND P1, PT, |R0|, +INF , PT ;  /* 0x7f8000000000780b */ /* 0x000fc80003f3c200 */
[----:B------:R-:W-:-:S13]  /*3060*/  PLOP3.LUT P0, PT, P0, P1, PT, 0xf8, 0x8f ;  /* 0x00000000008f781c */ /* 0x000fda0000703f70 */
[----:B------:R-:W-:Y:S05]  /*3070*/  @P0 BRA `(.L_x_171) ;  /* 0x0000000400500947 */ /* 0x000fea0003800000 */
[----:B------:R-:W-:-:S13]  /*3080*/  LOP3.LUT P0, RZ, R0, 0x7fffffff, R3, 0xc8, !PT ;  /* 0x7fffffff00ff7812 */ /* 0x000fda000780c803 */
[----:B------:R-:W-:Y:S05]  /*3090*/  @!P0 BRA `(.L_x_172) ;  /* 0x0000000400408947 */ /* 0x000fea0003800000 */
[C---:B------:R-:W-:Y:S02]  /*30a0*/  FSETP.NEU.FTZ.AND P1, PT, |R3|.reuse, +INF , PT ;  /* 0x7f8000000300780b */ /* 0x040fe40003f3d200 */
[----:B------:R-:W-:Y:S02]  /*30b0*/  FSETP.NEU.FTZ.AND P2, PT, |R0|, +INF , PT ;  /* 0x7f8000000000780b */ /* 0x000fe40003f5d200 */
[----:B------:R-:W-:-:S11]  /*30c0*/  FSETP.NEU.FTZ.AND P0, PT, |R3|, +INF , PT ;  /* 0x7f8000000300780b */ /* 0x000fd60003f1d200 */
[----:B------:R-:W-:Y:S05]  /*30d0*/  @!P2 BRA !P1, `(.L_x_172) ;  /* 0x000000040030a947 */ /* 0x000fea0004800000 */
[----:B------:R-:W-:-:S04]  /*30e0*/  LOP3.LUT P1, RZ, R3, 0x7fffffff, RZ, 0xc0, !PT ;  /* 0x7fffffff03ff7812 */ /* 0x000fc8000782c0ff */
[----:B------:R-:W-:-:S13]  /*30f0*/  PLOP3.LUT P1, PT, P2, P1, PT, 0x2f, 0xf2 ;  /* 0x0000000000f2781c */ /* 0x000fda0001722577 */
[----:B------:R-:W-:Y:S05]  /*3100*/  @P1 BRA `(.L_x_173) ;  /* 0x00000004001c1947 */ /* 0x000fea0003800000 */
[----:B------:R-:W-:-:S04]  /*3110*/  LOP3.LUT P1, RZ, R0, 0x7fffffff, RZ, 0xc0, !PT ;  /* 0x7fffffff00ff7812 */ /* 0x000fc8000782c0ff */
[----:B------:R-:W-:-:S13]  /*3120*/  PLOP3.LUT P0, PT, P0, P1, PT, 0x2f, 0xf2 ;  /* 0x0000000000f2781c */ /* 0x000fda0000702577 */
[----:B------:R-:W-:Y:S05]  /*3130*/  @P0 BRA `(.L_x_174) ;  /* 0x0000000400040947 */ /* 0x000fea0003800000 */
[----:B------:R-:W-:Y:S02]  /*3140*/  ISETP.GE.AND P0, PT, R26, RZ, PT ;  /* 0x000000ff1a00720c */ /* 0x000fe40003f06270 */
[----:B------:R-:W-:-:S11]  /*3150*/  ISETP.GE.AND P1, PT, R24, RZ, PT ;  /* 0x000000ff1800720c */ /* 0x000fd60003f26270 */
[----:B------:R-:W-:Y:S02]  /*3160*/  @P0 IMAD.MOV.U32 R27, RZ, RZ, RZ ;  /* 0x000000ffff1b0224 */ /* 0x000fe400078e00ff */
[----:B------:R-:W-:Y:S01]  /*3170*/  @!P0 FFMA R3, R3, 1.84467440737095516160e+19, RZ ;  /* 0x5f80000003038823 */ /* 0x000fe200000000ff */
[----:B------:R-:W-:Y:S02]  /*3180*/  @!P0 IMAD.MOV.U32 R27, RZ, RZ, -0x40 ;  /* 0xffffffc0ff1b8424 */ /* 0x000fe400078e00ff */
[----:B------:R-:W-:Y:S02]  /*3190*/  @!P1 FFMA R0, R0, 1.84467440737095516160e+19, RZ ;  /* 0x5f80000000009823 */ /* 0x000fe400000000ff */
[----:B------:R-:W-:-:S07]  /*31a0*/  @!P1 VIADD R27, R27, 0x40 ;  /* 0x000000401b1b9836 */ /* 0x000fce0000000000 */
.L_x_170:
[----:B------:R-:W-:Y:S01]  /*31b0*/  LEA R24, R17, 0xc0800000, 0x17 ;  /* 0xc080000011187811 */ /* 0x000fe200078eb8ff */
[----:B------:R-:W-:Y:S01]  /*31c0*/  VIADD R26, R25, 0xffffff81 ;  /* 0xffffff81191a7836 */ /* 0x000fe20000000000 */
[----:B------:R-:W-:Y:S03]  /*31d0*/  BSSY.RECONVERGENT B1, `(.L_x_175) ;  /* 0x0000035000017945 */ /* 0x000fe60003800200 */
[----:B------:R-:W-:Y:S02]  /*31e0*/  IMAD.IADD R24, R0, 0x1, -R24 ;  /* 0x0000000100187824 */ /* 0x000fe400078e0a18 */
[C---:B------:R-:W-:Y:S01]  /*31f0*/  IMAD R3, R26.reuse, -0x800000, R3 ;  /* 0xff8000001a037824 */ /* 0x040fe200078e0203 */
[----:B------:R-:W-:Y:S01]  /*3200*/  IADD3 R26, PT, PT, R26, 0x7f, -R17 ;  /* 0x0000007f1a1a7810 */ /* 0x000fe20007ffe811 */
[----:B------:R0:W1:Y:S04]  /*3210*/  MUFU.RCP R0, R24 ;  /* 0x0000001800007308 */ /* 0x0000680000001000 */
[----:B------:R-:W-:-:S02]  /*3220*/  IMAD.IADD R27, R26, 0x1, R27 ;  /* 0x000000011a1b7824 */ /* 0x000fc400078e021b */
[----:B0-----:R-:W-:-:S04]  /*3230*/  FADD.FTZ R24, -R24, -RZ ;  /* 0x800000ff18187221 */ /* 0x001fc80000010100 */
[----:B-1----:R-:W-:-:S04]  /*3240*/  FFMA R25, R0, R24, 1 ;  /* 0x3f80000000197423 */ /* 0x002fc80000000018 */
[----:B------:R-:W-:-:S04]  /*3250*/  FFMA R0, R0, R25, R0 ;  /* 0x0000001900007223 */ /* 0x000fc80000000000 */
[----:B------:R-:W-:-:S04]  /*3260*/  FFMA R25, R3, R0, RZ ;  /* 0x0000000003197223 */ /* 0x000fc800000000ff */
[----:B------:R-:W-:-:S04]  /*3270*/  FFMA R17, R24, R25, R3 ;  /* 0x0000001918117223 */ /* 0x000fc80000000003 */
[----:B------:R-:W-:-:S04]  /*3280*/  FFMA R17, R0, R17, R25 ;  /* 0x0000001100117223 */ /* 0x000fc80000000019 */
[----:B------:R-:W-:-:S04]  /*3290*/  FFMA R3, R24, R17, R3 ;  /* 0x0000001118037223 */ /* 0x000fc80000000003 */
[----:B------:R-:W-:-:S05]  /*32a0*/  FFMA R24, R0, R3, R17 ;  /* 0x0000000300187223 */ /* 0x000fca0000000011 */
[----:B------:R-:W-:-:S04]  /*32b0*/  SHF.R.U32.HI R26, RZ, 0x17, R24 ;  /* 0x00000017ff1a7819 */ /* 0x000fc80000011618 */
[----:B------:R-:W-:-:S05]  /*32c0*/  LOP3.LUT R26, R26, 0xff, RZ, 0xc0, !PT ;  /* 0x000000ff1a1a7812 */ /* 0x000fca00078ec0ff */
[----:B------:R-:W-:-:S04]  /*32d0*/  IMAD.IADD R25, R26, 0x1, R27 ;  /* 0x000000011a197824 */ /* 0x000fc800078e021b */
[----:B------:R-:W-:-:S05]  /*32e0*/  VIADD R26, R25, 0xffffffff ;  /* 0xffffffff191a7836 */ /* 0x000fca0000000000 */
[----:B------:R-:W-:-:S13]  /*32f0*/  ISETP.GE.U32.AND P0, PT, R26, 0xfe, PT ;  /* 0x000000fe1a00780c */ /* 0x000fda0003f06070 */
[----:B------:R-:W-:Y:S05]  /*3300*/  @!P0 BRA `(.L_x_176) ;  /* 0x0000000000808947 */ /* 0x000fea0003800000 */
[----:B------:R-:W-:-:S13]  /*3310*/  ISETP.GT.AND P0, PT, R25, 0xfe, PT ;  /* 0x000000fe1900780c */ /* 0x000fda0003f04270 */
[----:B------:R-:W-:Y:S05]  /*3320*/  @P0 BRA `(.L_x_177) ;  /* 0x00000000006c0947 */ /* 0x000fea0003800000 */
[----:B------:R-:W-:-:S13]  /*3330*/  ISETP.GE.AND P0, PT, R25, 0x1, PT ;  /* 0x000000011900780c */ /* 0x000fda0003f06270 */
[----:B------:R-:W-:Y:S05]  /*3340*/  @P0 BRA `(.L_x_178) ;  /* 0x0000000000740947 */ /* 0x000fea0003800000 */
[----:B------:R-:W-:Y:S02]  /*3350*/  ISETP.GE.AND P0, PT, R25, -0x18, PT ;  /* 0xffffffe81900780c */ /* 0x000fe40003f06270 */
[----:B------:R-:W-:-:S11]  /*3360*/  LOP3.LUT R24, R24, 0x80000000, RZ, 0xc0, !PT ;  /* 0x8000000018187812 */ /* 0x000fd600078ec0ff */
[----:B------:R-:W-:Y:S05]  /*3370*/  @!P0 BRA `(.L_x_178) ;  /* 0x0000000000688947 */ /* 0x000fea0003800000 */
[CCC-:B------:R-:W-:Y:S01]  /*3380*/  FFMA.RZ R26, R0.reuse, R3.reuse, R17.reuse ;  /* 0x00000003001a7223 */ /* 0x1c0fe2000000c011 */
[CCC-:B------:R-:W-:Y:S01]  /*3390*/  FFMA.RP R27, R0.reuse, R3.reuse, R17.reuse ;  /* 0x00000003001b7223 */ /* 0x1c0fe20000008011 */
[----:B------:R-:W-:Y:S01]  /*33a0*/  FFMA.RM R0, R0, R3, R17 ;  /* 0x0000000300007223 */ /* 0x000fe20000004011 */
[C---:B------:R-:W-:Y:S01]  /*33b0*/  VIADD R3, R25.reuse, 0x20 ;  /* 0x0000002019037836 */ /* 0x040fe20000000000 */
[C---:B------:R-:W-:Y:S02]  /*33c0*/  ISETP.NE.AND P2, PT, R25.reuse, RZ, PT ;  /* 0x000000ff1900720c */ /* 0x040fe40003f45270 */
[----:B------:R-:W-:Y:S02]  /*33d0*/  LOP3.LUT R26, R26, 0x7fffff, RZ, 0xc0, !PT ;  /* 0x007fffff1a1a7812 */ /* 0x000fe400078ec0ff */
[----:B------:R-:W-:Y:S01]  /*33e0*/  ISETP.NE.AND P1, PT, R25, RZ, PT ;  /* 0x000000ff1900720c */ /* 0x000fe20003f25270 */
[----:B------:R-:W-:Y:S01]  /*33f0*/  IMAD.MOV R25, RZ, RZ, -R25 ;  /* 0x000000ffff197224 */ /* 0x000fe200078e0a19 */
[----:B------:R-:W-:-:S02]  /*3400*/  LOP3.LUT R26, R26, 0x800000, RZ, 0xfc, !PT ;  /* 0x008000001a1a7812 */ /* 0x000fc400078efcff */
[----:B------:R-:W-:Y:S02]  /*3410*/  FSETP.NEU.FTZ.AND P0, PT, R27, R0, PT ;  /* 0x000000001b00720b */ /* 0x000fe40003f1d000 */
[----:B------:R-:W-:Y:S02]  /*3420*/  SHF.L.U32 R3, R26, R3, RZ ;  /* 0x000000031a037219 */ /* 0x000fe400000006ff */
[----:B------:R-:W-:Y:S02]  /*3430*/  SEL R17, R25, RZ, P2 ;  /* 0x000000ff19117207 */ /* 0x000fe40001000000 */
[----:B------:R-:W-:Y:S02]  /*3440*/  ISETP.NE.AND P1, PT, R3, RZ, P1 ;  /* 0x000000ff0300720c */ /* 0x000fe40000f25270 */
[----:B------:R-:W-:Y:S02]  /*3450*/  SHF.R.U32.HI R17, RZ, R17, R26 ;  /* 0x00000011ff117219 */ /* 0x000fe4000001161a */
[----:B------:R-:W-:-:S02]  /*3460*/  PLOP3.LUT P0, PT, P0, P1, PT, 0xf8, 0x8f ;  /* 0x00000000008f781c */ /* 0x000fc40000703f70 */
[----:B------:R-:W-:Y:S02]  /*3470*/  SHF.R.U32.HI R3, RZ, 0x1, R17 ;  /* 0x00000001ff037819 */ /* 0x000fe40000011611 */
[----:B------:R-:W-:-:S04]  /*3480*/  SEL R0, RZ, 0x1, !P0 ;  /* 0x00000001ff007807 */ /* 0x000fc80004000000 */
[----:B------:R-:W-:-:S04]  /*3490*/  LOP3.LUT R0, R0, 0x1, R3, 0xf8, !PT ;  /* 0x0000000100007812 */ /* 0x000fc800078ef803 */
[----:B------:R-:W-:-:S05]  /*34a0*/  LOP3.LUT R0, R0, R17, RZ, 0xc0, !PT ;  /* 0x0000001100007212 */ /* 0x000fca00078ec0ff */
[----:B------:R-:W-:-:S05]  /*34b0*/  IMAD.IADD R3, R3, 0x1, R0 ;  /* 0x0000000103037824 */ /* 0x000fca00078e0200 */
[----:B------:R-:W-:Y:S01]  /*34c0*/  LOP3.LUT R24, R3, R24, RZ, 0xfc, !PT ;  /* 0x0000001803187212 */ /* 0x000fe200078efcff */
[----:B------:R-:W-:Y:S06]  /*34d0*/  BRA `(.L_x_178) ;  /* 0x0000000000107947 */ /* 0x000fec0003800000 */
.L_x_177:
[----:B------:R-:W-:-:S04]  /*34e0*/  LOP3.LUT R24, R24, 0x80000000, RZ, 0xc0, !PT ;  /* 0x8000000018187812 */ /* 0x000fc800078ec0ff */
[----:B------:R-:W-:Y:S01]  /*34f0*/  LOP3.LUT R24, R24, 0x7f800000, RZ, 0xfc, !PT ;  /* 0x7f80000018187812 */ /* 0x000fe200078efcff */
[----:B------:R-:W-:Y:S06]  /*3500*/  BRA `(.L_x_178) ;  /* 0x0000000000047947 */ /* 0x000fec0003800000 */
.L_x_176:
[----:B------:R-:W-:-:S07]  /*3510*/  IMAD R24, R27, 0x800000, R24 ;  /* 0x008000001b187824 */ /* 0x000fce00078e0218 */
.L_x_178:
[----:B------:R-:W-:Y:S05]  /*3520*/  BSYNC.RECONVERGENT B1 ;  /* 0x0000000000017941 */ /* 0x000fea0003800200 */
.L_x_175:
[----:B------:R-:W-:Y:S01]  /*3530*/  IMAD.MOV.U32 R0, RZ, RZ, R24 ;  /* 0x000000ffff007224 */ /* 0x000fe200078e0018 */
[----:B------:R-:W-:Y:S06]  /*3540*/  BRA `(.L_x_179) ;  /* 0x0000000000207947 */ /* 0x000fec0003800000 */
.L_x_174:
[----:B------:R-:W-:-:S04]  /*3550*/  LOP3.LUT R0, R0, 0x80000000, R3, 0x48, !PT ;  /* 0x8000000000007812 */ /* 0x000fc800078e4803 */
[----:B------:R-:W-:Y:S01]  /*3560*/  LOP3.LUT R0, R0, 0x7f800000, RZ, 0xfc, !PT ;  /* 0x7f80000000007812 */ /* 0x000fe200078efcff */
[----:B------:R-:W-:Y:S06]  /*3570*/  BRA `(.L_x_179) ;  /* 0x0000000000147947 */ /* 0x000fec0003800000 */
.L_x_173:
[----:B------:R-:W-:Y:S01]  /*3580*/  LOP3.LUT R0, R0, 0x80000000, R3, 0x48, !PT ;  /* 0x8000000000007812 */ /* 0x000fe200078e4803 */
[----:B------:R-:W-:Y:S06]  /*3590*/  BRA `(.L_x_179) ;  /* 0x00000000000c7947 */ /* 0x000fec0003800000 */
.L_x_172:
[----:B------:R-:W0:Y:S01]  /*35a0*/  MUFU.RSQ R0, -QNAN ;  /* 0xffc0000000007908 */ /* 0x000e220000001400 */
[----:B------:R-:W-:Y:S05]  /*35b0*/  BRA `(.L_x_179) ;  /* 0x0000000000047947 */ /* 0x000fea0003800000 */
.L_x_171:
[----:B------:R-:W-:-:S07]  /*35c0*/  FADD.FTZ R0, R3, R0 ;  /* 0x0000000003007221 */ /* 0x000fce0000010000 */
.L_x_179:
[----:B------:R-:W-:Y:S05]  /*35d0*/  BSYNC.RECONVERGENT B0 ;  /* 0x0000000000007941 */ /* 0x000fea0003800200 */
.L_x_169:
[----:B------:R-:W-:-:S04]  /*35e0*/  IMAD.MOV.U32 R17, RZ, RZ, 0x0 ;  /* 0x00000000ff117424 */ /* 0x000fc800078e00ff */
[----:B0-----:R-:W-:Y:S05]  /*35f0*/  RET.REL.NODEC R16 `(calcRayIndirectBounded) ;  /* 0xffffffc810807950 */ /* 0x001fea0003c3ffff */
.L_x_180:
        /* <DEDUP_REMOVED lines=16> */
.L_x_368:


//--------------------- .text.calcRayDirectBounded --------------------------
	.section	.text.calcRayDirectBounded,"ax",@progbits
	.align	128
        .global         calcRayDirectBounded
        .type           calcRayDirectBounded,@function
        .size           calcRayDirectBounded,(.L_x_370 - calcRayDirectBounded)
        .other          calcRayDirectBounded,@"STO_CUDA_ENTRY STV_DEFAULT"
calcRayDirectBounded:
.text.calcRayDirectBounded:
        /* <DEDUP_REMOVED lines=29> */
.L_x_182:
[----:B------:R-:W-:Y:S05]  /*01d0*/  BSYNC.RECONVERGENT B0 ;  /* 0x0000000000007941 */ /* 0x000fea0003800200 */
.L_x_181:
[----:B------:R-:W0:Y:S01]  /*01e0*/  LDCU.64 UR4, c[0x0][0x380] ;  /* 0x00007000ff0477ac */ /* 0x000e220008000a00 */
[----:B------:R-:W-:Y:S01]  /*01f0*/  I2F.F64 R6, R2 ;  /* 0x0000000200067312 */ /* 0x000fe20000201c00 */
[----:B------:R-:W-:Y:S07]  /*0200*/  BSSY.RECONVERGENT B1, `(.L_x_183) ;  /* 0x000001f000017945 */ /* 0x000fee0003800200 */
[----:B------:R-:W-:Y:S08]  /*0210*/  I2F.F64 R8, R5 ;  /* 0x0000000500087312 */ /* 0x000ff00000201c00 */
[----:B0-----:R-:W0:Y:S08]  /*0220*/  I2F.F64 R10, UR5 ;  /* 0x00000005000a7d12 */ /* 0x001e300008201c00 */
[----:B------:R-:W1:Y:S01]  /*0230*/  I2F.F64 R14, UR4 ;  /* 0x00000004000e7d12 */ /* 0x000e620008201c00 */
[----:B0-----:R-:W-:-:S02]  /*0240*/  DADD R10, R10, -R6 ;  /* 0x000000000a0a7229 */ /* 0x001fc40000000806 */
[----:B-1----:R-:W-:-:S06]  /*0250*/  DADD R8, R8, -R14 ;  /* 0x0000000008087229 */ /* 0x002fcc000000080e */
[----:B------:R-:W-:Y:S01]  /*0260*/  DADD R18, -RZ, |R10| ;  /* 0x00000000ff127229 */ /* 0x000fe2000000050a */
[----:B------:R-:W-:Y:S01]  /*0270*/  IMAD.MOV.U32 R14, RZ, RZ, 0x1 ;  /* 0x00000001ff0e7424 */ /* 0x000fe200078e00ff */
        /* <DEDUP_REMOVED lines=22> */
[----:B------:R-:W-:Y:S05]  /*03e0*/  CALL.REL.NOINC `($__internal_4_$__cuda_sm20_div_rn_f64_full) ;  /* 0x0000002800c47944 */ /* 0x000fea0003c00000 */
.L_x_184:
[----:B------:R-:W-:Y:S05]  /*03f0*/  BSYNC.RECONVERGENT B1 ;  /* 0x0000000000017941 */ /* 0x000fea0003800200 */
.L_x_183:
        /* <DEDUP_REMOVED lines=16> */
[----:B------:R-:W-:-:S02]  /*0500*/  UMOV UR5, 0x3f6f9690 ;  /* 0x3f6f969000057882 */ /* 0x000fc40000000000 */
[----:B------:R-:W-:-:S04]  /*0510*/  @P3 IMAD.MOV.U32 R3, RZ, RZ, 0x7f3321d2 ;  /* 0x7f3321d2ff033424 */ /* 0x000fc800078e00ff */
        /* <DEDUP_REMOVED lines=52> */
[----:B------:R-:W-:Y:S02]  /*0860*/  @P1 DADD R14, -RZ, -R38 ;  /* 0x00000000ff0e1229 */ /* 0x000fe40000000926 */
[----:B------:R-:W-:Y:S01]  /*0870*/  @!P1 DADD R6, -R38, R18 ;  /* 0x0000000026069229 */ /* 0x000fe20000000112 */
[----:B------:R-:W-:-:S07]  /*0880*/  @P3 IMAD.MOV.U32 R19, RZ, RZ, 0x4002d97c ;  /* 0x4002d97cff133424 */ /* 0x000fce00078e00ff */
[----:B------:R-:W-:Y:S02]  /*0890*/  @P1 FSEL R14, R38, R14, !P0 ;  /* 0x0000000e260e1208 */ /* 0x000fe40004000000 */
[----:B------:R-:W-:Y:S02]  /*08a0*/  @P1 FSEL R15, R39, R15, !P0 ;  /* 0x0000000f270f1208 */ /* 0x000fe40004000000 */
[----:B------:R-:W-:-:S04]  /*08b0*/  @!P1 PLOP3.LUT P0, PT, P2, PT, PT, 0x80, 0x8 ;  /* 0x000000000008981c */ /* 0x000fc8000170f070 */
[----:B------:R-:W-:Y:S01]  /*08c0*/  @P1 DADD R14, R14, R16 ;  /* 0x000000000e0e1229 */ /* 0x000fe20000000010 */
[----:B------:R-:W-:Y:S01]  /*08d0*/  @P3 FSEL R19, R19, 1.8213495016098022461, !P0 ;  /* 0x3fe921fb13133808 */ /* 0x000fe20004000000 */
[----:B------:R-:W-:Y:S01]  /*08e0*/  DADD R16, |R10|, |R8| ;  /* 0x000000000a107229 */ /* 0x000fe20000000608 */
[----:B------:R-:W-:-:S03]  /*08f0*/  @P3 FSEL R3, R3, 3.37028055040000000000e+12, !P0 ;  /* 0x54442d1803033808 */ /* 0x000fc60004000000 */
[----:B------:R-:W-:Y:S02]  /*0900*/  @!P1 FSEL R14, R6, R38, !P0 ;  /* 0x00000026060e9208 */ /* 0x000fe40004000000 */
[----:B------:R-:W-:Y:S01]  /*0910*/  @!P1 FSEL R15, R7, R39, !P0 ;  /* 0x00000027070f9208 */ /* 0x000fe20004000000 */
[----:B------:R-:W-:Y:S01]  /*0920*/  @P3 DSETP.NEU.AND P1, PT, |R8|, |R10|, PT ;  /* 0x4000000a0800322a */ /* 0x000fe20003f2d200 */
[----:B------:R-:W0:Y:S01]  /*0930*/  LDC.64 R6, c[0x0][0x3c8] ;  /* 0x0000f200ff067b82 */ /* 0x000e220000000a00 */
[----:B------:R-:W-:Y:S02]  /*0940*/  @!P3 FSEL R9, RZ, 2.1426990032196044922, P0 ;  /* 0x400921fbff09b808 */ /* 0x000fe40000000000 */
[----:B------:R-:W-:Y:S01]  /*0950*/  @!P3 FSEL R8, RZ, 3.37028055040000000000e+12, P0 ;  /* 0x54442d18ff08b808 */ /* 0x000fe20000000000 */
[----:B------:R-:W-:Y:S01]  /*0960*/  DSETP.NAN.AND P0, PT, R16, R16, PT ;  /* 0x000000101000722a */ /* 0x000fe20003f08000 */
[----:B------:R-:W-:Y:S02]  /*0970*/  @P3 FSEL R15, R19, R15, !P1 ;  /* 0x0000000f130f3208 */ /* 0x000fe40004800000 */
[----:B------:R-:W-:-:S03]  /*0980*/  @P3 FSEL R0, R3, R14, !P1 ;  /* 0x0000000e03003208 */ /* 0x000fc60004800000 */
[----:B------:R-:W-:Y:S02]  /*0990*/  @P3 IMAD.MOV.U32 R9, RZ, RZ, R15 ;  /* 0x000000ffff093224 */ /* 0x000fe400078e000f */
[----:B------:R-:W-:-:S03]  /*09a0*/  @P3 IMAD.MOV.U32 R8, RZ, RZ, R0 ;  /* 0x000000ffff083224 */ /* 0x000fc600078e0000 */
[----:B------:R-:W-:Y:S02]  /*09b0*/  LOP3.LUT R11, R9, 0x80000000, R11, 0xb8, !PT ;  /* 0x80000000090b7812 */ /* 0x000fe400078eb80b */
[----:B------:R-:W-:Y:S02]  /*09c0*/  FSEL R16, R16, R8, P0 ;  /* 0x0000000810107208 */ /* 0x000fe40000000000 */
[----:B------:R-:W-:Y:S01]  /*09d0*/  FSEL R17, R17, R11, P0 ;  /* 0x0000000b11117208 */ /* 0x000fe20000000000 */
[----:B0-----:R-:W0:Y:S05]  /*09e0*/  F2F.F64.F32 R14, R6 ;  /* 0x00000006000e7310 */ /* 0x001e2a0000201800 */
[C---:B------:R-:W-:Y:S01]  /*09f0*/  DADD R8, R16.reuse, UR4 ;  /* 0x0000000410087e29 */ /* 0x040fe20008000000 */
[----:B------:R-:W-:Y:S01]  /*0a00*/  FSETP.LT.AND P2, PT, R7, R6, PT ;  /* 0x000000060700720b */ /* 0x000fe20003f41000 */
[----:B------:R-:W-:Y:S01]  /*0a10*/  DSETP.GEU.AND P0, PT, R16, RZ, PT ;  /* 0x000000ff1000722a */ /* 0x000fe20003f0e000 */
[----:B------:R-:W1:Y:S01]  /*0a20*/  LDCU.64 UR4, c[0x0][0x358] ;  /* 0x00006b00ff0477ac */ /* 0x000e620008000a00 */
[----:B------:R-:W2:Y:S06]  /*0a30*/  F2F.F64.F32 R10, R7 ;  /* 0x00000007000a7310 */ /* 0x000eac0000201800 */
[----:B------:R-:W-:-:S02]  /*0a40*/  FSEL R8, R8, R16, !P0 ;  /* 0x0000001008087208 */ /* 0x000fc40004000000 */
[----:B------:R-:W-:-:S06]  /*0a50*/  FSEL R9, R9, R17, !P0 ;  /* 0x0000001109097208 */ /* 0x000fcc0004000000 */
[----:B0-----:R-:W-:-:S06]  /*0a60*/  DSETP.GTU.AND P1, PT, R8, R14, PT ;  /* 0x0000000e0800722a */ /* 0x001fcc0003f2c000 */
[----:B--2---:R-:W-:-:S14]  /*0a70*/  DSETP.GE.AND P0, PT, R8, R10, !P1 ;  /* 0x0000000a0800722a */ /* 0x004fdc0004f06000 */
[----:B-1----:R-:W-:Y:S05]  /*0a80*/  @P0 BRA P2, `(.L_x_186) ;  /* 0x0000000000100947 */ /* 0x002fea0001000000 */
[----:B------:R-:W-:-:S13]  /*0a90*/  FSETP.GE.AND P0, PT, R7, R6, PT ;  /* 0x000000060700720b */ /* 0x000fda0003f06000 */
[----:B------:R-:W-:Y:S05]  /*0aa0*/  @!P0 EXIT ;  /* 0x000000000000894d */ /* 0x000fea0003800000 */
[----:B------:R-:W-:-:S14]  /*0ab0*/  DSETP.LTU.AND P0, PT, R8, R10, PT ;  /* 0x0000000a0800722a */ /* 0x000fdc0003f09000 */
[----:B------:R-:W-:Y:S05]  /*0ac0*/  @P1 EXIT P0 ;  /* 0x000000000000194d */ /* 0x000fea0000000000 */
.L_x_186:
[----:B------:R-:W-:Y:S05]  /*0ad0*/  BSYNC.RECONVERGENT B0 ;  /* 0x0000000000007941 */ /* 0x000fea0003800200 */
.L_x_185:
[----:B------:R-:W0:Y:S01]  /*0ae0*/  LDC.64 R8, c[0x0][0x380] ;  /* 0x0000e000ff087b82 */ /* 0x000e220000000a00 */
[----:B------:R-:W0:Y:S01]  /*0af0*/  LDCU UR7, c[0x0][0x398] ;  /* 0x00007300ff0777ac */ /* 0x000e220008000800 */
[----:B------:R-:W1:Y:S06]  /*0b00*/  LDCU UR6, c[0x0][0x3c0] ;  /* 0x00007800ff0677ac */ /* 0x000e6c0008000800 */
[----:B------:R-:W2:Y:S08]  /*0b10*/  LDC.64 R6, c[0x0][0x390] ;  /* 0x0000e400ff067b82 */ /* 0x000eb00000000a00 */
[----:B------:R-:W3:Y:S01]  /*0b20*/  LDC R0, c[0x0][0x3d0] ;  /* 0x0000f400ff007b82 */ /* 0x000ee20000000800 */
[----:B0-----:R-:W-:-:S04]  /*0b30*/  IMAD R15, R9, UR7, R8 ;  /* 0x00000007090f7c24 */ /* 0x001fc8000f8e0208 */
[----:B--2---:R-:W-:-:S06]  /*0b40*/  IMAD.WIDE R6, R15, 0x4, R6 ;  /* 0x000000040f067825 */ /* 0x004fcc00078e0206 */
[----:B------:R-:W2:Y:S01]  /*0b50*/  LDG.E R6, desc[UR4][R6.64] ;  /* 0x0000000406067981 */ /* 0x000ea2000c1e1900 */
[----:B------:R-:W-:Y:S01]  /*0b60*/  IMAD R12, R2, UR7, R5 ;  /* 0x00000007020c7c24 */ /* 0x000fe2000f8e0205 */
[----:B---3--:R-:W-:Y:S01]  /*0b70*/  FSETP.NEU.AND P0, PT, R0, -INF , PT ;  /* 0xff8000000000780b */ /* 0x008fe20003f0d000 */
[----:B------:R-:W-:-:S03]  /*0b80*/  IMAD.MOV.U32 R0, RZ, RZ, 0x1 ;  /* 0x00000001ff007424 */ /* 0x000fc600078e00ff */
[----:B-1----:R-:W-:Y:S01]  /*0b90*/  FSETP.NEU.OR P0, PT, RZ, UR6, P0 ;  /* 0x00000006ff007c0b */ /* 0x002fe2000870d400 */
[----:B------:R-:W2:Y:S01]  /*0ba0*/  LDCU UR6, c[0x0][0x388] ;  /* 0x00007100ff0677ac */ /* 0x000ea20008000800 */
[----:B------:R-:W-:-:S11]  /*0bb0*/  ISETP.NE.AND P1, PT, R15, R12, PT ;  /* 0x0000000c0f00720c */ /* 0x000fd60003f25270 */
[----:B------:R-:W0:Y:S02]  /*0bc0*/  @!P0 LDC.64 R16, c[0x0][0x3b8] ;  /* 0x0000ee00ff108b82 */ /* 0x000e240000000a00 */
[----:B0-----:R-:W-:-:S04]  /*0bd0*/  @!P0 IADD3 R16, P2, PT, R15, R16, RZ ;  /* 0x000000100f108210 */ /* 0x001fc80007f5e0ff */
[----:B------:R-:W-:-:S05]  /*0be0*/  @!P0 LEA.HI.X.SX32 R17, R15, R17, 0x1, P2 ;  /* 0x000000110f118211 */ /* 0x000fca00010f0eff */
[----:B------:R0:W-:Y:S01]  /*0bf0*/  @!P0 STG.E.U8 desc[UR4][R16.64], R0 ;  /* 0x0000000010008986 */ /* 0x0001e2000c101104 */
[----:B--2---:R-:W-:Y:S01]  /*0c00*/  FADD R11, R6, UR6 ;  /* 0x00000006060b7e21 */ /* 0x004fe20008000000 */
[----:B0-----:R-:W-:Y:S06]  /*0c10*/  @!P1 EXIT ;  /* 0x000000000000994d */ /* 0x001fec0003800000 */
[----:B------:R-:W0:Y:S01]  /*0c20*/  LDCU UR6, c[0x0][0x3b0] ;  /* 0x00007600ff0677ac */ /* 0x000e220008000800 */
[----:B------:R-:W1:Y:S01]  /*0c30*/  LDC R3, c[0x0][0x3a0] ;  /* 0x0000e800ff037b82 */ /* 0x000e620000000800 */
[C---:B------:R-:W-:Y:S01]  /*0c40*/  ISETP.GT.AND P1, PT, R2.reuse, R9, PT ;  /* 0x000000090200720c */ /* 0x040fe20003f24270 */
[C---:B------:R-:W-:Y:S01]  /*0c50*/  IMAD.IADD R10, R5.reuse, 0x1, -R8 ;  /* 0x00000001050a7824 */ /* 0x040fe200078e0a08 */
[----:B------:R-:W-:Y:S01]  /*0c60*/  ISETP.GT.AND P0, PT, R5, R8, PT ;  /* 0x000000080500720c */ /* 0x000fe20003f04270 */
[----:B------:R-:W-:Y:S02]  /*0c70*/  IMAD.IADD R9, R2, 0x1, -R9 ;  /* 0x0000000102097824 */ /* 0x000fe400078e0a09 */
[----:B------:R-:W-:Y:S01]  /*0c80*/  IMAD.MOV.U32 R0, RZ, RZ, 0x1 ;  /* 0x00000001ff007424 */ /* 0x000fe200078e00ff */
[----:B------:R-:W-:Y:S02]  /*0c90*/  IABS R7, R10 ;  /* 0x0000000a00077213 */ /* 0x000fe40000000000 */
[----:B------:R-:W-:-:S02]  /*0ca0*/  IABS R6, R9 ;  /* 0x0000000900067213 */ /* 0x000fc40000000000 */
[C---:B------:R-:W-:Y:S02]  /*0cb0*/  SEL R8, R0.reuse, 0xffffffff, P1 ;  /* 0xffffffff00087807 */ /* 0x040fe40000800000 */
[----:B------:R-:W-:Y:S01]  /*0cc0*/  SEL R5, R0, 0xffffffff, P0 ;  /* 0xffffffff00057807 */ /* 0x000fe20000000000 */
[----:B------:R-:W-:Y:S02]  /*0cd0*/  IMAD.IADD R14, R7, 0x1, -R6 ;  /* 0x00000001070e7824 */ /* 0x000fe400078e0a06 */
[----:B------:R-:W-:Y:S01]  /*0ce0*/  IMAD R4, R8, UR7, RZ ;  /* 0x0000000708047c24 */ /* 0x000fe2000f8e02ff */
[----:B0-----:R-:W-:Y:S01]  /*0cf0*/  UISETP.NE.AND UP0, UPT, UR6, URZ, UPT ;  /* 0x000000ff0600728c */ /* 0x001fe2000bf05270 */
[----:B-1----:R-:W-:-:S08]  /*0d00*/  FMUL R2, R3, R3 ;  /* 0x0000000303027220 */ /* 0x002fd00000400000 */
[----:B------:R-:W-:Y:S05]  /*0d10*/  BRA.U UP0, `(.L_x_187) ;  /* 0x0000001100107547 */ /* 0x000fea000b800000 */
[----:B------:R-:W0:Y:S02]  /*0d20*/  LDCU UR6, c[0x0][0x3a4] ;  /* 0x00007480ff0677ac */ /* 0x000e240008000800 */
[----:B0-----:R-:W-:-:S09]  /*0d30*/  UISETP.NE.AND UP0, UPT, UR6, URZ, UPT ;  /* 0x000000ff0600728c */ /* 0x001fd2000bf05270 */
[----:B------:R-:W-:Y:S05]  /*0d40*/  BRA.U !UP0, `(.L_x_188) ;  /* 0x0000000908087547 */ /* 0x000fea000b800000 */
[----:B------:R-:W-:Y:S01]  /*0d50*/  IABS R3, R9 ;  /* 0x0000000900037213 */ /* 0x000fe20000000000 */
[----:B------:R-:W-:Y:S01]  /*0d60*/  IMAD.SHL.U32 R0, R14, 0x2, RZ ;  /* 0x000000020e007824 */ /* 0x000fe200078e00ff */
[----:B------:R-:W0:Y:S03]  /*0d70*/  LDCU UR6, c[0x0][0x3c4] ;  /* 0x00007880ff0677ac */ /* 0x000e260008000800 */
[----:B------:R-:W-:Y:S01]  /*0d80*/  IMAD.MOV R3, RZ, RZ, -R3 ;  /* 0x000000ffff037224 */ /* 0x000fe200078e0a03 */
        /* <DEDUP_REMOVED lines=8> */
[----:B0-----:R-:W-:-:S13]  /*0e10*/  FSETP.GE.AND P2, PT, R23, UR6, PT ;  /* 0x0000000617007c0b */ /* 0x001fda000bf46000 */
        /* <DEDUP_REMOVED lines=10> */
[----:B------:R-:W3:Y:S05]  /*0ec0*/  LDCU.64 UR8, c[0x0][0x3b8] ;  /* 0x00007700ff0877ac */ /* 0x000eea0008000a00 */
.L_x_198:
[----:B------:R-:W4:Y:S08]  /*0ed0*/  LDC.64 R14, c[0x0][0x390] ;  /* 0x0000e400ff0e7b82 */ /* 0x000f300000000a00 */
[----:B------:R-:W5:Y:S08]  /*0ee0*/  LDC.64 R20, c[0x0][0x3a8] ;  /* 0x0000ea00ff147b82 */ /* 0x000f700000000a00 */
[----:B------:R-:W0:Y:S01]  /*0ef0*/  LDC R3, c[0x0][0x38c] ;  /* 0x0000e300ff037b82 */ /* 0x000e220000000800 */
[----:B----4-:R-:W-:-:S06]  /*0f00*/  IMAD.WIDE R24, R17, 0x4, R14 ;  /* 0x0000000411187825 */ /* 0x010fcc00078e020e */
[----:B------:R-:W4:Y:S01]  /*0f10*/  LDG.E R24, desc[UR4][R24.64] ;  /* 0x0000000418187981 */ /* 0x000f22000c1e1900 */
[----:B-----5:R-:W-:-:S05]  /*0f20*/  IMAD.WIDE R20, R17, 0x4, R20 ;  /* 0x0000000411147825 */ /* 0x020fca00078e0214 */
[----:B------:R-:W5:Y:S01]  /*0f30*/  LDG.E R15, desc[UR4][R20.64] ;  /* 0x00000004140f7981 */ /* 0x000f62000c1e1900 */
[----:B0-----:R-:W-:Y:S02]  /*0f40*/  FSETP.NEU.AND P0, PT, R3, -1, PT ;  /* 0xbf8000000300780b */ /* 0x001fe40003f0d000 */
[----:B------:R-:W-:Y:S01]  /*0f50*/  FSETP.GE.AND P1, PT, R13, RZ, PT ;  /* 0x000000ff0d00720b */ /* 0x000fe20003f26000 */
[----:B------:R-:W-:Y:S01]  /*0f60*/  BSSY.RECONVERGENT B1, `(.L_x_189) ;  /* 0x0000047000017945 */ /* 0x000fe20003800200 */
[C---:B----4-:R-:W-:Y:S01]  /*0f70*/  FADD R14, R24.reuse, R3 ;  /* 0x00000003180e7221 */ /* 0x050fe20000000000 */
[----:B-----5:R-:W-:-:S05]  /*0f80*/  FADD R15, R24, R15 ;  /* 0x0000000f180f7221 */ /* 0x020fca0000000000 */
[----:B------:R-:W-:-:S04]  /*0f90*/  FSEL R14, R15, R14, !P0 ;  /* 0x0000000e0f0e7208 */ /* 0x000fc80004000000 */
[----:B------:R-:W-:-:S04]  /*0fa0*/  FSETP.GTU.AND P0, PT, R14, R22, PT ;  /* 0x000000160e00720b */ /* 0x000fc80003f0c000 */
[----:B------:R-:W-:-:S13]  /*0fb0*/  FSETP.LE.AND P0, PT, R15, R22, !P0 ;  /* 0x000000160f00720b */ /* 0x000fda0004703000 */
[----:B------:R-:W-:Y:S05]  /*0fc0*/  @P0 BRA P1, `(.L_x_190) ;  /* 0x0000000400000947 */ /* 0x000fea0000800000 */
[----:B------:R-:W0:Y:S01]  /*0fd0*/  MUFU.RCP R0, R23 ;  /* 0x0000001700007308 */ /* 0x000e220000001000 */
[----:B------:R-:W-:Y:S01]  /*0fe0*/  FADD R3, -R11, R15 ;  /* 0x0000000f0b037221 */ /* 0x000fe20000000100 */
[----:B------:R-:W-:Y:S03]  /*0ff0*/  BSSY.RECONVERGENT B0, `(.L_x_191) ;  /* 0x000000d000007945 */ /* 0x000fe60003800200 */
[----:B------:R-:W-:-:S04]  /*1000*/  FMUL R3, R3, |R3| ;  /* 0x4000000303037220 */ /* 0x000fc80000400000 */
[----:B------:R-:W4:Y:S01]  /*1010*/  FCHK P0, R3, R23 ;  /* 0x0000001703007302 */ /* 0x000f220000000000 */
[----:B0-----:R-:W-:-:S04]  /*1020*/  FFMA R21, R0, -R23, 1 ;  /* 0x3f80000000157423 */ /* 0x001fc80000000817 */
[----:B------:R-:W-:-:S04]  /*1030*/  FFMA R0, R0, R21, R0 ;  /* 0x0000001500007223 */ /* 0x000fc80000000000 */
[----:B------:R-:W-:-:S04]  /*1040*/  FFMA R30, R3, R0, RZ ;  /* 0x00000000031e7223 */ /* 0x000fc800000000ff */
[----:B------:R-:W-:-:S04]  /*1050*/  FFMA R21, R30, -R23, R3 ;  /* 0x800000171e157223 */ /* 0x000fc80000000003 */
[----:B------:R-:W-:Y:S01]  /*1060*/  FFMA R30, R0, R21, R30 ;  /* 0x00000015001e7223 */ /* 0x000fe2000000001e */
[----:B----4-:R-:W-:Y:S06]  /*1070*/  @!P0 BRA `(.L_x_192) ;  /* 0x0000000000108947 */ /* 0x010fec0003800000 */
[----:B------:R-:W-:Y:S01]  /*1080*/  IMAD.MOV.U32 R0, RZ, RZ, R23 ;  /* 0x000000ffff007224 */ /* 0x000fe200078e0017 */
[----:B------:R-:W-:-:S07]  /*1090*/  MOV R20, 0x10b0 ;  /* 0x000010b000147802 */ /* 0x000fce0000000f00 */
[----:B-123--:R-:W-:Y:S05]  /*10a0*/  CALL.REL.NOINC `($__internal_5_$__cuda_sm3x_div_rn_noftz_f32_slowpath) ;  /* 0x0000002000fc7944 */ /* 0x00efea0003c00000 */
[----:B------:R-:W-:-:S07]  /*10b0*/  IMAD.MOV.U32 R30, RZ, RZ, R31 ;  /* 0x000000ffff1e7224 */ /* 0x000fce00078e001f */
.L_x_192:
[----:B-123--:R-:W-:Y:S05]  /*10c0*/  BSYNC.RECONVERGENT B0 ;  /* 0x0000000000007941 */ /* 0x00efea0003800200 */
.L_x_191:
[----:B------:R-:W-:-:S13]  /*10d0*/  FSETP.GT.AND P0, PT, R30, UR6, PT ;  /* 0x000000061e007c0b */ /* 0x000fda000bf04000 */
[----:B------:R-:W-:Y:S05]  /*10e0*/  @P0 EXIT ;  /* 0x000000000000094d */ /* 0x000fea0003800000 */
[----:B------:R-:W-:Y:S01]  /*10f0*/  FSETP.GE.AND P0, PT, R14, R15, PT ;  /* 0x0000000f0e00720b */ /* 0x000fe20003f06000 */
[----:B------:R-:W-:Y:S03]  /*1100*/  BSSY.RECONVERGENT B2, `(.L_x_193) ;  /* 0x0000028000027945 */ /* 0x000fe60003800200 */
[----:B------:R-:W-:-:S13]  /*1110*/  FSETP.LTU.OR P0, PT, R23, UR7, !P0 ;  /* 0x0000000717007c0b */ /* 0x000fda000c709400 */
[----:B------:R-:W-:Y:S05]  /*1120*/  @P0 BRA `(.L_x_194) ;  /* 0x0000000000940947 */ /* 0x000fea0003800000 */
[----:B------:R-:W-:Y:S02]  /*1130*/  FSETP.GT.AND P0, PT, R30, R13, PT ;  /* 0x0000000d1e00720b */ /* 0x000fe40003f04000 */
[----:B------:R-:W-:-:S13]  /*1140*/  FSETP.EQ.AND P1, PT, R14, R15, PT ;  /* 0x0000000f0e00720b */ /* 0x000fda0003f22000 */
[----:B------:R-:W-:Y:S05]  /*1150*/  @P0 BRA P1, `(.L_x_195) ;  /* 0x0000000000780947 */ /* 0x000fea0000800000 */
[----:B------:R-:W0:Y:S01]  /*1160*/  F2F.F64.F32 R28, R23 ;  /* 0x00000017001c7310 */ /* 0x000e220000201800 */
[----:B------:R-:W-:Y:S02]  /*1170*/  IMAD.MOV.U32 R24, RZ, RZ, 0x1 ;  /* 0x00000001ff187424 */ /* 0x000fe400078e00ff */
[----:B------:R-:W-:Y:S01]  /*1180*/  FADD R14, -R11, R14 ;  /* 0x0000000e0b0e7221 */ /* 0x000fe20000000100 */
[----:B------:R-:W-:Y:S04]  /*1190*/  BSSY.RECONVERGENT B3, `(.L_x_196) ;  /* 0x0000012000037945 */ /* 0x000fe80003800200 */
[----:B------:R-:W1:Y:S08]  /*11a0*/  F2F.F64.F32 R32, R14 ;  /* 0x0000000e00207310 */ /* 0x000e700000201800 */
[----:B0-----:R-:W0:Y:S01]  /*11b0*/  MUFU.RCP64H R25, R29 ;  /* 0x0000001d00197308 */ /* 0x001e220000001800 */
[----:B-1----:R-:W-:-:S02]  /*11c0*/  DMUL R32, |R32|, R32 ;  /* 0x0000002020207228 */ /* 0x002fc40000000200 */
        /* <DEDUP_REMOVED lines=13> */
[----:B------:R-:W-:Y:S05]  /*12a0*/  CALL.REL.NOINC `($__internal_4_$__cuda_sm20_div_rn_f64_full) ;  /* 0x0000001c00147944 */ /* 0x000fea0003c00000 */
.L_x_197:
[----:B------:R-:W-:Y:S05]  /*12b0*/  BSYNC.RECONVERGENT B3 ;  /* 0x0000000000037941 */ /* 0x000fea0003800200 */
.L_x_196:
[----:B------:R-:W0:Y:S02]  /*12c0*/  F2F.F64.F32 R20, R13 ;  /* 0x0000000d00147310 */ /* 0x000e240000201800 */
[----:B0-----:R-:W-:-:S14]  /*12d0*/  DSETP.GT.AND P0, PT, R38, R20, PT ;  /* 0x000000142600722a */ /* 0x001fdc0003f04000 */
[----:B------:R-:W-:Y:S05]  /*12e0*/  @!P0 BRA `(.L_x_194) ;  /* 0x0000000000248947 */ /* 0x000fea0003800000 */
[----:B------:R-:W-:Y:S01]  /*12f0*/  IADD3 R20, P0, PT, R17, UR8, RZ ;  /* 0x0000000811147c10 */ /* 0x000fe2000ff1e0ff */
[----:B------:R-:W-:-:S03]  /*1300*/  IMAD.MOV.U32 R0, RZ, RZ, 0x1 ;  /* 0x00000001ff007424 */ /* 0x000fc600078e00ff */
[----:B------:R-:W-:-:S05]  /*1310*/  LEA.HI.X.SX32 R21, R17, UR9, 0x1, P0 ;  /* 0x0000000911157c11 */ /* 0x000fca00080f0eff */
[----:B------:R1:W-:Y:S01]  /*1320*/  STG.E.U8 desc[UR4][R20.64], R0 ;  /* 0x0000000014007986 */ /* 0x0003e2000c101104 */
[----:B------:R-:W-:Y:S05]  /*1330*/  BRA `(.L_x_194) ;  /* 0x0000000000107947 */ /* 0x000fea0003800000 */
.L_x_195:
[----:B------:R-:W-:Y:S01]  /*1340*/  IADD3 R20, P0, PT, R17, UR8, RZ ;  /* 0x0000000811147c10 */ /* 0x000fe2000ff1e0ff */
[----:B------:R-:W-:-:S03]  /*1350*/  IMAD.MOV.U32 R0, RZ, RZ, 0x1 ;  /* 0x00000001ff007424 */ /* 0x000fc600078e00ff */
[----:B------:R-:W-:-:S05]  /*1360*/  LEA.HI.X.SX32 R21, R17, UR9, 0x1, P0 ;  /* 0x0000000911157c11 */ /* 0x000fca00080f0eff */
[----:B------:R0:W-:Y:S04]  /*1370*/  STG.E.U8 desc[UR4][R20.64], R0 ;  /* 0x0000000014007986 */ /* 0x0001e8000c101104 */
.L_x_194:
[----:B------:R-:W-:Y:S05]  /*1380*/  BSYNC.RECONVERGENT B2 ;  /* 0x0000000000027941 */ /* 0x000fea0003800200 */
.L_x_193:
[CC--:B------:R-:W-:Y:S02]  /*1390*/  FSETP.GT.AND P1, PT, R30.reuse, R13.reuse, PT ;  /* 0x0000000d1e00720b */ /* 0x0c0fe40003f24000 */
[CC--:B------:R-:W-:Y:S02]  /*13a0*/  FSETP.GT.AND P0, PT, R15.reuse, R22.reuse, PT ;  /* 0x000000160f00720b */ /* 0x0c0fe40003f04000 */
[----:B------:R-:W-:Y:S02]  /*13b0*/  FSEL R13, R30, R13, P1 ;  /* 0x0000000d1e0d7208 */ /* 0x000fe40000800000 */
[----:B------:R-:W-:-:S09]  /*13c0*/  FSEL R22, R15, R22, P0 ;  /* 0x000000160f167208 */ /* 0x000fd20000000000 */
.L_x_190:
[----:B-123--:R-:W-:Y:S05]  /*13d0*/  BSYNC.RECONVERGENT B1 ;  /* 0x0000000000017941 */ /* 0x00efea0003800200 */
.L_x_189:
[----:B------:R-:W-:-:S13]  /*13e0*/  ISETP.NE.AND P0, PT, R17, R12, PT ;  /* 0x0000000c1100720c */ /* 0x000fda0003f05270 */
[----:B------:R-:W-:Y:S05]  /*13f0*/  @!P0 EXIT ;  /* 0x000000000000894d */ /* 0x000fea0003800000 */
[----:B------:R-:W-:Y:S01]  /*1400*/  IABS R14, R9 ;  /* 0x00000009000e7213 */ /* 0x000fe20000000000 */
[----:B0-----:R-:W-:Y:S01]  /*1410*/  IMAD.SHL.U32 R0, R16, 0x2, RZ ;  /* 0x0000000210007824 */ /* 0x001fe200078e00ff */
[----:B------:R-:W-:-:S03]  /*1420*/  IABS R3, R10 ;  /* 0x0000000a00037213 */ /* 0x000fc60000000000 */
[----:B------:R-:W-:Y:S01]  /*1430*/  IMAD.MOV R14, RZ, RZ, -R14 ;  /* 0x000000ffff0e7224 */ /* 0x000fe200078e0a0e */
[----:B------:R-:W-:-:S03]  /*1440*/  ISETP.GE.AND P1, PT, R0, R3, PT ;  /* 0x000000030000720c */ /* 0x000fc60003f26270 */
[----:B------:R-:W-:Y:S01]  /*1450*/  IMAD.MOV.U32 R3, RZ, RZ, R14 ;  /* 0x000000ffff037224 */ /* 0x000fe200078e000e */
[----:B------:R-:W-:Y:S02]  /*1460*/  SEL R14, R8, RZ, !P1 ;  /* 0x000000ff080e7207 */ /* 0x000fe40004800000 */
[----:B------:R-:W-:Y:S02]  /*1470*/  SEL R15, R7, RZ, !P1 ;  /* 0x000000ff070f7207 */ /* 0x000fe40004800000 */
[----:B------:R-:W-:Y:S01]  /*1480*/  ISETP.GT.AND P0, PT, R0, R3, PT ;  /* 0x000000030000720c */ /* 0x000fe20003f04270 */
[----:B------:R-:W-:Y:S01]  /*1490*/  IMAD.IADD R19, R14, 0x1, R19 ;  /* 0x000000010e137824 */ /* 0x000fe200078e0213 */
[----:B------:R-:W-:Y:S02]  /*14a0*/  SEL R14, R4, RZ, !P1 ;  /* 0x000000ff040e7207 */ /* 0x000fe40004800000 */
[----:B------:R-:W-:Y:S01]  /*14b0*/  SEL R0, R5, RZ, P0 ;  /* 0x000000ff05007207 */ /* 0x000fe20000000000 */
[----:B------:R-:W-:-:S03]  /*14c0*/  IMAD R3, R19, R19, RZ ;  /* 0x0000001313037224 */ /* 0x000fc600078e02ff */
[----:B------:R-:W-:Y:S01]  /*14d0*/  IADD3 R17, PT, PT, R14, R0, R17 ;  /* 0x000000000e117210 */ /* 0x000fe20007ffe011 */
[----:B------:R-:W-:-:S04]  /*14e0*/  IMAD.IADD R18, R0, 0x1, R18 ;  /* 0x0000000100127824 */ /* 0x000fc800078e0212 */
[----:B------:R-:W-:-:S05]  /*14f0*/  IMAD R3, R18, R18, R3 ;  /* 0x0000001212037224 */ /* 0x000fca00078e0203 */
[----:B------:R-:W-:-:S05]  /*1500*/  I2FP.F32.U32 R3, R3 ;  /* 0x0000000300037245 */ /* 0x000fca0000201000 */
[----:B------:R-:W-:Y:S01]  /*1510*/  FMUL R23, R2, R3 ;  /* 0x0000000302177220 */ /* 0x000fe20000400000 */
[----:B------:R-:W-:-:S04]  /*1520*/  SEL R3, R6, RZ, P0 ;  /* 0x000000ff06037207 */ /* 0x000fc80000000000 */
[----:B------:R-:W-:Y:S02]  /*1530*/  FSETP.GE.AND P2, PT, R23, UR10, PT ;  /* 0x0000000a17007c0b */ /* 0x000fe4000bf46000 */
[----:B------:R-:W-:-:S11]  /*1540*/  IADD3 R16, PT, PT, R15, R16, -R3 ;  /* 0x000000100f107210 */ /* 0x000fd60007ffe803 */
[----:B------:R-:W-:Y:S05]  /*1550*/  @!P2 BRA `(.L_x_198) ;  /* 0xfffffff8005ca947 */ /* 0x000fea000383ffff */
[----:B------:R-:W-:Y:S05]  /*1560*/  EXIT ;  /* 0x000000000000794d */ /* 0x000fea0003800000 */
.L_x_188:
        /* <DEDUP_REMOVED lines=24> */
.L_x_208:
[----:B------:R-:W4:Y:S08]  /*16f0*/  LDC.64 R20, c[0x0][0x390] ;  /* 0x0000e400ff147b82 */ /* 0x000f300000000a00 */
[----:B------:R-:W5:Y:S01]  /*1700*/  LDC R0, c[0x0][0x38c] ;  /* 0x0000e300ff007b82 */ /* 0x000f620000000800 */
[----:B----4-:R-:W-:-:S05]  /*1710*/  IMAD.WIDE R20, R19, 0x4, R20 ;  /* 0x0000000413147825 */ /* 0x010fca00078e0214 */
[----:B------:R-:W4:Y:S01]  /*1720*/  LDG.E R15, desc[UR4][R20.64] ;  /* 0x00000004140f7981 */ /* 0x000f22000c1e1900 */
[----:B------:R-:W-:Y:S01]  /*1730*/  FSETP.GE.AND P1, PT, R13, RZ, PT ;  /* 0x000000ff0d00720b */ /* 0x000fe20003f26000 */
[----:B------:R-:W-:Y:S01]  /*1740*/  BSSY.RECONVERGENT B1, `(.L_x_199) ;  /* 0x0000048000017945 */ /* 0x000fe20003800200 */
[----:B-----5:R-:W-:Y:S01]  /*1750*/  FSETP.NEU.AND P0, PT, R0, -1, PT ;  /* 0xbf8000000000780b */ /* 0x020fe20003f0d000 */
[----:B----4-:R-:W-:Y:S01]  /*1760*/  FADD R14, RZ, R15 ;  /* 0x0000000fff0e7221 */ /* 0x010fe20000000000 */
[----:B------:R-:W-:-:S05]  /*1770*/  FADD R3, R15, R0 ;  /* 0x000000000f037221 */ /* 0x000fca0000000000 */
[----:B------:R-:W-:-:S04]  /*1780*/  FSEL R16, R14, R3, !P0 ;  /* 0x000000030e107208 */ /* 0x000fc80004000000 */
[----:B------:R-:W-:-:S04]  /*1790*/  FSETP.GTU.AND P0, PT, R16, R22, PT ;  /* 0x000000161000720b */ /* 0x000fc80003f0c000 */
[----:B------:R-:W-:-:S13]  /*17a0*/  FSETP.LE.AND P0, PT, R15, R22, !P0 ;  /* 0x000000160f00720b */ /* 0x000fda0004703000 */
[----:B------:R-:W-:Y:S05]  /*17b0*/  @P0 BRA P1, `(.L_x_200) ;  /* 0x0000000400000947 */ /* 0x000fea0000800000 */
[----:B------:R-:W4:Y:S01]  /*17c0*/  MUFU.RCP R0, R29 ;  /* 0x0000001d00007308 */ /* 0x000f220000001000 */
[----:B------:R-:W-:Y:S01]  /*17d0*/  FADD R3, -R11, R14 ;  /* 0x0000000e0b037221 */ /* 0x000fe20000000100 */
[----:B------:R-:W-:Y:S03]  /*17e0*/  BSSY.RECONVERGENT B0, `(.L_x_201) ;  /* 0x000000d000007945 */ /* 0x000fe60003800200 */
[----:B------:R-:W-:-:S04]  /*17f0*/  FMUL R3, R3, |R3| ;  /* 0x4000000303037220 */ /* 0x000fc80000400000 */
[----:B------:R-:W5:Y:S01]  /*1800*/  FCHK P0, R3, R29 ;  /* 0x0000001d03007302 */ /* 0x000f620000000000 */
[----:B----4-:R-:W-:-:S04]  /*1810*/  FFMA R21, R0, -R29, 1 ;  /* 0x3f80000000157423 */ /* 0x010fc8000000081d */
[----:B------:R-:W-:-:S04]  /*1820*/  FFMA R0, R0, R21, R0 ;  /* 0x0000001500007223 */ /* 0x000fc80000000000 */
[----:B------:R-:W-:-:S04]  /*1830*/  FFMA R30, R3, R0, RZ ;  /* 0x00000000031e7223 */ /* 0x000fc800000000ff */
[----:B------:R-:W-:-:S04]  /*1840*/  FFMA R21, R30, -R29, R3 ;  /* 0x8000001d1e157223 */ /* 0x000fc80000000003 */
[----:B------:R-:W-:Y:S01]  /*1850*/  FFMA R30, R0, R21, R30 ;  /* 0x00000015001e7223 */ /* 0x000fe2000000001e */
[----:B-----5:R-:W-:Y:S06]  /*1860*/  @!P0 BRA `(.L_x_202) ;  /* 0x0000000000108947 */ /* 0x020fec0003800000 */
[----:B------:R-:W-:Y:S01]  /*1870*/  IMAD.MOV.U32 R0, RZ, RZ, R29 ;  /* 0x000000ffff007224 */ /* 0x000fe200078e001d */
[----:B------:R-:W-:-:S07]  /*1880*/  MOV R20, 0x18a0 ;  /* 0x000018a000147802 */ /* 0x000fce0000000f00 */
[----:B0123--:R-:W-:Y:S05]  /*1890*/  CALL.REL.NOINC `($__internal_5_$__cuda_sm3x_div_rn_noftz_f32_slowpath) ;  /* 0x0000001c00007944 */ /* 0x00ffea0003c00000 */
[----:B------:R-:W-:-:S07]  /*18a0*/  IMAD.MOV.U32 R30, RZ, RZ, R31 ;  /* 0x000000ffff1e7224 */ /* 0x000fce00078e001f */
.L_x_202:
[----:B0123--:R-:W-:Y:S05]  /*18b0*/  BSYNC.RECONVERGENT B0 ;  /* 0x0000000000007941 */ /* 0x00ffea0003800200 */
.L_x_201:
        /* <DEDUP_REMOVED lines=30> */
.L_x_207:
[----:B------:R-:W-:Y:S05]  /*1aa0*/  BSYNC.RECONVERGENT B3 ;  /* 0x0000000000037941 */ /* 0x000fea0003800200 */
.L_x_206:
        /* <DEDUP_REMOVED lines=8> */
.L_x_205:
[----:B------:R-:W-:Y:S01]  /*1b30*/  IADD3 R20, P0, PT, R19, UR8, RZ ;  /* 0x0000000813147c10 */ /* 0x000fe2000ff1e0ff */
[----:B------:R-:W-:-:S03]  /*1b40*/  IMAD.MOV.U32 R0, RZ, RZ, 0x1 ;  /* 0x00000001ff007424 */ /* 0x000fc600078e00ff */
[----:B------:R-:W-:-:S05]  /*1b50*/  LEA.HI.X.SX32 R21, R19, UR9, 0x1, P0 ;  /* 0x0000000913157c11 */ /* 0x000fca00080f0eff */
[----:B------:R0:W-:Y:S04]  /*1b60*/  STG.E.U8 desc[UR4][R20.64], R0 ;  /* 0x0000000014007986 */ /* 0x0001e8000c101104 */
.L_x_204:
[----:B------:R-:W-:Y:S05]  /*1b70*/  BSYNC.RECONVERGENT B2 ;  /* 0x0000000000027941 */ /* 0x000fea0003800200 */
.L_x_203:
[-C--:B------:R-:W-:Y:S02]  /*1b80*/  FSETP.GT.AND P0, PT, R15, R22.reuse, PT ;  /* 0x000000160f00720b */ /* 0x080fe40003f04000 */
[-C--:B------:R-:W-:Y:S02]  /*1b90*/  FSETP.GT.AND P1, PT, R30, R13.reuse, PT ;  /* 0x0000000d1e00720b */ /* 0x080fe40003f24000 */
[----:B------:R-:W-:Y:S02]  /*1ba0*/  FSEL R22, R14, R22, P0 ;  /* 0x000000160e167208 */ /* 0x000fe40000000000 */
[----:B------:R-:W-:-:S09]  /*1bb0*/  FSEL R13, R30, R13, P1 ;  /* 0x0000000d1e0d7208 */ /* 0x000fd20000800000 */
.L_x_200:
[----:B0123--:R-:W-:Y:S05]  /*1bc0*/  BSYNC.RECONVERGENT B1 ;  /* 0x0000000000017941 */ /* 0x00ffea0003800200 */
.L_x_199:
        /* <DEDUP_REMOVED lines=13> */
[----:B------:R-:W-:Y:S01]  /*1ca0*/  IMAD R3, R23, R23, RZ ;  /* 0x0000001717037224 */ /* 0x000fe200078e02ff */
[----:B------:R-:W-:-:S03]  /*1cb0*/  SEL R14, R6, RZ, P0 ;  /* 0x000000ff060e7207 */ /* 0x000fc60000000000 */
[----:B------:R-:W-:Y:S01]  /*1cc0*/  IMAD.IADD R18, R0, 0x1, R18 ;  /* 0x0000000100127824 */ /* 0x000fe200078e0212 */
[----:B------:R-:W-:-:S03]  /*1cd0*/  IADD3 R17, PT, PT, R15, R17, -R14 ;  /* 0x000000110f117210 */ /* 0x000fc60007ffe80e */
[----:B------:R-:W-:-:S05]  /*1ce0*/  IMAD R3, R18, R18, R3 ;  /* 0x0000001212037224 */ /* 0x000fca00078e0203 */
[----:B------:R-:W-:-:S05]  /*1cf0*/  I2FP.F32.U32 R3, R3 ;  /* 0x0000000300037245 */ /* 0x000fca0000201000 */
[----:B------:R-:W-:Y:S01]  /*1d00*/  FMUL R29, R2, R3 ;  /* 0x00000003021d7220 */ /* 0x000fe20000400000 */
[----:B------:R-:W-:-:S04]  /*1d10*/  SEL R3, R4, RZ, !P1 ;  /* 0x000000ff04037207 */ /* 0x000fc80004800000 */
[----:B------:R-:W-:Y:S02]  /*1d20*/  FSETP.GE.AND P2, PT, R29, UR10, PT ;  /* 0x0000000a1d007c0b */ /* 0x000fe4000bf46000 */
[----:B------:R-:W-:-:S11]  /*1d30*/  IADD3 R19, PT, PT, R3, R0, R19 ;  /* 0x0000000003137210 */ /* 0x000fd60007ffe013 */
[----:B------:R-:W-:Y:S05]  /*1d40*/  @!P2 BRA `(.L_x_208) ;  /* 0xfffffff80068a947 */ /* 0x000fea000383ffff */
[----:B------:R-:W-:Y:S05]  /*1d50*/  EXIT ;  /* 0x000000000000794d */ /* 0x000fea0003800000 */
.L_x_187:
[----:B------:R-:W0:Y:S02]  /*1d60*/  LDCU UR6, c[0x0][0x3a4] ;  /* 0x00007480ff0677ac */ /* 0x000e240008000800 */
[----:B0-----:R-:W-:-:S09]  /*1d70*/  UISETP.NE.AND UP0, UPT, UR6, URZ, UPT ;  /* 0x000000ff0600728c */ /* 0x001fd2000bf05270 */
[----:B------:R-:W-:Y:S05]  /*1d80*/  BRA.U !UP0, `(.L_x_209) ;  /* 0x0000000908087547 */ /* 0x000fea000b800000 */
[----:B------:R-:W-:Y:S01]  /*1d90*/  IMAD.MOV.U32 R16, RZ, RZ, RZ ;  /* 0x000000ffff107224 */ /* 0x000fe200078e00ff */
[----:B------:R-:W0:Y:S01]  /*1da0*/  LDCU UR6, c[0x0][0x3c4] ;  /* 0x00007880ff0677ac */ /* 0x000e220008000800 */
[----:B------:R-:W-:Y:S02]  /*1db0*/  IMAD.MOV.U32 R17, RZ, RZ, -0x800000 ;  /* 0xff800000ff117424 */ /* 0x000fe400078e00ff */
[----:B------:R-:W-:Y:S01]  /*1dc0*/  IMAD.MOV.U32 R18, RZ, RZ, RZ ;  /* 0x000000ffff127224 */ /* 0x000fe200078e00ff */
[----:B------:R-:W1:Y:S01]  /*1dd0*/  LDCU UR7, c[0x0][0x38c] ;  /* 0x00007180ff0777ac */ /* 0x000e620008000800 */
[----:B------:R-:W2:Y:S01]  /*1de0*/  LDCU UR9, c[0x0][0x3c0] ;  /* 0x00007800ff0977ac */ /* 0x000ea20008000800 */
[----:B------:R-:W3:Y:S04]  /*1df0*/  LDCU UR8, c[0x0][0x3d4] ;  /* 0x00007a80ff0877ac */ /* 0x000ee80008000800 */
.L_x_220:
[----:B------:R-:W-:Y:S01]  /*1e00*/  IABS R19, R9 ;  /* 0x0000000900137213 */ /* 0x000fe20000000000 */
[----:B01----:R-:W-:Y:S01]  /*1e10*/  IMAD.SHL.U32 R0, R14, 0x2, RZ ;  /* 0x000000020e007824 */ /* 0x003fe200078e00ff */
        /* <DEDUP_REMOVED lines=12> */
[----:B0-----:R-:W-:-:S13]  /*1ee0*/  FSETP.GE.AND P2, PT, R19, UR6, PT ;  /* 0x0000000613007c0b */ /* 0x001fda000bf46000 */
[----:B-123--:R-:W-:Y:S05]  /*1ef0*/  @P2 EXIT ;  /* 0x000000000000294d */ /* 0x00efea0003800000 */
[----:B------:R-:W-:Y:S01]  /*1f00*/  SEL R3, R4, RZ, !P1 ;  /* 0x000000ff04037207 */ /* 0x000fe20004800000 */
[----:B------:R-:W0:Y:S03]  /*1f10*/  LDC.64 R20, c[0x0][0x390] ;  /* 0x0000e400ff147b82 */ /* 0x000e260000000a00 */
[----:B------:R-:W-:-:S05]  /*1f20*/  IADD3 R15, PT, PT, R3, R0, R15 ;  /* 0x00000000030f7210 */ /* 0x000fca0007ffe00f */
[----:B------:R-:W1:Y:S01]  /*1f30*/  LDC R0, c[0x0][0x3b4] ;  /* 0x0000ed00ff007b82 */ /* 0x000e620000000800 */
[----:B------:R-:W-:Y:S02]  /*1f40*/  IMAD.MOV.U32 R24, RZ, RZ, 0x33a88ff3 ;  /* 0x33a88ff3ff187424 */ /* 0x000fe400078e00ff */
[----:B------:R-:W-:-:S04]  /*1f50*/  IMAD.MOV.U32 R3, RZ, RZ, 0x4b4265a0 ;  /* 0x4b4265a0ff037424 */ /* 0x000fc800078e00ff */
[----:B------:R-:W-:Y:S01]  /*1f60*/  FFMA R3, -R24, R3, 1 ;  /* 0x3f80000018037423 */ /* 0x000fe20000000103 */
[----:B------:R-:W2:Y:S03]  /*1f70*/  LDC R25, c[0x0][0x38c] ;  /* 0x0000e300ff197b82 */ /* 0x000ea60000000800 */
[----:B------:R-:W-:Y:S01]  /*1f80*/  FFMA R24, R3, -R24, -7.8492938371255149832e-08 ;  /* 0xb3a88ff303187423 */ /* 0x000fe20000000818 */
[----:B0-----:R-:W-:-:S05]  /*1f90*/  IMAD.WIDE R20, R15, 0x4, R20 ;  /* 0x000000040f147825 */ /* 0x001fca00078e0214 */
[----:B------:R0:W5:Y:S01]  /*1fa0*/  LDG.E R22, desc[UR4][R20.64] ;  /* 0x0000000414167981 */ /* 0x000162000c1e1900 */
[----:B------:R-:W-:Y:S01]  /*1fb0*/  BSSY.RECONVERGENT B0, `(.L_x_210) ;  /* 0x000000f000007945 */ /* 0x000fe20003800200 */
[----:B-1----:R-:W-:-:S04]  /*1fc0*/  FADD R0, -R0, 1 ;  /* 0x3f80000000007421 */ /* 0x002fc80000000100 */
[----:B------:R-:W-:Y:S01]  /*1fd0*/  FMUL R3, R19, R0 ;  /* 0x0000000013037220 */ /* 0x000fe20000400000 */
[----:B------:R-:W-:Y:S02]  /*1fe0*/  SEL R0, R7, RZ, !P1 ;  /* 0x000000ff07007207 */ /* 0x000fe40004800000 */
[----:B0-----:R-:W-:Y:S01]  /*1ff0*/  SEL R21, R6, RZ, P0 ;  /* 0x000000ff06157207 */ /* 0x001fe20000000000 */
[----:B------:R-:W0:Y:S01]  /*2000*/  FCHK P0, R3, -12740000 ;  /* 0xcb4265a003007902 */ /* 0x000e220000000000 */
[----:B------:R-:W-:Y:S01]  /*2010*/  FFMA R23, R3, R24, RZ ;  /* 0x0000001803177223 */ /* 0x000fe200000000ff */
[----:B--2---:R-:W-:Y:S02]  /*2020*/  FSETP.NEU.AND P2, PT, R25, -1, PT ;  /* 0xbf8000001900780b */ /* 0x004fe40003f4d000 */
[----:B------:R-:W-:Y:S01]  /*2030*/  IADD3 R14, PT, PT, R0, R14, -R21 ;  /* 0x0000000e000e7210 */ /* 0x000fe20007ffe815 */
[----:B------:R-:W-:-:S04]  /*2040*/  FFMA R20, R23, 12740000, R3 ;  /* 0x4b4265a017147823 */ /* 0x000fc80000000003 */
[----:B------:R-:W-:Y:S01]  /*2050*/  FFMA R31, R24, R20, R23 ;  /* 0x00000014181f7223 */ /* 0x000fe20000000017 */
[----:B0-----:R-:W-:Y:S06]  /*2060*/  @!P0 BRA `(.L_x_211) ;  /* 0x00000000000c8947 */ /* 0x001fec0003800000 */
[----:B------:R-:W-:Y:S01]  /*2070*/  IMAD.MOV.U32 R0, RZ, RZ, -0x34bd9a60 ;  /* 0xcb4265a0ff007424 */ /* 0x000fe200078e00ff */
[----:B------:R-:W-:-:S07]  /*2080*/  MOV R20, 0x20a0 ;  /* 0x000020a000147802 */ /* 0x000fce0000000f00 */
[----:B-----5:R-:W-:Y:S05]  /*2090*/  CALL.REL.NOINC `($__internal_5_$__cuda_sm3x_div_rn_noftz_f32_slowpath) ;  /* 0x0000001400007944 */ /* 0x020fea0003c00000 */
.L_x_211:
[----:B------:R-:W-:Y:S05]  /*20a0*/  BSYNC.RECONVERGENT B0 ;  /* 0x0000000000007941 */ /* 0x000fea0003800200 */
.L_x_210:
[----:B------:R-:W0:Y:S02]  /*20b0*/  LDC.64 R20, c[0x0][0x3a8] ;  /* 0x0000ea00ff147b82 */ /* 0x000e240000000a00 */
[----:B0-----:R-:W-:-:S06]  /*20c0*/  IMAD.WIDE R20, R15, 0x4, R20 ;  /* 0x000000040f147825 */ /* 0x001fcc00078e0214 */
[----:B------:R-:W2:Y:S01]  /*20d0*/  LDG.E R21, desc[UR4][R20.64] ;  /* 0x0000000414157981 */ /* 0x000ea2000c1e1900 */
[----:B-----5:R-:W-:Y:S01]  /*20e0*/  FADD R22, R22, R31 ;  /* 0x0000001f16167221 */ /* 0x020fe20000000000 */
[----:B------:R-:W-:Y:S01]  /*20f0*/  FSETP.GE.AND P1, PT, R13, RZ, PT ;  /* 0x000000ff0d00720b */ /* 0x000fe20003f26000 */
[----:B------:R-:W-:Y:S02]  /*2100*/  BSSY.RECONVERGENT B1, `(.L_x_212) ;  /* 0x0000047000017945 */ /* 0x000fe40003800200 */
[C---:B------:R-:W-:Y:S01]  /*2110*/  FADD R23, R22.reuse, UR7 ;  /* 0x0000000716177e21 */ /* 0x040fe20008000000 */
[----:B--2---:R-:W-:-:S05]  /*2120*/  FADD R22, R22, R21 ;  /* 0x0000001516167221 */ /* 0x004fca0000000000 */
        /* <DEDUP_REMOVED lines=17> */
[----:B------:R-:W-:Y:S05]  /*2240*/  CALL.REL.NOINC `($__internal_5_$__cuda_sm3x_div_rn_noftz_f32_slowpath) ;  /* 0x0000001000947944 */ /* 0x000fea0003c00000 */
[----:B------:R-:W-:-:S07]  /*2250*/  IMAD.MOV.U32 R30, RZ, RZ, R31 ;  /* 0x000000ffff1e7224 */ /* 0x000fce00078e001f */
.L_x_215:
[----:B------:R-:W-:Y:S05]  /*2260*/  BSYNC.RECONVERGENT B0 ;  /* 0x0000000000007941 */ /* 0x000fea0003800200 */
.L_x_214:
[----:B------:R-:W-:-:S13]  /*2270*/  FSETP.GT.AND P0, PT, R30, UR8, PT ;  /* 0x000000081e007c0b */ /* 0x000fda000bf04000 */
[----:B------:R-:W-:Y:S05]  /*2280*/  @P0 EXIT ;  /* 0x000000000000094d */ /* 0x000fea0003800000 */
[----:B------:R-:W-:Y:S01]  /*2290*/  FSETP.GE.AND P0, PT, R23, R22, PT ;  /* 0x000000161700720b */ /* 0x000fe20003f06000 */
[----:B------:R-:W-:Y:S03]  /*22a0*/  BSSY.RECONVERGENT B2, `(.L_x_216) ;  /* 0x0000028000027945 */ /* 0x000fe60003800200 */
[----:B------:R-:W-:-:S13]  /*22b0*/  FSETP.LTU.OR P0, PT, R19, UR9, !P0 ;  /* 0x0000000913007c0b */ /* 0x000fda000c709400 */
[----:B------:R-:W-:Y:S05]  /*22c0*/  @P0 BRA `(.L_x_217) ;  /* 0x0000000000940947 */ /* 0x000fea0003800000 */
[----:B------:R-:W-:Y:S01]  /*22d0*/  FSETP.GT.AND P0, PT, R30, R13, PT ;  /* 0x0000000d1e00720b */ /* 0x000fe20003f04000 */
[----:B------:R-:W-:-:S03]  /*22e0*/  IMAD.MOV.U32 R0, RZ, RZ, 0x1 ;  /* 0x00000001ff007424 */ /* 0x000fc600078e00ff */
[----:B------:R-:W-:-:S13]  /*22f0*/  FSETP.NEU.OR P0, PT, R23, R22, !P0 ;  /* 0x000000161700720b */ /* 0x000fda000470d400 */
[----:B------:R-:W0:Y:S02]  /*2300*/  @!P0 LDC.64 R20, c[0x0][0x3b8] ;  /* 0x0000ee00ff148b82 */ /* 0x000e240000000a00 */
[----:B0-----:R-:W-:-:S04]  /*2310*/  @!P0 IADD3 R20, P1, PT, R15, R20, RZ ;  /* 0x000000140f148210 */ /* 0x001fc80007f3e0ff */
[----:B------:R-:W-:-:S05]  /*2320*/  @!P0 LEA.HI.X.SX32 R21, R15, R21, 0x1, P1 ;  /* 0x000000150f158211 */ /* 0x000fca00008f0eff */
[----:B------:R0:W-:Y:S01]  /*2330*/  @!P0 STG.E.U8 desc[UR4][R20.64], R0 ;  /* 0x0000000014008986 */ /* 0x0001e2000c101104 */
[----:B------:R-:W-:Y:S05]  /*2340*/  @!P0 BRA `(.L_x_217) ;  /* 0x0000000000748947 */ /* 0x000fea0003800000 */
[----:B------:R-:W1:Y:S01]  /*2350*/  F2F.F64.F32 R28, R19 ;  /* 0x00000013001c7310 */ /* 0x000e620000201800 */
[----:B------:R-:W-:Y:S02]  /*2360*/  IMAD.MOV.U32 R24, RZ, RZ, 0x1 ;  /* 0x00000001ff187424 */ /* 0x000fe400078e00ff */
[----:B------:R-:W-:Y:S01]  /*2370*/  FADD R23, -R11, R23 ;  /* 0x000000170b177221 */ /* 0x000fe20000000100 */
[----:B------:R-:W-:Y:S04]  /*2380*/  BSSY.RECONVERGENT B3, `(.L_x_218) ;  /* 0x0000012000037945 */ /* 0x000fe80003800200 */
[----:B------:R-:W2:Y:S08]  /*2390*/  F2F.F64.F32 R32, R23 ;  /* 0x0000001700207310 */ /* 0x000eb00000201800 */
[----:B-1----:R-:W0:Y:S01]  /*23a0*/  MUFU.RCP64H R25, R29 ;  /* 0x0000001d00197308 */ /* 0x002e220000001800 */
[----:B--2---:R-:W-:-:S02]  /*23b0*/  DMUL R32, |R32|, R32 ;  /* 0x0000002020207228 */ /* 0x004fc40000000200 */
        /* <DEDUP_REMOVED lines=14> */
.L_x_219:
[----:B------:R-:W-:Y:S05]  /*24a0*/  BSYNC.RECONVERGENT B3 ;  /* 0x0000000000037941 */ /* 0x000fea0003800200 */
.L_x_218:
[----:B------:R-:W0:Y:S01]  /*24b0*/  F2F.F64.F32 R20, R13 ;  /* 0x0000000d00147310 */ /* 0x000e220000201800 */
[----:B------:R-:W-:Y:S01]  /*24c0*/  IMAD.MOV.U32 R0, RZ, RZ, 0x1 ;  /* 0x00000001ff007424 */ /* 0x000fe200078e00ff */
[----:B0-----:R-:W-:-:S14]  /*24d0*/  DSETP.GT.AND P0, PT, R38, R20, PT ;  /* 0x000000142600722a */ /* 0x001fdc0003f04000 */
[----:B------:R-:W0:Y:S02]  /*24e0*/  @P0 LDC.64 R20, c[0x0][0x3b8] ;  /* 0x0000ee00ff140b82 */ /* 0x000e240000000a00 */
[----:B0-----:R-:W-:-:S04]  /*24f0*/  @P0 IADD3 R20, P1, PT, R15, R20, RZ ;  /* 0x000000140f140210 */ /* 0x001fc80007f3e0ff */
[----:B------:R-:W-:-:S05]  /*2500*/  @P0 LEA.HI.X.SX32 R21, R15, R21, 0x1, P1 ;  /* 0x000000150f150211 */ /* 0x000fca00008f0eff */
[----:B------:R1:W-:Y:S04]  /*2510*/  @P0 STG.E.U8 desc[UR4][R20.64], R0 ;  /* 0x0000000014000986 */ /* 0x0003e8000c101104 */
.L_x_217:
[----:B------:R-:W-:Y:S05]  /*2520*/  BSYNC.RECONVERGENT B2 ;  /* 0x0000000000027941 */ /* 0x000fea0003800200 */
.L_x_216:
[----:B------:R-:W-:Y:S02]  /*2530*/  FSETP.GT.AND P1, PT, R30, R13, PT ;  /* 0x0000000d1e00720b */ /* 0x000fe40003f24000 */
[----:B------:R-:W-:Y:S02]  /*2540*/  FSETP.GT.AND P0, PT, R22, R17, PT ;  /* 0x000000111600720b */ /* 0x000fe40003f04000 */
[----:B------:R-:W-:Y:S02]  /*2550*/  FSEL R13, R30, R13, P1 ;  /* 0x0000000d1e0d7208 */ /* 0x000fe40000800000 */
[----:B------:R-:W-:-:S09]  /*2560*/  FSEL R17, R22, R17, P0 ;  /* 0x0000001116117208 */ /* 0x000fd20000000000 */
.L_x_213:
[----:B------:R-:W-:Y:S05]  /*2570*/  BSYNC.RECONVERGENT B1 ;  /* 0x0000000000017941 */ /* 0x000fea0003800200 */
.L_x_212:
[----:B------:R-:W-:-:S13]  /*2580*/  ISETP.NE.AND P0, PT, R15, R12, PT ;  /* 0x0000000c0f00720c */ /* 0x000fda0003f05270 */
[----:B------:R-:W-:Y:S05]  /*2590*/  @P0 BRA `(.L_x_220) ;  /* 0xfffffff800180947 */ /* 0x000fea000383ffff */
[----:B------:R-:W-:Y:S05]  /*25a0*/  EXIT ;  /* 0x000000000000794d */ /* 0x000fea0003800000 */
.L_x_209:
        /* <DEDUP_REMOVED lines=15> */
[----:B------:R-:W0:Y:S01]  /*26a0*/  LDCU UR9, c[0x0][0x3c4] ;  /* 0x00007880ff0977ac */ /* 0x000e220008000800 */
[----:B------:R-:W-:Y:S02]  /*26b0*/  SEL R17, R7, RZ, !P1 ;  /* 0x000000ff07117207 */ /* 0x000fe40004800000 */
[----:B------:R-:W-:Y:S01]  /*26c0*/  SEL R3, R6, RZ, P0 ;  /* 0x000000ff06037207 */ /* 0x000fe20000000000 */
[----:B------:R-:W1:Y:S01]  /*26d0*/  LDCU UR6, c[0x0][0x38c] ;  /* 0x00007180ff0677ac */ /* 0x000e620008000800 */
[----:B------:R-:W-:Y:S02]  /*26e0*/  IADD3 R15, PT, PT, R16, R0, R15 ;  /* 0x00000000100f7210 */ /* 0x000fe40007ffe00f */
[----:B------:R-:W-:Y:S01]  /*26f0*/  IADD3 R16, PT, PT, R17, R14, -R3 ;  /* 0x0000000e11107210 */ /* 0x000fe20007ffe803 */
[----:B------:R-:W-:Y:S01]  /*2700*/  IMAD.MOV.U32 R17, RZ, RZ, R18 ;  /* 0x000000ffff117224 */ /* 0x000fe200078e0012 */
[----:B------:R-:W2:Y:S01]  /*2710*/  LDCU UR8, c[0x0][0x3c0] ;  /* 0x00007800ff0877ac */ /* 0x000ea20008000800 */
[----:B------:R-:W-:-:S02]  /*2720*/  IMAD.MOV.U32 R18, RZ, RZ, R19 ;  /* 0x000000ffff127224 */ /* 0x000fc400078e0013 */
[----:B------:R-:W-:Y:S01]  /*2730*/  IMAD.MOV.U32 R14, RZ, RZ, R0 ;  /* 0x000000ffff0e7224 */ /* 0x000fe200078e0000 */
[----:B------:R-:W3:Y:S01]  /*2740*/  LDCU UR7, c[0x0][0x3d4] ;  /* 0x00007a80ff0777ac */ /* 0x000ee20008000800 */
[----:B------:R-:W-:Y:S01]  /*2750*/  IMAD.MOV.U32 R19, RZ, RZ, -0x800000 ;  /* 0xff800000ff137424 */ /* 0x000fe200078e00ff */
[----:B------:R-:W4:Y:S06]  /*2760*/  LDCU.64 UR10, c[0x0][0x3b8] ;  /* 0x00007700ff0a77ac */ /* 0x000f2c0008000a00 */
.L_x_232:
[----:B------:R-:W0:Y:S08]  /*2770*/  LDC.64 R22, c[0x0][0x390] ;  /* 0x0000e400ff167b82 */ /* 0x000e300000000a00 */
[----:B------:R-:W1:Y:S08]  /*2780*/  LDC R0, c[0x0][0x3b4] ;  /* 0x0000ed00ff007b82 */ /* 0x000e700000000800 */
[----:B------:R-:W2:Y:S01]  /*2790*/  LDC R20, c[0x0][0x38c] ;  /* 0x0000e300ff147b82 */ /* 0x000ea20000000800 */
[----:B0-----:R-:W-:-:S06]  /*27a0*/  IMAD.WIDE R22, R15, 0x4, R22 ;  /* 0x000000040f167825 */ /* 0x001fcc00078e0216 */
[----:B------:R0:W5:Y:S01]  /*27b0*/  LDG.E R22, desc[UR4][R22.64] ;  /* 0x0000000416167981 */ /* 0x000162000c1e1900 */
[----:B------:R-:W-:Y:S02]  /*27c0*/  IMAD.MOV.U32 R21, RZ, RZ, 0x33a88ff3 ;  /* 0x33a88ff3ff157424 */ /* 0x000fe400078e00ff */
[----:B-1----:R-:W-:Y:S01]  /*27d0*/  FADD R3, -R0, 1 ;  /* 0x3f80000000037421 */ /* 0x002fe20000000100 */
[----:B------:R-:W-:Y:S01]  /*27e0*/  IMAD.MOV.U32 R24, RZ, RZ, 0x4b4265a0 ;  /* 0x4b4265a0ff187424 */ /* 0x000fe200078e00ff */
[----:B------:R-:W-:Y:S03]  /*27f0*/  BSSY.RECONVERGENT B0, `(.L_x_221) ;  /* 0x000000e000007945 */ /* 0x000fe60003800200 */
[----:B------:R-:W-:Y:S01]  /*2800*/  FFMA R0, -R21, R24, 1 ;  /* 0x3f80000015007423 */ /* 0x000fe20000000118 */
[----:B------:R-:W-:Y:S01]  /*2810*/  FMUL R24, R3, R18 ;  /* 0x0000001203187220 */ /* 0x000fe20000400000 */
[----:B--2---:R-:W-:-:S02]  /*2820*/  FSETP.NEU.AND P2, PT, R20, -1, PT ;  /* 0xbf8000001400780b */ /* 0x004fc40003f4d000 */
[----:B------:R-:W-:Y:S01]  /*2830*/  FFMA R0, R0, -R21, -7.8492938371255149832e-08 ;  /* 0xb3a88ff300007423 */ /* 0x000fe20000000815 */
[----:B------:R-:W1:Y:S03]  /*2840*/  FCHK P0, R24, -12740000 ;  /* 0xcb4265a018007902 */ /* 0x000e660000000000 */
[----:B------:R-:W-:-:S04]  /*2850*/  FFMA R3, R0, R24, RZ ;  /* 0x0000001800037223 */ /* 0x000fc800000000ff */
[----:B------:R-:W-:-:S04]  /*2860*/  FFMA R20, R3, 12740000, R24 ;  /* 0x4b4265a003147823 */ /* 0x000fc80000000018 */
[----:B------:R-:W-:Y:S01]  /*2870*/  FFMA R31, R0, R20, R3 ;  /* 0x00000014001f7223 */ /* 0x000fe20000000003 */
[----:B01----:R-:W-:Y:S06]  /*2880*/  @!P0 BRA `(.L_x_222) ;  /* 0x0000000000108947 */ /* 0x003fec0003800000 */
[----:B------:R-:W-:Y:S01]  /*2890*/  IMAD.MOV.U32 R3, RZ, RZ, R24 ;  /* 0x000000ffff037224 */ /* 0x000fe200078e0018 */
[----:B------:R-:W-:Y:S01]  /*28a0*/  MOV R20, 0x28d0 ;  /* 0x000028d000147802 */ /* 0x000fe20000000f00 */
[----:B------:R-:W-:-:S07]  /*28b0*/  IMAD.MOV.U32 R0, RZ, RZ, -0x34bd9a60 ;  /* 0xcb4265a0ff007424 */ /* 0x000fce00078e00ff */
[----:B---345:R-:W-:Y:S05]  /*28c0*/  CALL.REL.NOINC `($__internal_5_$__cuda_sm3x_div_rn_noftz_f32_slowpath) ;  /* 0x0000000800f47944 */ /* 0x038fea0003c00000 */
.L_x_222:
[----:B---34-:R-:W-:Y:S05]  /*28d0*/  BSYNC.RECONVERGENT B0 ;  /* 0x0000000000007941 */ /* 0x018fea0003800200 */
.L_x_221:
[----:B-----5:R-:W-:Y:S01]  /*28e0*/  FADD R22, R22, R31 ;  /* 0x0000001f16167221 */ /* 0x020fe20000000000 */
[----:B------:R-:W-:Y:S01]  /*28f0*/  FSETP.GE.AND P1, PT, R13, RZ, PT ;  /* 0x000000ff0d00720b */ /* 0x000fe20003f26000 */
[----:B------:R-:W-:Y:S02]  /*2900*/  BSSY.RECONVERGENT B1, `(.L_x_223) ;  /* 0x0000046000017945 */ /* 0x000fe40003800200 */
[----:B------:R-:W-:Y:S01]  /*2910*/  FADD R30, RZ, R22 ;  /* 0x00000016ff1e7221 */ /* 0x000fe20000000000 */
[----:B------:R-:W-:-:S05]  /*2920*/  FADD R23, R22, UR6 ;  /* 0x0000000616177e21 */ /* 0x000fca0008000000 */
        /* <DEDUP_REMOVED lines=17> */
[----:B------:R-:W-:Y:S05]  /*2a40*/  CALL.REL.NOINC `($__internal_5_$__cuda_sm3x_div_rn_noftz_f32_slowpath) ;  /* 0x0000000800947944 */ /* 0x000fea0003c00000 */
.L_x_226:
[----:B------:R-:W-:Y:S05]  /*2a50*/  BSYNC.RECONVERGENT B0 ;  /* 0x0000000000007941 */ /* 0x000fea0003800200 */
.L_x_225:
        /* <DEDUP_REMOVED lines=30> */
.L_x_231:
[----:B------:R-:W-:Y:S05]  /*2c40*/  BSYNC.RECONVERGENT B3 ;  /* 0x0000000000037941 */ /* 0x000fea0003800200 */
.L_x_230:
        /* <DEDUP_REMOVED lines=8> */
.L_x_229:
[----:B------:R-:W-:Y:S01]  /*2cd0*/  IADD3 R20, P0, PT, R15, UR10, RZ ;  /* 0x0000000a0f147c10 */ /* 0x000fe2000ff1e0ff */
[----:B------:R-:W-:-:S03]  /*2ce0*/  IMAD.MOV.U32 R0, RZ, RZ, 0x1 ;  /* 0x00000001ff007424 */ /* 0x000fc600078e00ff */
[----:B------:R-:W-:-:S05]  /*2cf0*/  LEA.HI.X.SX32 R21, R15, UR11, 0x1, P0 ;  /* 0x0000000b0f157c11 */ /* 0x000fca00080f0eff */
[----:B------:R1:W-:Y:S04]  /*2d00*/  STG.E.U8 desc[UR4][R20.64], R0 ;  /* 0x0000000014007986 */ /* 0x0003e8000c101104 */
.L_x_228:
[----:B------:R-:W-:Y:S05]  /*2d10*/  BSYNC.RECONVERGENT B2 ;  /* 0x0000000000027941 */ /* 0x000fea0003800200 */
.L_x_227:
[----:B------:R-:W-:Y:S02]  /*2d20*/  FSETP.GT.AND P0, PT, R22, R19, PT ;  /* 0x000000131600720b */ /* 0x000fe40003f04000 */
[C---:B------:R-:W-:Y:S02]  /*2d30*/  FSETP.GT.AND P1, PT, R31.reuse, R13, PT ;  /* 0x0000000d1f00720b */ /* 0x040fe40003f24000 */
[----:B------:R-:W-:Y:S02]  /*2d40*/  FSEL R19, R30, R19, P0 ;  /* 0x000000131e137208 */ /* 0x000fe40000000000 */
[----:B------:R-:W-:-:S09]  /*2d50*/  FSEL R13, R31, R13, P1 ;  /* 0x0000000d1f0d7208 */ /* 0x000fd20000800000 */
.L_x_224:
[----:B------:R-:W-:Y:S05]  /*2d60*/  BSYNC.RECONVERGENT B1 ;  /* 0x0000000000017941 */ /* 0x000fea0003800200 */
.L_x_223:
[----:B------:R-:W-:-:S13]  /*2d70*/  ISETP.NE.AND P0, PT, R15, R12, PT ;  /* 0x0000000c0f00720c */ /* 0x000fda0003f05270 */
[----:B------:R-:W-:Y:S05]  /*2d80*/  @!P0 EXIT ;  /* 0x000000000000894d */ /* 0x000fea0003800000 */
[----:B------:R-:W-:Y:S01]  /*2d90*/  IABS R18, R9 ;  /* 0x0000000900127213 */ /* 0x000fe20000000000 */
[----:B01----:R-:W-:Y:S01]  /*2da0*/  IMAD.SHL.U32 R0, R16, 0x2, RZ ;  /* 0x0000000210007824 */ /* 0x003fe200078e00ff */
        /* <DEDUP_REMOVED lines=21> */
        .weak           $__internal_4_$__cuda_sm20_div_rn_f64_full
        .type           $__internal_4_$__cuda_sm20_div_rn_f64_full,@function
        .size           $__internal_4_$__cuda_sm20_div_rn_f64_full,($__internal_5_$__cuda_sm3x_div_rn_noftz_f32_slowpath - $__internal_4_$__cuda_sm20_div_rn_f64_full)
$__internal_4_$__cuda_sm20_div_rn_f64_full:
[----:B------:R-:W-:Y:S01]  /*2f00*/  FSETP.GEU.AND P3, PT, |R33|, 1.469367938527859385e-39, PT ;  /* 0x001000002100780b */ /* 0x000fe20003f6e200 */
[----:B------:R-:W-:Y:S01]  /*2f10*/  IMAD.MOV.U32 R34, RZ, RZ, R32 ;  /* 0x000000ffff227224 */ /* 0x000fe200078e0020 */
[C---:B------:R-:W-:Y:S01]  /*2f20*/  FSETP.GEU.AND P0, PT, |R29|.reuse, 1.469367938527859385e-39, PT ;  /* 0x001000001d00780b */ /* 0x040fe20003f0e200 */
[----:B------:R-:W-:Y:S01]  /*2f30*/  IMAD.MOV.U32 R26, RZ, RZ, 0x1 ;  /* 0x00000001ff1a7424 */ /* 0x000fe200078e00ff */
[----:B------:R-:W-:Y:S01]  /*2f40*/  LOP3.LUT R36, R29, 0x800fffff, RZ, 0xc0, !PT ;  /* 0x800fffff1d247812 */ /* 0x000fe200078ec0ff */
[----:B------:R-:W-:Y:S01]  /*2f50*/  BSSY.RECONVERGENT B0, `(.L_x_233) ;  /* 0x0000052000007945 */ /* 0x000fe20003800200 */
[----:B------:R-:W-:Y:S02]  /*2f60*/  LOP3.LUT R0, R33, 0x7ff00000, RZ, 0xc0, !PT ;  /* 0x7ff0000021007812 */ /* 0x000fe400078ec0ff */
[----:B------:R-:W-:Y:S01]  /*2f70*/  LOP3.LUT R37, R36, 0x3ff00000, RZ, 0xfc, !PT ;  /* 0x3ff0000024257812 */ /* 0x000fe200078efcff */
[----:B------:R-:W-:Y:S01]  /*2f80*/  IMAD.MOV.U32 R36, RZ, RZ, R28 ;  /* 0x000000ffff247224 */ /* 0x000fe200078e001c */
[----:B------:R-:W-:Y:S01]  /*2f90*/  LOP3.LUT R25, R29, 0x7ff00000, RZ, 0xc0, !PT ;  /* 0x7ff000001d197812 */ /* 0x000fe200078ec0ff */
[----:B------:R-:W-:-:S02]  /*2fa0*/  IMAD.MOV.U32 R24, RZ, RZ, R0 ;  /* 0x000000ffff187224 */ /* 0x000fc400078e0000 */
[----:B------:R-:W-:Y:S01]  /*2fb0*/  @!P3 LOP3.LUT R3, R29, 0x7ff00000, RZ, 0xc0, !PT ;  /* 0x7ff000001d03b812 */ /* 0x000fe200078ec0ff */
[----:B------:R-:W-:Y:S01]  /*2fc0*/  @!P3 IMAD.MOV.U32 R38, RZ, RZ, RZ ;  /* 0x000000ffff26b224 */ /* 0x000fe200078e00ff */
[----:B------:R-:W-:Y:S01]  /*2fd0*/  @!P0 DMUL R36, R28, 8.98846567431157953865e+307 ;  /* 0x7fe000001c248828 */ /* 0x000fe20000000000 */
[C---:B------:R-:W-:Y:S02]  /*2fe0*/  ISETP.GE.U32.AND P2, PT, R0.reuse, R25, PT ;  /* 0x000000190000720c */ /* 0x040fe40003f46070 */
[----:B------:R-:W-:Y:S01]  /*2ff0*/  @!P3 ISETP.GE.U32.AND P4, PT, R0, R3, PT ;  /* 0x000000030000b20c */ /* 0x000fe20003f86070 */
[----:B------:R-:W-:Y:S02]  /*3000*/  IMAD.MOV.U32 R3, RZ, RZ, 0x1ca00000 ;  /* 0x1ca00000ff037424 */ /* 0x000fe400078e00ff */
[----:B------:R-:W0:Y:S03]  /*3010*/  MUFU.RCP64H R27, R37 ;  /* 0x00000025001b7308 */ /* 0x000e260000001800 */
[----:B------:R-:W-:-:S02]  /*3020*/  @!P3 SEL R21, R3, 0x63400000, !P4 ;  /* 0x634000000315b807 */ /* 0x000fc40006000000 */
[----:B------:R-:W-:Y:S02]  /*3030*/  SEL R35, R3, 0x63400000, !P2 ;  /* 0x6340000003237807 */ /* 0x000fe40005000000 */
[--C-:B------:R-:W-:Y:S02]  /*3040*/  @!P3 LOP3.LUT R21, R21, 0x80000000, R33.reuse, 0xf8, !PT ;  /* 0x800000001515b812 */ /* 0x100fe400078ef821 */
[----:B------:R-:W-:Y:S02]  /*3050*/  LOP3.LUT R35, R35, 0x800fffff, R33, 0xf8, !PT ;  /* 0x800fffff23237812 */ /* 0x000fe400078ef821 */
[----:B------:R-:W-:Y:S02]  /*3060*/  @!P3 LOP3.LUT R39, R21, 0x100000, RZ, 0xfc, !PT ;  /* 0x001000001527b812 */ /* 0x000fe400078efcff */
[----:B------:R-:W-:-:S04]  /*3070*/  @!P0 LOP3.LUT R25, R37, 0x7ff00000, RZ, 0xc0, !PT ;  /* 0x7ff0000025198812 */ /* 0x000fc800078ec0ff */
[----:B------:R-:W-:Y:S02]  /*3080*/  @!P3 DFMA R34, R34, 2, -R38 ;  /* 0x400000002222b82b */ /* 0x000fe40000000826 */
[----:B0-----:R-:W-:-:S08]  /*3090*/  DFMA R38, R26, -R36, 1 ;  /* 0x3ff000001a26742b */ /* 0x001fd00000000824 */
[----:B------:R-:W-:Y:S01]  /*30a0*/  DFMA R38, R38, R38, R38 ;  /* 0x000000262626722b */ /* 0x000fe20000000026 */
[----:B------:R-:W-:-:S05]  /*30b0*/  @!P3 LOP3.LUT R24, R35, 0x7ff00000, RZ, 0xc0, !PT ;  /* 0x7ff000002318b812 */ /* 0x000fca00078ec0ff */
[----:B------:R-:W-:Y:S02]  /*30c0*/  VIADD R21, R24, 0xffffffff ;  /* 0xffffffff18157836 */ /* 0x000fe40000000000 */
[----:B------:R-:W-:-:S03]  /*30d0*/  DFMA R26, R26, R38, R26 ;  /* 0x000000261a1a722b */ /* 0x000fc6000000001a */
[----:B------:R-:W-:Y:S01]  /*30e0*/  ISETP.GT.U32.AND P0, PT, R21, 0x7feffffe, PT ;  /* 0x7feffffe1500780c */ /* 0x000fe20003f04070 */
[----:B------:R-:W-:-:S04]  /*30f0*/  VIADD R21, R25, 0xffffffff ;  /* 0xffffffff19157836 */ /* 0x000fc80000000000 */
[----:B------:R-:W-:Y:S01]  /*3100*/  DFMA R40, R26, -R36, 1 ;  /* 0x3ff000001a28742b */ /* 0x000fe20000000824 */
[----:B------:R-:W-:-:S07]  /*3110*/  ISETP.GT.U32.OR P0, PT, R21, 0x7feffffe, P0 ;  /* 0x7feffffe1500780c */ /* 0x000fce0000704470 */
[----:B------:R-:W-:-:S08]  /*3120*/  DFMA R40, R26, R40, R26 ;  /* 0x000000281a28722b */ /* 0x000fd0000000001a */
[----:B------:R-:W-:-:S08]  /*3130*/  DMUL R38, R40, R34 ;  /* 0x0000002228267228 */ /* 0x000fd00000000000 */
[----:B------:R-:W-:-:S08]  /*3140*/  DFMA R26, R38, -R36, R34 ;  /* 0x80000024261a722b */ /* 0x000fd00000000022 */
[----:B------:R-:W-:Y:S01]  /*3150*/  DFMA R26, R40, R26, R38 ;  /* 0x0000001a281a722b */ /* 0x000fe20000000026 */
[----:B------:R-:W-:Y:S10]  /*3160*/  @P0 BRA `(.L_x_234) ;  /* 0x00000000006c0947 */ /* 0x000ff40003800000 */
        /* <DEDUP_REMOVED lines=18> */
[----:B------:R-:W-:Y:S01]  /*3290*/  IADD3 R3, PT, PT, -R3, -0x43300000, RZ ;  /* 0xbcd0000003037810 */ /* 0x000fe20007ffe1ff */
[----:B------:R-:W-:-:S06]  /*32a0*/  IMAD.MOV.U32 R24, RZ, RZ, RZ ;  /* 0x000000ffff187224 */ /* 0x000fcc00078e00ff */
[----:B------:R-:W-:Y:S02]  /*32b0*/  DFMA R24, R38, -R24, R26 ;  /* 0x800000182618722b */ /* 0x000fe4000000001a */
[----:B------:R-:W-:-:S08]  /*32c0*/  DMUL.RP R26, R26, R32 ;  /* 0x000000201a1a7228 */ /* 0x000fd00000008000 */
[----:B------:R-:W-:Y:S02]  /*32d0*/  FSETP.NEU.AND P0, PT, |R25|, R3, PT ;  /* 0x000000031900720b */ /* 0x000fe40003f0d200 */
[----:B------:R-:W-:Y:S02]  /*32e0*/  LOP3.LUT R3, R27, R28, RZ, 0x3c, !PT ;  /* 0x0000001c1b037212 */ /* 0x000fe400078e3cff */
[----:B------:R-:W-:Y:S02]  /*32f0*/  FSEL R38, R26, R38, !P0 ;  /* 0x000000261a267208 */ /* 0x000fe40004000000 */
[----:B------:R-:W-:Y:S01]  /*3300*/  FSEL R39, R3, R39, !P0 ;  /* 0x0000002703277208 */ /* 0x000fe20004000000 */
[----:B------:R-:W-:Y:S06]  /*3310*/  BRA `(.L_x_235) ;  /* 0x0000000000547947 */ /* 0x000fec0003800000 */
.L_x_234:
        /* <DEDUP_REMOVED lines=16> */
.L_x_237:
[----:B------:R-:W-:Y:S01]  /*3420*/  LOP3.LUT R39, R29, 0x80000, RZ, 0xfc, !PT ;  /* 0x000800001d277812 */ /* 0x000fe200078efcff */
[----:B------:R-:W-:Y:S01]  /*3430*/  IMAD.MOV.U32 R38, RZ, RZ, R28 ;  /* 0x000000ffff267224 */ /* 0x000fe200078e001c */
[----:B------:R-:W-:Y:S06]  /*3440*/  BRA `(.L_x_235) ;  /* 0x0000000000087947 */ /* 0x000fec0003800000 */
.L_x_236:
[----:B------:R-:W-:Y:S01]  /*3450*/  LOP3.LUT R39, R33, 0x80000, RZ, 0xfc, !PT ;  /* 0x0008000021277812 */ /* 0x000fe200078efcff */
[----:B------:R-:W-:-:S07]  /*3460*/  IMAD.MOV.U32 R38, RZ, RZ, R32 ;  /* 0x000000ffff267224 */ /* 0x000fce00078e0020 */
.L_x_235:
[----:B------:R-:W-:Y:S05]  /*3470*/  BSYNC.RECONVERGENT B0 ;  /* 0x0000000000007941 */ /* 0x000fea0003800200 */
.L_x_233:
[----:B------:R-:W-:-:S04]  /*3480*/  IMAD.MOV.U32 R21, RZ, RZ, 0x0 ;  /* 0x00000000ff157424 */ /* 0x000fc800078e00ff */
[----:B------:R-:W-:Y:S05]  /*3490*/  RET.REL.NODEC R20 `(calcRayDirectBounded) ;  /* 0xffffffc814d87950 */ /* 0x000fea0003c3ffff */
        .weak           $__internal_5_$__cuda_sm3x_div_rn_noftz_f32_slowpath
        .type           $__internal_5_$__cuda_sm3x_div_rn_noftz_f32_slowpath,@function
        .size           $__internal_5_$__cuda_sm3x_div_rn_noftz_f32_slowpath,(.L_x_370 - $__internal_5_$__cuda_sm3x_div_rn_noftz_f32_slowpath)
$__internal_5_$__cuda_sm3x_div_rn_noftz_f32_slowpath:
        /* <DEDUP_REMOVED lines=34> */
.L_x_239:
[----:B------:R-:W-:Y:S01]  /*36c0*/  LEA R31, R21, 0xc0800000, 0x17 ;  /* 0xc0800000151f7811 */ /* 0x000fe200078eb8ff */
[----:B------:R-:W-:Y:S01]  /*36d0*/  VIADD R28, R25, 0xffffff81 ;  /* 0xffffff81191c7836 */ /* 0x000fe20000000000 */
[----:B------:R-:W-:Y:S03]  /*36e0*/  BSSY.RECONVERGENT B3, `(.L_x_244) ;  /* 0x0000035000037945 */ /* 0x000fe60003800200 */
[----:B------:R-:W-:Y:S01]  /*36f0*/  IMAD.IADD R31, R0, 0x1, -R31 ;  /* 0x00000001001f7824 */ /* 0x000fe200078e0a1f */
[C---:B------:R-:W-:Y:S01]  /*3700*/  IADD3 R21, PT, PT, R28.reuse, 0x7f, -R21 ;  /* 0x0000007f1c157810 */ /* 0x040fe20007ffe815 */
[----:B------:R-:W-:Y:S02]  /*3710*/  IMAD R0, R28, -0x800000, R3 ;  /* 0xff8000001c007824 */ /* 0x000fe400078e0203 */
[----:B------:R-:W0:Y:S01]  /*3720*/  MUFU.RCP R26, R31 ;  /* 0x0000001f001a7308 */ /* 0x000e220000001000 */
[----:B------:R-:W-:Y:S01]  /*3730*/  FADD.FTZ R27, -R31, -RZ ;  /* 0x800000ff1f1b7221 */ /* 0x000fe20000010100 */
[----:B------:R-:W-:-:S03]  /*3740*/  IMAD.IADD R21, R21, 0x1, R24 ;  /* 0x0000000115157824 */ /* 0x000fc600078e0218 */
[----:B0-----:R-:W-:-:S04]  /*3750*/  FFMA R25, R26, R27, 1 ;  /* 0x3f8000001a197423 */ /* 0x001fc8000000001b */
        /* <DEDUP_REMOVED lines=23> */
[----:B------:R-:W-:Y:S02]  /*38d0*/  ISETP.NE.AND P3, PT, R3, RZ, PT ;  /* 0x000000ff0300720c */ /* 0x000fe40003f65270 */
        /* <DEDUP_REMOVED lines=17> */
.L_x_246:
[----:B------:R-:W-:-:S04]  /*39f0*/  LOP3.LUT R0, R0, 0x80000000, RZ, 0xc0, !PT ;  /* 0x8000000000007812 */ /* 0x000fc800078ec0ff */
[----:B------:R-:W-:Y:S01]  /*3a00*/  LOP3.LUT R0, R0, 0x7f800000, RZ, 0xfc, !PT ;  /* 0x7f80000000007812 */ /* 0x000fe200078efcff */
[----:B------:R-:W-:Y:S06]  /*3a10*/  BRA `(.L_x_247) ;  /* 0x0000000000047947 */ /* 0x000fec0003800000 */
.L_x_245:
[----:B------:R-:W-:-:S07]  /*3a20*/  IMAD R0, R21, 0x800000, R0 ;  /* 0x0080000015007824 */ /* 0x000fce00078e0200 */
.L_x_247:
[----:B------:R-:W-:Y:S05]  /*3a30*/  BSYNC.RECONVERGENT B3 ;  /* 0x0000000000037941 */ /* 0x000fea0003800200 */
.L_x_244:
[----:B------:R-:W-:Y:S05]  /*3a40*/  BRA `(.L_x_248) ;  /* 0x0000000000207947 */ /* 0x000fea0003800000 */
.L_x_243:
[----:B------:R-:W-:-:S04]  /*3a50*/  LOP3.LUT R0, R0, 0x80000000, R3, 0x48, !PT ;  /* 0x8000000000007812 */ /* 0x000fc800078e4803 */
[----:B------:R-:W-:Y:S01]  /*3a60*/  LOP3.LUT R0, R0, 0x7f800000, RZ, 0xfc, !PT ;  /* 0x7f80000000007812 */ /* 0x000fe200078efcff */
[----:B------:R-:W-:Y:S06]  /*3a70*/  BRA `(.L_x_248) ;  /* 0x0000000000147947 */ /* 0x000fec0003800000 */
.L_x_242:
[----:B------:R-:W-:Y:S01]  /*3a80*/  LOP3.LUT R0, R0, 0x80000000, R3, 0x48, !PT ;  /* 0x8000000000007812 */ /* 0x000fe200078e4803 */
[----:B------:R-:W-:Y:S06]  /*3a90*/  BRA `(.L_x_248) ;  /* 0x00000000000c7947 */ /* 0x000fec0003800000 */
.L_x_241:
[----:B------:R-:W0:Y:S01]  /*3aa0*/  MUFU.RSQ R0, -QNAN ;  /* 0xffc0000000007908 */ /* 0x000e220000001400 */
[----:B------:R-:W-:Y:S05]  /*3ab0*/  BRA `(.L_x_248) ;  /* 0x0000000000047947 */ /* 0x000fea0003800000 */
.L_x_240:
[----:B------:R-:W-:-:S07]  /*3ac0*/  FADD.FTZ R0, R3, R0 ;  /* 0x0000000003007221 */ /* 0x000fce0000010000 */
.L_x_248:
[----:B------:R-:W-:Y:S05]  /*3ad0*/  BSYNC.RECONVERGENT B2 ;  /* 0x0000000000027941 */ /* 0x000fea0003800200 */
.L_x_238:
[----:B------:R-:W-:Y:S02]  /*3ae0*/  IMAD.MOV.U32 R21, RZ, RZ, 0x0 ;  /* 0x00000000ff157424 */ /* 0x000fe400078e00ff */
[----:B0-----:R-:W-:Y:S02]  /*3af0*/  IMAD.MOV.U32 R31, RZ, RZ, R0 ;  /* 0x000000ffff1f7224 */ /* 0x001fe400078e0000 */
[----:B------:R-:W-:Y:S05]  /*3b00*/  RET.REL.NODEC R20 `(calcRayDirectBounded) ;  /* 0xffffffc4143c7950 */ /* 0x000fea0003c3ffff */
.L_x_249:
        /* <DEDUP_REMOVED lines=15> */
.L_x_370:


//--------------------- .text.calcRayIndirect     --------------------------
	.section	.text.calcRayIndirect,"ax",@progbits
	.align	128
        .global         calcRayIndirect
        .type           calcRayIndirect,@function
        .size           calcRayIndirect,(.L_x_371 - calcRayIndirect)
        .other          calcRayIndirect,@"STO_CUDA_ENTRY STV_DEFAULT"
calcRayIndirect:
.text.calcRayIndirect:
[----:B------:R-:W-:Y:S01]  /*0000*/  LDC R1, c[0x0][0x37c] ;  /* 0x0000df00ff017b82 */ /* 0x000fe20000000800 */
[----:B------:R-:W0:Y:S07]  /*0010*/  S2R R5, SR_TID.X ;  /* 0x0000000000057919 */ /* 0x000e2e0000002100 */
[----:B------:R-:W0:Y:S01]  /*0020*/  S2UR UR4, SR_CTAID.X ;  /* 0x00000000000479c3 */ /* 0x000e220000002500 */
[----:B------:R-:W-:Y:S01]  /*0030*/  BSSY.RECONVERGENT B0, `(.L_x_250) ;  /* 0x0000018000007945 */ /* 0x000fe20003800200 */
[----:B------:R-:W-:-:S06]  /*0040*/  IMAD.MOV.U32 R12, RZ, RZ, RZ ;  /* 0x000000ffff0c7224 */ /* 0x000fcc00078e00ff */
[----:B------:R-:W0:Y:S08]  /*0050*/  LDC R0, c[0x0][0x360] ;  /* 0x0000d800ff007b82 */ /* 0x000e300000000800 */
[----:B------:R-:W1:Y:S01]  /*0060*/  LDC R3, c[0x0][0x398] ;  /* 0x0000e600ff037b82 */ /* 0x000e620000000800 */
[----:B0-----:R-:W-:-:S05]  /*0070*/  IMAD R0, R0, UR4, R5 ;  /* 0x0000000400007c24 */ /* 0x001fca000f8e0205 */
[----:B-1----:R-:W-:-:S13]  /*0080*/  ISETP.GE.AND P0, PT, R0, R3, PT ;  /* 0x000000030000720c */ /* 0x002fda0003f06270 */
[----:B------:R-:W-:Y:S05]  /*0090*/  @!P0 BRA `(.L_x_251) ;  /* 0x0000000000448947 */ /* 0x000fea0003800000 */
[----:B------:R-:W0:Y:S02]  /*00a0*/  LDC R2, c[0x0][0x39c] ;  /* 0x0000e700ff027b82 */ /* 0x000e240000000800 */
[----:B0-----:R-:W-:-:S05]  /*00b0*/  IMAD.IADD R5, R3, 0x1, R2 ;  /* 0x0000000103057824 */ /* 0x001fca00078e0202 */
[----:B------:R-:W-:-:S13]  /*00c0*/  ISETP.GE.AND P0, PT, R0, R5, PT ;  /* 0x000000050000720c */ /* 0x000fda0003f06270 */
[----:B------:R-:W-:Y:S01]  /*00d0*/  @!P0 VIADD R4, R3, 0xffffffff ;  /* 0xffffffff03048836 */ /* 0x000fe20000000000 */
[----:B------:R-:W-:-:S03]  /*00e0*/  @!P0 IADD3 R12, PT, PT, R0, -R3, RZ ;  /* 0x80000003000c8210 */ /* 0x000fc60007ffe0ff */
[----:B------:R-:W-:Y:S01]  /*00f0*/  @!P0 IMAD.MOV.U32 R0, RZ, RZ, R4 ;  /* 0x000000ffff008224 */ /* 0x000fe200078e0004 */
[----:B------:R-:W-:Y:S06]  /*0100*/  @!P0 BRA `(.L_x_251) ;  /* 0x0000000000288947 */ /* 0x000fec0003800000 */
[----:B------:R-:W-:-:S05]  /*0110*/  IMAD.IADD R7, R5, 0x1, R3 ;  /* 0x0000000105077824 */ /* 0x000fca00078e0203 */
[----:B------:R-:W-:-:S13]  /*0120*/  ISETP.GE.AND P0, PT, R0, R7, PT ;  /* 0x000000070000720c */ /* 0x000fda0003f06270 */
[----:B------:R-:W-:Y:S01]  /*0130*/  @!P0 IMAD.IADD R0, R0, 0x1, -R5 ;  /* 0x0000000100008824 */ /* 0x000fe200078e0a05 */
[----:B------:R-:W-:Y:S01]  /*0140*/  @!P0 IADD3 R12, PT, PT, R2, -0x1, RZ ;  /* 0xffffffff020c8810 */ /* 0x000fe20007ffe0ff */
[----:B------:R-:W-:Y:S06]  /*0150*/  @!P0 BRA `(.L_x_251) ;  /* 0x0000000000148947 */ /* 0x000fec0003800000 */
[----:B------:R-:W-:-:S05]  /*0160*/  IMAD.IADD R5, R7, 0x1, R2 ;  /* 0x0000000107057824 */ /* 0x000fca00078e0202 */
[----:B------:R-:W-:-:S13]  /*0170*/  ISETP.GE.AND P0, PT, R0, R5, PT ;  /* 0x000000050000720c */ /* 0x000fda0003f06270 */
[----:B------:R-:W-:Y:S05]  /*0180*/  @P0 EXIT ;  /* 0x000000000000094d */ /* 0x000fea0003800000 */
[----:B------:R-:W-:Y:S02]  /*0190*/  IMAD.IADD R12, R0, 0x1, -R7 ;  /* 0x00000001000c7824 */ /* 0x000fe400078e0a07 */
[----:B------:R-:W-:-:S07]  /*01a0*/  IMAD.MOV.U32 R0, RZ, RZ, RZ ;  /* 0x000000ffff007224 */ /* 0x000fce00078e00ff */
.L_x_251:
[----:B------:R-:W-:Y:S05]  /*01b0*/  BSYNC.RECONVERGENT B0 ;  /* 0x0000000000007941 */ /* 0x000fea0003800200 */
.L_x_250:
[----:B------:R-:W0:Y:S01]  /*01c0*/  LDCU UR4, c[0x0][0x3a4] ;  /* 0x00007480ff0477ac */ /* 0x000e220008000800 */
[----:B------:R-:W1:Y:S01]  /*01d0*/  LDC.64 R6, c[0x0][0x380] ;  /* 0x0000e000ff067b82 */ /* 0x000e620000000a00 */
[----:B------:R-:W-:-:S07]  /*01e0*/  HFMA2 R13, -RZ, RZ, 0, 0 ;  /* 0x00000000ff0d7431 */ /* 0x000fce00000001ff */
[----:B------:R-:W2:Y:S01]  /*01f0*/  LDC R14, c[0x0][0x38c] ;  /* 0x0000e300ff0e7b82 */ /* 0x000ea20000000800 */
[----:B0-----:R-:W-:Y:S01]  /*0200*/  ISETP.NE.AND P0, PT, RZ, UR4, PT ;  /* 0x00000004ff007c0c */ /* 0x001fe2000bf05270 */
[----:B------:R-:W0:Y:S01]  /*0210*/  LDCU.64 UR4, c[0x0][0x358] ;  /* 0x00006b00ff0477ac */ /* 0x000e220008000a00 */
[----:B-1----:R-:W-:-:S11]  /*0220*/  IMAD R2, R3, R7, R6 ;  /* 0x0000000703027224 */ /* 0x002fd600078e0206 */
[----:B------:R-:W1:Y:S02]  /*0230*/  @P0 LDC.64 R4, c[0x0][0x3a8] ;  /* 0x0000ea00ff040b82 */ /* 0x000e640000000a00 */
[----:B-1----:R-:W-:-:S05]  /*0240*/  @P0 IMAD.WIDE R4, R2, 0x4, R4 ;  /* 0x0000000402040825 */ /* 0x002fca00078e0204 */
[----:B0-----:R-:W3:Y:S01]  /*0250*/  @P0 LDG.E R13, desc[UR4][R4.64] ;  /* 0x00000004040d0981 */ /* 0x001ee2000c1e1900 */
[----:B--2---:R-:W-:Y:S02]  /*0260*/  FSETP.NEU.AND P1, PT, R14, -1, PT ;  /* 0xbf8000000e00780b */ /* 0x004fe40003f2d000 */
[----:B---3--:R-:W-:-:S13]  /*0270*/  FSETP.GT.AND P2, PT, R13, R14, PT ;  /* 0x0000000e0d00720b */ /* 0x008fda0003f44000 */
[----:B------:R-:W-:Y:S05]  /*0280*/  @P1 EXIT P2 ;  /* 0x000000000000194d */ /* 0x000fea0001000000 */
[----:B------:R-:W0:Y:S01]  /*0290*/  LDC.64 R8, c[0x0][0x390] ;  /* 0x0000e400ff087b82 */ /* 0x000e220000000a00 */
[----:B------:R-:W1:Y:S01]  /*02a0*/  LDCU.64 UR6, c[0x0][0x3b8] ;  /* 0x00007700ff0677ac */ /* 0x000e620008000a00 */
[----:B------:R-:W-:-:S05]  /*02b0*/  IMAD R5, R12, R3, R0 ;  /* 0x000000030c057224 */ /* 0x000fca00078e0200 */
[C---:B------:R-:W-:Y:S01]  /*02c0*/  ISETP.NE.AND P2, PT, R2.reuse, R5, PT ;  /* 0x000000050200720c */ /* 0x040fe20003f45270 */
[----:B------:R-:W-:Y:S01]  /*02d0*/  IMAD.MOV.U32 R4, RZ, RZ, 0x1 ;  /* 0x00000001ff047424 */ /* 0x000fe200078e00ff */
[C---:B-1----:R-:W-:Y:S01]  /*02e0*/  IADD3 R10, P3, PT, R2.reuse, UR6, RZ ;  /* 0x00000006020a7c10 */ /* 0x042fe2000ff7e0ff */
[----:B0-----:R-:W-:-:S03]  /*02f0*/  IMAD.WIDE R8, R2, 0x4, R8 ;  /* 0x0000000402087825 */ /* 0x001fc600078e0208 */
[----:B------:R-:W-:-:S03]  /*0300*/  LEA.HI.X.SX32 R11, R2, UR7, 0x1, P3 ;  /* 0x00000007020b7c11 */ /* 0x000fc600098f0eff */
[----:B------:R0:W5:Y:S04]  /*0310*/  LDG.E R8, desc[UR4][R8.64] ;  /* 0x0000000408087981 */ /* 0x000168000c1e1900 */
[----:B------:R0:W-:Y:S01]  /*0320*/  STG.E.U8 desc[UR4][R10.64], R4 ;  /* 0x000000040a007986 */ /* 0x0001e2000c101104 */
[----:B------:R-:W-:Y:S05]  /*0330*/  @!P2 EXIT ;  /* 0x000000000000a94d */ /* 0x000fea0003800000 */
[----:B------:R-:W1:Y:S01]  /*0340*/  LDCU UR6, c[0x0][0x3b0] ;  /* 0x00007600ff0677ac */ /* 0x000e620008000800 */
[----:B------:R-:W2:Y:S01]  /*0350*/  LDC R15, c[0x0][0x3a0] ;  /* 0x0000e800ff0f7b82 */ /* 0x000ea20000000800 */
[----:B------:R-:W-:Y:S01]  /*0360*/  FSEL R13, R13, R14, !P1 ;  /* 0x0000000e0d0d7208 */ /* 0x000fe20004800000 */
[C---:B0-----:R-:W-:Y:S01]  /*0370*/  IMAD.IADD R4, R0.reuse, 0x1, -R6 ;  /* 0x0000000100047824 */ /* 0x041fe200078e0a06 */
[----:B------:R-:W-:Y:S01]  /*0380*/  ISETP.GT.AND P1, PT, R0, R6, PT ;  /* 0x000000060000720c */ /* 0x000fe20003f24270 */
[C---:B------:R-:W-:Y:S01]  /*0390*/  IMAD.IADD R6, R12.reuse, 0x1, -R7 ;  /* 0x000000010c067824 */ /* 0x040fe200078e0a07 */
[----:B------:R-:W-:Y:S01]  /*03a0*/  ISETP.GT.AND P2, PT, R12, R7, PT ;  /* 0x000000070c00720c */ /* 0x000fe20003f44270 */
[----:B-----5:R-:W-:Y:S01]  /*03b0*/  FADD R7, R8, R13 ;  /* 0x0000000d08077221 */ /* 0x020fe20000000000 */
[----:B------:R-:W-:Y:S02]  /*03c0*/  MOV R11, 0x1 ;  /* 0x00000001000b7802 */ /* 0x000fe40000000f00 */
[----:B------:R-:W-:-:S02]  /*03d0*/  IABS R9, R4 ;  /* 0x0000000400097213 */ /* 0x000fc40000000000 */
[----:B------:R-:W-:Y:S02]  /*03e0*/  IABS R10, R6 ;  /* 0x00000006000a7213 */ /* 0x000fe40000000000 */
[C---:B------:R-:W-:Y:S02]  /*03f0*/  SEL R8, R11.reuse, 0xffffffff, P2 ;  /* 0xffffffff0b087807 */ /* 0x040fe40001000000 */
[----:B------:R-:W-:Y:S01]  /*0400*/  SEL R11, R11, 0xffffffff, P1 ;  /* 0xffffffff0b0b7807 */ /* 0x000fe20000800000 */
[----:B------:R-:W-:Y:S01]  /*0410*/  IMAD.IADD R14, R9, 0x1, -R10 ;  /* 0x00000001090e7824 */ /* 0x000fe200078e0a0a */
[----:B-1----:R-:W-:Y:S01]  /*0420*/  UISETP.NE.AND UP0, UPT, UR6, URZ, UPT ;  /* 0x000000ff0600728c */ /* 0x002fe2000bf05270 */
[----:B------:R-:W-:Y:S02]  /*0430*/  IMAD R12, R8, R3, RZ ;  /* 0x00000003080c7224 */ /* 0x000fe400078e02ff */
[----:B--2---:R-:W-:-:S06]  /*0440*/  FMUL R13, R15, R15 ;  /* 0x0000000f0f0d7220 */ /* 0x004fcc0000400000 */
[----:B------:R-:W-:Y:S05]  /*0450*/  BRA.U UP0, `(.L_x_252) ;  /* 0x0000000900887547 */ /* 0x000fea000b800000 */
[----:B------:R-:W-:Y:S05]  /*0460*/  @!P0 BRA `(.L_x_253) ;  /* 0x0000000400488947 */ /* 0x000fea0003800000 */
[----:B------:R-:W-:Y:S01]  /*0470*/  IMAD.MOV.U32 R19, RZ, RZ, RZ ;  /* 0x000000ffff137224 */ /* 0x000fe200078e00ff */
[----:B------:R-:W-:Y:S01]  /*0480*/  MOV R15, 0xff800000 ;  /* 0xff800000000f7802 */ /* 0x000fe20000000f00 */
[----:B------:R-:W-:Y:S01]  /*0490*/  IMAD.MOV.U32 R18, RZ, RZ, -0x800000 ;  /* 0xff800000ff127424 */ /* 0x000fe200078e00ff */
[----:B------:R-:W0:Y:S01]  /*04a0*/  LDCU UR6, c[0x0][0x388] ;  /* 0x00007100ff0677ac */ /* 0x000e220008000800 */
[----:B------:R-:W-:-:S07]  /*04b0*/  IMAD.MOV.U32 R16, RZ, RZ, RZ ;  /* 0x000000ffff107224 */ /* 0x000fce00078e00ff */
.L_x_260:
        /* <DEDUP_REMOVED lines=8> */
[----:B------:R-:W-:-:S04]  /*0540*/  SEL R3, R11, RZ, P0 ;  /* 0x000000ff0b037207 */ /* 0x000fc80000000000 */
[----:B------:R-:W-:-:S05]  /*0550*/  IADD3 R2, PT, PT, R0, R3, R2 ;  /* 0x0000000300027210 */ /* 0x000fca0007ffe002 */
[----:B-1----:R-:W-:-:S05]  /*0560*/  IMAD.WIDE R20, R2, 0x4, R20 ;  /* 0x0000000402147825 */ /* 0x002fca00078e0214 */
[----:B------:R-:W0:Y:S01]  /*0570*/  LDG.E R17, desc[UR4][R20.64] ;  /* 0x0000000414117981 */ /* 0x000e22000c1e1900 */
[----:B------:R-:W-:Y:S01]  /*0580*/  SEL R0, R8, RZ, !P1 ;  /* 0x000000ff08007207 */ /* 0x000fe20004800000 */
[----:B------:R-:W-:Y:S01]  /*0590*/  IMAD.IADD R16, R3, 0x1, R16 ;  /* 0x0000000103107824 */ /* 0x000fe200078e0210 */
[----:B------:R-:W-:Y:S01]  /*05a0*/  FSETP.GE.AND P2, PT, R15, RZ, PT ;  /* 0x000000ff0f00720b */ /* 0x000fe20003f46000 */
[----:B------:R-:W-:Y:S01]  /*05b0*/  BSSY.RECONVERGENT B2, `(.L_x_254) ;  /* 0x000003a000027945 */ /* 0x000fe20003800200 */
[----:B------:R-:W-:Y:S02]  /*05c0*/  IADD3 R19, PT, PT, R0, R19, RZ ;  /* 0x0000001300137210 */ /* 0x000fe40007ffe0ff */
[----:B------:R-:W-:-:S03]  /*05d0*/  SEL R0, R9, RZ, !P1 ;  /* 0x000000ff09007207 */ /* 0x000fc60004800000 */
[----:B------:R-:W-:-:S04]  /*05e0*/  IMAD R3, R19, R19, RZ ;  /* 0x0000001313037224 */ /* 0x000fc800078e02ff */
[----:B------:R-:W-:Y:S01]  /*05f0*/  IMAD R22, R16, R16, R3 ;  /* 0x0000001010167224 */ /* 0x000fe200078e0203 */
[----:B------:R-:W-:-:S04]  /*0600*/  SEL R3, R10, RZ, P0 ;  /* 0x000000ff0a037207 */ /* 0x000fc80000000000 */
[----:B------:R-:W-:Y:S02]  /*0610*/  I2FP.F32.U32 R22, R22 ;  /* 0x0000001600167245 */ /* 0x000fe40000201000 */
[----:B------:R-:W-:-:S03]  /*0620*/  IADD3 R14, PT, PT, R0, R14, -R3 ;  /* 0x0000000e000e7210 */ /* 0x000fc60007ffe803 */
[----:B------:R-:W-:Y:S01]  /*0630*/  FMUL R22, R13, R22 ;  /* 0x000000160d167220 */ /* 0x000fe20000400000 */
[----:B0-----:R-:W-:-:S05]  /*0640*/  FADD R23, R17, UR6 ;  /* 0x0000000611177e21 */ /* 0x001fca0008000000 */
        /* <DEDUP_REMOVED lines=15> */
[----:B------:R-:W-:Y:S05]  /*0740*/  CALL.REL.NOINC `($__internal_6_$__cuda_sm3x_div_rn_noftz_f32_slowpath) ;  /* 0x0000001000e47944 */ /* 0x000fea0003c00000 */
[----:B------:R-:W-:-:S07]  /*0750*/  IMAD.MOV.U32 R20, RZ, RZ, R0 ;  /* 0x000000ffff147224 */ /* 0x000fce00078e0000 */
.L_x_257:
[----:B------:R-:W-:Y:S05]  /*0760*/  BSYNC.RECONVERGENT B3 ;  /* 0x0000000000037941 */ /* 0x000fea0003800200 */
.L_x_256:
[----:B------:R-:W-:Y:S01]  /*0770*/  FSETP.GT.AND P0, PT, R20, R15, PT ;  /* 0x0000000f1400720b */ /* 0x000fe20003f04000 */
[----:B------:R-:W0:Y:S01]  /*0780*/  LDC.64 R24, c[0x0][0x3a8] ;  /* 0x0000ea00ff187b82 */ /* 0x000e220000000a00 */
[----:B------:R-:W-:-:S11]  /*0790*/  HFMA2 R27, -RZ, RZ, 0, 5.9604644775390625e-08 ;  /* 0x00000001ff1b7431 */ /* 0x000fd600000001ff */
[----:B------:R-:W1:Y:S01]  /*07a0*/  @P0 LDC.64 R20, c[0x0][0x3b8] ;  /* 0x0000ee00ff140b82 */ /* 0x000e620000000a00 */
[C---:B0-----:R-:W-:Y:S01]  /*07b0*/  IMAD.WIDE R24, R2.reuse, 0x4, R24 ;  /* 0x0000000402187825 */ /* 0x041fe200078e0218 */
[----:B-1----:R-:W-:-:S04]  /*07c0*/  @P0 IADD3 R20, P1, PT, R2, R20, RZ ;  /* 0x0000001402140210 */ /* 0x002fc80007f3e0ff */
[----:B------:R-:W-:-:S05]  /*07d0*/  @P0 LEA.HI.X.SX32 R21, R2, R21, 0x1, P1 ;  /* 0x0000001502150211 */ /* 0x000fca00008f0eff */
[----:B------:R0:W-:Y:S04]  /*07e0*/  @P0 STG.E.U8 desc[UR4][R20.64], R27 ;  /* 0x0000001b14000986 */ /* 0x0001e8000c101104 */
        /* <DEDUP_REMOVED lines=16> */
[----:B------:R-:W-:Y:S05]  /*08f0*/  CALL.REL.NOINC `($__internal_6_$__cuda_sm3x_div_rn_noftz_f32_slowpath) ;  /* 0x0000001000787944 */ /* 0x000fea0003c00000 */
.L_x_259:
[----:B------:R-:W-:Y:S05]  /*0900*/  BSYNC.RECONVERGENT B3 ;  /* 0x0000000000037941 */ /* 0x000fea0003800200 */
.L_x_258:
[CC--:B------:R-:W-:Y:S02]  /*0910*/  FSETP.GT.AND P0, PT, R0.reuse, R15.reuse, PT ;  /* 0x0000000f0000720b */ /* 0x0c0fe40003f04000 */
[CC--:B------:R-:W-:Y:S02]  /*0920*/  FSETP.GT.AND P1, PT, R17.reuse, R18.reuse, PT ;  /* 0x000000121100720b */ /* 0x0c0fe40003f24000 */
[----:B------:R-:W-:Y:S02]  /*0930*/  FSEL R15, R0, R15, P0 ;  /* 0x0000000f000f7208 */ /* 0x000fe40000000000 */
[----:B------:R-:W-:-:S09]  /*0940*/  FSEL R18, R17, R18, P1 ;  /* 0x0000001211127208 */ /* 0x000fd20000800000 */
.L_x_255:
[----:B------:R-:W-:Y:S05]  /*0950*/  BSYNC.RECONVERGENT B2 ;  /* 0x0000000000027941 */ /* 0x000fea0003800200 */
.L_x_254:
[----:B------:R-:W-:-:S13]  /*0960*/  ISETP.NE.AND P0, PT, R2, R5, PT ;  /* 0x000000050200720c */ /* 0x000fda0003f05270 */
[----:B------:R-:W-:Y:S05]  /*0970*/  @!P0 EXIT ;  /* 0x000000000000894d */ /* 0x000fea0003800000 */
[----:B------:R-:W-:Y:S05]  /*0980*/  BRA `(.L_x_260) ;  /* 0xfffffff800cc7947 */ /* 0x000fea000383ffff */
.L_x_253:
[----:B------:R-:W-:Y:S01]  /*0990*/  IMAD.MOV.U32 R19, RZ, RZ, RZ ;  /* 0x000000ffff137224 */ /* 0x000fe200078e00ff */
[----:B------:R-:W-:Y:S01]  /*09a0*/  MOV R18, 0xff800000 ;  /* 0xff80000000127802 */ /* 0x000fe20000000f00 */
[----:B------:R-:W-:Y:S01]  /*09b0*/  IMAD.MOV.U32 R17, RZ, RZ, -0x800000 ;  /* 0xff800000ff117424 */ /* 0x000fe200078e00ff */
[----:B------:R-:W0:Y:S01]  /*09c0*/  LDCU UR6, c[0x0][0x388] ;  /* 0x00007100ff0677ac */ /* 0x000e220008000800 */
[----:B------:R-:W-:-:S07]  /*09d0*/  IMAD.MOV.U32 R16, RZ, RZ, RZ ;  /* 0x000000ffff107224 */ /* 0x000fce00078e00ff */
.L_x_267:
[----:B------:R-:W1:Y:S01]  /*09e0*/  LDC.64 R20, c[0x0][0x390] ;  /* 0x0000e400ff147b82 */ /* 0x000e620000000a00 */
[----:B------:R-:W-:Y:S02]  /*09f0*/  IABS R0, R6 ;  /* 0x0000000600007213 */ /* 0x000fe40000000000 */
[----:B------:R-:W-:-:S03]  /*0a00*/  IABS R15, R4 ;  /* 0x00000004000f7213 */ /* 0x000fc60000000000 */
[----:B------:R-:W-:Y:S01]  /*0a10*/  IMAD.MOV R3, RZ, RZ, -R0 ;  /* 0x000000ffff037224 */ /* 0x000fe200078e0a00 */
[----:B------:R-:W-:-:S04]  /*0a20*/  SHF.L.U32 R0, R14, 0x1, RZ ;  /* 0x000000010e007819 */ /* 0x000fc800000006ff */
        /* <DEDUP_REMOVED lines=9> */
[----:B------:R-:W-:Y:S01]  /*0ac0*/  SEL R23, R10, RZ, P0 ;  /* 0x000000ff0a177207 */ /* 0x000fe20000000000 */
[----:B------:R-:W-:Y:S01]  /*0ad0*/  BSSY.RECONVERGENT B2, `(.L_x_261) ;  /* 0x0000037000027945 */ /* 0x000fe20003800200 */
[----:B------:R-:W-:Y:S01]  /*0ae0*/  FSETP.GE.AND P2, PT, R17, RZ, PT ;  /* 0x000000ff1100720b */ /* 0x000fe20003f46000 */
[----:B------:R-:W-:Y:S01]  /*0af0*/  IMAD.IADD R19, R0, 0x1, R19 ;  /* 0x0000000100137824 */ /* 0x000fe200078e0213 */
[----:B------:R-:W-:-:S03]  /*0b00*/  SEL R24, R9, RZ, !P1 ;  /* 0x000000ff09187207 */ /* 0x000fc60004800000 */
[----:B------:R-:W-:Y:S01]  /*0b10*/  IMAD R3, R19, R19, RZ ;  /* 0x0000001313037224 */ /* 0x000fe200078e02ff */
[----:B------:R-:W-:-:S03]  /*0b20*/  IADD3 R14, PT, PT, R24, R14, -R23 ;  /* 0x0000000e180e7210 */ /* 0x000fc60007ffe817 */
[----:B------:R-:W-:-:S05]  /*0b30*/  IMAD R3, R16, R16, R3 ;  /* 0x0000001010037224 */ /* 0x000fca00078e0203 */
[----:B------:R-:W-:-:S05]  /*0b40*/  I2FP.F32.U32 R22, R3 ;  /* 0x0000000300167245 */ /* 0x000fca0000201000 */
        /* <DEDUP_REMOVED lines=18> */
[----:B------:R-:W-:-:S07]  /*0c70*/  MOV R20, R0 ;  /* 0x0000000000147202 */ /* 0x000fce0000000f00 */
.L_x_264:
[----:B------:R-:W-:Y:S05]  /*0c80*/  BSYNC.RECONVERGENT B3 ;  /* 0x0000000000037941 */ /* 0x000fea0003800200 */
.L_x_263:
[----:B------:R-:W-:Y:S01]  /*0c90*/  FSETP.GT.AND P0, PT, R20, R17, PT ;  /* 0x000000111400720b */ /* 0x000fe20003f04000 */
[----:B------:R-:W0:Y:S01]  /*0ca0*/  MUFU.RCP R3, R22 ;  /* 0x0000001600037308 */ /* 0x000e220000001000 */
[----:B------:R-:W-:Y:S01]  /*0cb0*/  FADD R23, RZ, R15 ;  /* 0x0000000fff177221 */ /* 0x000fe20000000000 */
[----:B------:R-:W-:Y:S01]  /*0cc0*/  IMAD.MOV.U32 R26, RZ, RZ, 0x1 ;  /* 0x00000001ff1a7424 */ /* 0x000fe200078e00ff */
[----:B------:R-:W-:Y:S02]  /*0cd0*/  BSSY.RECONVERGENT B3, `(.L_x_265) ;  /* 0x0000012000037945 */ /* 0x000fe40003800200 */
[----:B------:R-:W-:-:S04]  /*0ce0*/  FADD R0, -R7, R23 ;  /* 0x0000001707007221 */ /* 0x000fc80000000100 */
[----:B------:R-:W-:-:S03]  /*0cf0*/  FMUL R25, R0, |R0| ;  /* 0x4000000000197220 */ /* 0x000fc60000400000 */
[----:B------:R-:W1:Y:S01]  /*0d00*/  @P0 LDC.64 R20, c[0x0][0x3b8] ;  /* 0x0000ee00ff140b82 */ /* 0x000e620000000a00 */
[----:B0-----:R-:W-:-:S04]  /*0d10*/  FFMA R24, -R22, R3, 1 ;  /* 0x3f80000016187423 */ /* 0x001fc80000000103 */
[----:B------:R-:W-:-:S04]  /*0d20*/  FFMA R0, R3, R24, R3 ;  /* 0x0000001803007223 */ /* 0x000fc80000000003 */
[----:B------:R-:W-:-:S04]  /*0d30*/  FFMA R3, R0, R25, RZ ;  /* 0x0000001900037223 */ /* 0x000fc800000000ff */
[----:B------:R-:W-:-:S04]  /*0d40*/  FFMA R24, -R22, R3, R25 ;  /* 0x0000000316187223 */ /* 0x000fc80000000119 */
[----:B------:R-:W-:Y:S01]  /*0d50*/  FFMA R0, R0, R24, R3 ;  /* 0x0000001800007223 */ /* 0x000fe20000000003 */
[----:B-1----:R-:W-:-:S04]  /*0d60*/  @P0 IADD3 R20, P1, PT, R2, R20, RZ ;  /* 0x0000001402140210 */ /* 0x002fc80007f3e0ff */
[----:B------:R-:W-:-:S05]  /*0d70*/  @P0 LEA.HI.X.SX32 R21, R2, R21, 0x1, P1 ;  /* 0x0000001502150211 */ /* 0x000fca00008f0eff */
[----:B------:R0:W-:Y:S01]  /*0d80*/  @P0 STG.E.U8 desc[UR4][R20.64], R26 ;  /* 0x0000001a14000986 */ /* 0x0001e2000c101104 */
[----:B------:R-:W1:Y:S02]  /*0d90*/  FCHK P0, R25, R22 ;  /* 0x0000001619007302 */ /* 0x000e640000000000 */
[----:B01----:R-:W-:Y:S05]  /*0da0*/  @!P0 BRA `(.L_x_266) ;  /* 0x0000000000108947 */ /* 0x003fea0003800000 */
[----:B------:R-:W-:Y:S01]  /*0db0*/  IMAD.MOV.U32 R0, RZ, RZ, R25 ;  /* 0x000000ffff007224 */ /* 0x000fe200078e0019 */
[----:B------:R-:W-:Y:S01]  /*0dc0*/  MOV R20, 0xdf0 ;  /* 0x00000df000147802 */ /* 0x000fe20000000f00 */
[----:B------:R-:W-:-:S07]  /*0dd0*/  IMAD.MOV.U32 R3, RZ, RZ, R22 ;  /* 0x000000ffff037224 */ /* 0x000fce00078e0016 */
[----:B------:R-:W-:Y:S05]  /*0de0*/  CALL.REL.NOINC `($__internal_6_$__cuda_sm3x_div_rn_noftz_f32_slowpath) ;  /* 0x0000000c003c7944 */ /* 0x000fea0003c00000 */
.L_x_266:
[----:B------:R-:W-:Y:S05]  /*0df0*/  BSYNC.RECONVERGENT B3 ;  /* 0x0000000000037941 */ /* 0x000fea0003800200 */
.L_x_265:
[-C--:B------:R-:W-:Y:S02]  /*0e00*/  FSETP.GT.AND P1, PT, R15, R18.reuse, PT ;  /* 0x000000120f00720b */ /* 0x080fe40003f24000 */
[CC--:B------:R-:W-:Y:S02]  /*0e10*/  FSETP.GT.AND P0, PT, R0.reuse, R17.reuse, PT ;  /* 0x000000110000720b */ /* 0x0c0fe40003f04000 */
[----:B------:R-:W-:Y:S02]  /*0e20*/  FSEL R18, R23, R18, P1 ;  /* 0x0000001217127208 */ /* 0x000fe40000800000 */
[----:B------:R-:W-:-:S09]  /*0e30*/  FSEL R17, R0, R17, P0 ;  /* 0x0000001100117208 */ /* 0x000fd20000000000 */
.L_x_262:
[----:B------:R-:W-:Y:S05]  /*0e40*/  BSYNC.RECONVERGENT B2 ;  /* 0x0000000000027941 */ /* 0x000fea0003800200 */
.L_x_261:
[----:B------:R-:W-:-:S13]  /*0e50*/  ISETP.NE.AND P0, PT, R2, R5, PT ;  /* 0x000000050200720c */ /* 0x000fda0003f05270 */
[----:B------:R-:W-:Y:S05]  /*0e60*/  @!P0 EXIT ;  /* 0x000000000000894d */ /* 0x000fea0003800000 */
[----:B------:R-:W-:Y:S05]  /*0e70*/  BRA `(.L_x_267) ;  /* 0xfffffff800d87947 */ /* 0x000fea000383ffff */
.L_x_252:
[----:B------:R-:W0:Y:S02]  /*0e80*/  LDC R15, c[0x0][0x3b4] ;  /* 0x0000ed00ff0f7b82 */ /* 0x000e240000000800 */
[----:B0-----:R-:W-:Y:S01]  /*0e90*/  FADD R15, -R15, 1 ;  /* 0x3f8000000f0f7421 */ /* 0x001fe20000000100 */
[----:B------:R-:W-:Y:S06]  /*0ea0*/  @!P0 BRA `(.L_x_268) ;  /* 0x00000004008c8947 */ /* 0x000fec0003800000 */
[----:B------:R-:W-:Y:S02]  /*0eb0*/  HFMA2 R22, -RZ, RZ, 0, 0 ;  /* 0x00000000ff167431 */ /* 0x000fe400000001ff */
[----:B------:R-:W-:Y:S01]  /*0ec0*/  IMAD.MOV.U32 R19, RZ, RZ, -0x800000 ;  /* 0xff800000ff137424 */ /* 0x000fe200078e00ff */
[----:B------:R-:W0:Y:S01]  /*0ed0*/  LDCU UR6, c[0x0][0x388] ;  /* 0x00007100ff0677ac */ /* 0x000e220008000800 */
[----:B------:R-:W-:Y:S02]  /*0ee0*/  IMAD.MOV.U32 R18, RZ, RZ, -0x800000 ;  /* 0xff800000ff127424 */ /* 0x000fe400078e00ff */
[----:B------:R-:W-:-:S07]  /*0ef0*/  IMAD.MOV.U32 R17, RZ, RZ, RZ ;  /* 0x000000ffff117224 */ /* 0x000fce00078e00ff */
.L_x_277:
[----:B------:R-:W-:Y:S01]  /*0f00*/  IABS R0, R6 ;  /* 0x0000000600007213 */ /* 0x000fe20000000000 */
[----:B------:R-:W1:Y:S01]  /*0f10*/  LDC.64 R20, c[0x0][0x390] ;  /* 0x0000e400ff147b82 */ /* 0x000e620000000a00 */
[----:B------:R-:W-:Y:S02]  /*0f20*/  IABS R23, R4 ;  /* 0x0000000400177213 */ /* 0x000fe40000000000 */
[----:B------:R-:W-:Y:S01]  /*0f30*/  IADD3 R3, PT, PT, RZ, -R0, RZ ;  /* 0x80000000ff037210 */ /* 0x000fe20007ffe0ff */
[----:B------:R-:W-:-:S05]  /*0f40*/  IMAD.SHL.U32 R0, R14, 0x2, RZ ;  /* 0x000000020e007824 */ /* 0x000fca00078e00ff */
[C---:B------:R-:W-:Y:S02]  /*0f50*/  ISETP.GE.AND P2, PT, R0.reuse, R23, PT ;  /* 0x000000170000720c */ /* 0x040fe40003f46270 */
[----:B------:R-:W-:Y:S02]  /*0f60*/  ISETP.GT.AND P1, PT, R0, R3, PT ;  /* 0x000000030000720c */ /* 0x000fe40003f24270 */
[----:B------:R-:W-:Y:S02]  /*0f70*/  SEL R3, R12, RZ, !P2 ;  /* 0x000000ff0c037207 */ /* 0x000fe40005000000 */
[----:B------:R-:W-:-:S04]  /*0f80*/  SEL R0, R11, RZ, P1 ;  /* 0x000000ff0b007207 */ /* 0x000fc80000800000 */
[----:B------:R-:W-:Y:S02]  /*0f90*/  IADD3 R2, PT, PT, R3, R0, R2 ;  /* 0x0000000003027210 */ /* 0x000fe40007ffe002 */
[----:B------:R-:W-:Y:S01]  /*0fa0*/  SEL R3, R8, RZ, !P2 ;  /* 0x000000ff08037207 */ /* 0x000fe20005000000 */
[----:B------:R-:W-:Y:S01]  /*0fb0*/  IMAD.IADD R17, R0, 0x1, R17 ;  /* 0x0000000100117824 */ /* 0x000fe200078e0211 */
[----:B------:R-:W-:Y:S01]  /*0fc0*/  MOV R24, 0x33a88ff3 ;  /* 0x33a88ff300187802 */ /* 0x000fe20000000f00 */
[----:B-1----:R-:W-:-:S04]  /*0fd0*/  IMAD.WIDE R20, R2, 0x4, R20 ;  /* 0x0000000402147825 */ /* 0x002fc800078e0214 */
[----:B------:R-:W-:Y:S01]  /*0fe0*/  IMAD.IADD R22, R3, 0x1, R22 ;  /* 0x0000000103167824 */ /* 0x000fe200078e0216 */
[----:B------:R1:W5:Y:S01]  /*0ff0*/  LDG.E R23, desc[UR4][R20.64] ;  /* 0x0000000414177981 */ /* 0x000362000c1e1900 */
[----:B------:R-:W-:Y:S01]  /*1000*/  IMAD.MOV.U32 R3, RZ, RZ, 0x4b4265a0 ;  /* 0x4b4265a0ff037424 */ /* 0x000fe200078e00ff */
[----:B------:R-:W-:Y:S01]  /*1010*/  SEL R25, R10, RZ, P1 ;  /* 0x000000ff0a197207 */ /* 0x000fe20000800000 */
[----:B------:R-:W-:Y:S01]  /*1020*/  IMAD R0, R22, R22, RZ ;  /* 0x0000001616007224 */ /* 0x000fe200078e02ff */
[----:B------:R-:W-:Y:S01]  /*1030*/  BSSY.RECONVERGENT B2, `(.L_x_269) ;  /* 0x0000012000027945 */ /* 0x000fe20003800200 */
[----:B------:R-:W-:Y:S02]  /*1040*/  FFMA R3, -R24, R3, 1 ;  /* 0x3f80000018037423 */ /* 0x000fe40000000103 */
[----:B------:R-:W-:Y:S02]  /*1050*/  IMAD R0, R17, R17, R0 ;  /* 0x0000001111007224 */ /* 0x000fe400078e0200 */
[----:B------:R-:W-:Y:S01]  /*1060*/  FFMA R3, R3, -R24, -7.8492938371255149832e-08 ;  /* 0xb3a88ff303037423 */ /* 0x000fe20000000818 */
[----:B------:R-:W-:-:S02]  /*1070*/  SEL R24, R9, RZ, !P2 ;  /* 0x000000ff09187207 */ /* 0x000fc40005000000 */
[----:B------:R-:W-:Y:S02]  /*1080*/  I2FP.F32.U32 R0, R0 ;  /* 0x0000000000007245 */ /* 0x000fe40000201000 */
[----:B------:R-:W-:-:S03]  /*1090*/  IADD3 R14, PT, PT, R24, R14, -R25 ;  /* 0x0000000e180e7210 */ /* 0x000fc60007ffe819 */
[----:B------:R-:W-:-:S04]  /*10a0*/  FMUL R16, R13, R0 ;  /* 0x000000000d107220 */ /* 0x000fc80000400000 */
[----:B------:R-:W-:-:S04]  /*10b0*/  FMUL R0, R16, R15 ;  /* 0x0000000f10007220 */ /* 0x000fc80000400000 */
[----:B------:R-:W2:Y:S01]  /*10c0*/  FCHK P0, R0, -12740000 ;  /* 0xcb4265a000007902 */ /* 0x000ea20000000000 */
[----:B-1----:R-:W-:-:S04]  /*10d0*/  FFMA R20, R0, R3, RZ ;  /* 0x0000000300147223 */ /* 0x002fc800000000ff */
[----:B------:R-:W-:-:S04]  /*10e0*/  FFMA R21, R20, 12740000, R0 ;  /* 0x4b4265a014157823 */ /* 0x000fc80000000000 */
[----:B------:R-:W-:Y:S01]  /*10f0*/  FFMA R20, R3, R21, R20 ;  /* 0x0000001503147223 */ /* 0x000fe20000000014 */
[----:B--2---:R-:W-:Y:S06]  /*1100*/  @!P0 BRA `(.L_x_270) ;  /* 0x0000000000108947 */ /* 0x004fec0003800000 */
[----:B------:R-:W-:Y:S01]  /*1110*/  IMAD.MOV.U32 R3, RZ, RZ, -0x34bd9a60 ;  /* 0xcb4265a0ff037424 */ /* 0x000fe200078e00ff */
[----:B------:R-:W-:-:S07]  /*1120*/  MOV R20, 0x1140 ;  /* 0x0000114000147802 */ /* 0x000fce0000000f00 */
[----:B0----5:R-:W-:Y:S05]  /*1130*/  CALL.REL.NOINC `($__internal_6_$__cuda_sm3x_div_rn_noftz_f32_slowpath) ;  /* 0x0000000800687944 */ /* 0x021fea0003c00000 */
[----:B------:R-:W-:-:S07]  /*1140*/  IMAD.MOV.U32 R20, RZ, RZ, R0 ;  /* 0x000000ffff147224 */ /* 0x000fce00078e0000 */
.L_x_270:
[----:B0-----:R-:W-:Y:S05]  /*1150*/  BSYNC.RECONVERGENT B2 ;  /* 0x0000000000027941 */ /* 0x001fea0003800200 */
.L_x_269:
        /* <DEDUP_REMOVED lines=17> */
[----:B------:R-:W-:Y:S02]  /*1270*/  MOV R3, R16 ;  /* 0x0000001000037202 */ /* 0x000fe40000000f00 */
[----:B------:R-:W-:-:S07]  /*1280*/  MOV R20, 0x12a0 ;  /* 0x000012a000147802 */ /* 0x000fce0000000f00 */
[----:B------:R-:W-:Y:S05]  /*1290*/  CALL.REL.NOINC `($__internal_6_$__cuda_sm3x_div_rn_noftz_f32_slowpath) ;  /* 0x0000000800107944 */ /* 0x000fea0003c00000 */
[----:B------:R-:W-:-:S07]  /*12a0*/  IMAD.MOV.U32 R3, RZ, RZ, R0 ;  /* 0x000000ffff037224 */ /* 0x000fce00078e0000 */
.L_x_274:
[----:B------:R-:W-:Y:S05]  /*12b0*/  BSYNC.RECONVERGENT B3 ;  /* 0x0000000000037941 */ /* 0x000fea0003800200 */
.L_x_273:
[----:B------:R-:W-:Y:S01]  /*12c0*/  FSETP.GT.AND P0, PT, R3, R18, PT ;  /* 0x000000120300720b */ /* 0x000fe20003f04000 */
[----:B------:R-:W0:Y:S01]  /*12d0*/  LDC.64 R24, c[0x0][0x3a8] ;  /* 0x0000ea00ff187b82 */ /* 0x000e220000000a00 */
[----:B------:R-:W-:-:S11]  /*12e0*/  IMAD.MOV.U32 R27, RZ, RZ, 0x1 ;  /* 0x00000001ff1b7424 */ /* 0x000fd600078e00ff */
        /* <DEDUP_REMOVED lines=18> */
[----:B------:R-:W-:Y:S01]  /*1410*/  MOV R0, R23 ;  /* 0x0000001700007202 */ /* 0x000fe20000000f00 */
[----:B------:R-:W-:Y:S01]  /*1420*/  IMAD.MOV.U32 R3, RZ, RZ, R16 ;  /* 0x000000ffff037224 */ /* 0x000fe200078e0010 */
[----:B------:R-:W-:-:S07]  /*1430*/  MOV R20, 0x1450 ;  /* 0x0000145000147802 */ /* 0x000fce0000000f00 */
[----:B------:R-:W-:Y:S05]  /*1440*/  CALL.REL.NOINC `($__internal_6_$__cuda_sm3x_div_rn_noftz_f32_slowpath) ;  /* 0x0000000400a47944 */ /* 0x000fea0003c00000 */
.L_x_276:
[----:B------:R-:W-:Y:S05]  /*1450*/  BSYNC.RECONVERGENT B3 ;  /* 0x0000000000037941 */ /* 0x000fea0003800200 */
.L_x_275:
[-C--:B------:R-:W-:Y:S02]  /*1460*/  FSETP.GT.AND P0, PT, R0, R18.reuse, PT ;  /* 0x000000120000720b */ /* 0x080fe40003f04000 */
[-C--:B------:R-:W-:Y:S02]  /*1470*/  FSETP.GT.AND P1, PT, R28, R19.reuse, PT ;  /* 0x000000131c00720b */ /* 0x080fe40003f24000 */
[----:B------:R-:W-:Y:S02]  /*1480*/  FSEL R18, R0, R18, P0 ;  /* 0x0000001200127208 */ /* 0x000fe40000000000 */
[----:B------:R-:W-:-:S09]  /*1490*/  FSEL R19, R28, R19, P1 ;  /* 0x000000131c137208 */ /* 0x000fd20000800000 */
.L_x_272:
[----:B------:R-:W-:Y:S05]  /*14a0*/  BSYNC.RECONVERGENT B2 ;  /* 0x0000000000027941 */ /* 0x000fea0003800200 */
.L_x_271:
[----:B------:R-:W-:-:S13]  /*14b0*/  ISETP.NE.AND P0, PT, R2, R5, PT ;  /* 0x000000050200720c */ /* 0x000fda0003f05270 */
[----:B------:R-:W-:Y:S05]  /*14c0*/  @P0 BRA `(.L_x_277) ;  /* 0xfffffff8008c0947 */ /* 0x000fea000383ffff */
[----:B------:R-:W-:Y:S05]  /*14d0*/  EXIT ;  /* 0x000000000000794d */ /* 0x000fea0003800000 */
.L_x_268:
[----:B------:R-:W-:Y:S01]  /*14e0*/  IMAD.MOV.U32 R22, RZ, RZ, RZ ;  /* 0x000000ffff167224 */ /* 0x000fe200078e00ff */
[----:B------:R-:W-:Y:S01]  /*14f0*/  MOV R23, 0xff800000 ;  /* 0xff80000000177802 */ /* 0x000fe20000000f00 */
[----:B------:R-:W-:Y:S01]  /*1500*/  IMAD.MOV.U32 R19, RZ, RZ, -0x800000 ;  /* 0xff800000ff137424 */ /* 0x000fe200078e00ff */
[----:B------:R-:W0:Y:S01]  /*1510*/  LDCU UR6, c[0x0][0x388] ;  /* 0x00007100ff0677ac */ /* 0x000e220008000800 */
[----:B------:R-:W-:-:S07]  /*1520*/  IMAD.MOV.U32 R17, RZ, RZ, RZ ;  /* 0x000000ffff117224 */ /* 0x000fce00078e00ff */
.L_x_286:
        /* <DEDUP_REMOVED lines=10> */
[----:B------:R-:W-:Y:S02]  /*15d0*/  SEL R3, R8, RZ, !P2 ;  /* 0x000000ff08037207 */ /* 0x000fe40005000000 */
[----:B------:R-:W-:Y:S01]  /*15e0*/  IADD3 R17, PT, PT, R0, R17, RZ ;  /* 0x0000001100117210 */ /* 0x000fe20007ffe0ff */
[----:B------:R-:W-:Y:S02]  /*15f0*/  IMAD.MOV.U32 R24, RZ, RZ, 0x4b4265a0 ;  /* 0x4b4265a0ff187424 */ /* 0x000fe400078e00ff */
[----:B------:R-:W-:Y:S02]  /*1600*/  IMAD.IADD R22, R3, 0x1, R22 ;  /* 0x0000000103167824 */ /* 0x000fe400078e0216 */
[----:B-1----:R-:W-:-:S04]  /*1610*/  IMAD.WIDE R20, R2, 0x4, R20 ;  /* 0x0000000402147825 */ /* 0x002fc800078e0214 */
[----:B------:R-:W-:Y:S01]  /*1620*/  IMAD R0, R22, R22, RZ ;  /* 0x0000001616007224 */ /* 0x000fe200078e02ff */
[----:B------:R1:W5:Y:S01]  /*1630*/  LDG.E R16, desc[UR4][R20.64] ;  /* 0x0000000414107981 */ /* 0x000362000c1e1900 */
[----:B------:R-:W-:Y:S01]  /*1640*/  IMAD.MOV.U32 R3, RZ, RZ, 0x33a88ff3 ;  /* 0x33a88ff3ff037424 */ /* 0x000fe200078e00ff */
[----:B------:R-:W-:Y:S01]  /*1650*/  SEL R25, R9, RZ, !P2 ;  /* 0x000000ff09197207 */ /* 0x000fe20005000000 */
[----:B------:R-:W-:Y:S01]  /*1660*/  IMAD R0, R17, R17, R0 ;  /* 0x0000001111007224 */ /* 0x000fe200078e0200 */
[----:B------:R-:W-:Y:S04]  /*1670*/  BSSY.RECONVERGENT B2, `(.L_x_278) ;  /* 0x0000011000027945 */ /* 0x000fe80003800200 */
[----:B------:R-:W-:Y:S02]  /*1680*/  I2FP.F32.U32 R0, R0 ;  /* 0x0000000000007245 */ /* 0x000fe40000201000 */
[----:B-1----:R-:W-:-:S03]  /*1690*/  SEL R21, R10, RZ, P1 ;  /* 0x000000ff0a157207 */ /* 0x002fc60000800000 */
[----:B------:R-:W-:Y:S01]  /*16a0*/  FMUL R18, R13, R0 ;  /* 0x000000000d127220 */ /* 0x000fe20000400000 */
[----:B------:R-:W-:Y:S01]  /*16b0*/  FFMA R0, -R3, R24, 1 ;  /* 0x3f80000003007423 */ /* 0x000fe20000000118 */
[----:B------:R-:W-:Y:S02]  /*16c0*/  IADD3 R14, PT, PT, R25, R14, -R21 ;  /* 0x0000000e190e7210 */ /* 0x000fe40007ffe815 */
[----:B------:R-:W-:Y:S01]  /*16d0*/  FMUL R24, R18, R15 ;  /* 0x0000000f12187220 */ /* 0x000fe20000400000 */
[----:B------:R-:W-:-:S03]  /*16e0*/  FFMA R0, R0, -R3, -7.8492938371255149832e-08 ;  /* 0xb3a88ff300007423 */ /* 0x000fc60000000803 */
[----:B------:R-:W1:Y:S01]  /*16f0*/  FCHK P0, R24, -12740000 ;  /* 0xcb4265a018007902 */ /* 0x000e620000000000 */
[----:B------:R-:W-:-:S04]  /*1700*/  FFMA R3, R0, R24, RZ ;  /* 0x0000001800037223 */ /* 0x000fc800000000ff */
[----:B------:R-:W-:-:S04]  /*1710*/  FFMA R20, R3, 12740000, R24 ;  /* 0x4b4265a003147823 */ /* 0x000fc80000000018 */
[----:B------:R-:W-:Y:S01]  /*1720*/  FFMA R0, R0, R20, R3 ;  /* 0x0000001400007223 */ /* 0x000fe20000000003 */
[----:B-1----:R-:W-:Y:S06]  /*1730*/  @!P0 BRA `(.L_x_279) ;  /* 0x0000000000108947 */ /* 0x002fec0003800000 */
[----:B------:R-:W-:Y:S01]  /*1740*/  MOV R0, R24 ;  /* 0x0000001800007202 */ /* 0x000fe20000000f00 */
[----:B------:R-:W-:Y:S01]  /*1750*/  IMAD.MOV.U32 R3, RZ, RZ, -0x34bd9a60 ;  /* 0xcb4265a0ff037424 */ /* 0x000fe200078e00ff */
[----:B------:R-:W-:-:S07]  /*1760*/  MOV R20, 0x1780 ;  /* 0x0000178000147802 */ /* 0x000fce0000000f00 */
[----:B0----5:R-:W-:Y:S05]  /*1770*/  CALL.REL.NOINC `($__internal_6_$__cuda_sm3x_div_rn_noftz_f32_slowpath) ;  /* 0x0000000000d87944 */ /* 0x021fea0003c00000 */
.L_x_279:
[----:B0-----:R-:W-:Y:S05]  /*1780*/  BSYNC.RECONVERGENT B2 ;  /* 0x0000000000027941 */ /* 0x001fea0003800200 */
.L_x_278:
        /* <DEDUP_REMOVED lines=21> */
.L_x_283:
[----:B------:R-:W-:Y:S05]  /*18e0*/  BSYNC.RECONVERGENT B3 ;  /* 0x0000000000037941 */ /* 0x000fea0003800200 */
.L_x_282:
        /* <DEDUP_REMOVED lines=19> */
[----:B------:R-:W-:Y:S02]  /*1a20*/  MOV R3, R18 ;  /* 0x0000001200037202 */ /* 0x000fe40000000f00 */
[----:B------:R-:W-:-:S07]  /*1a30*/  MOV R20, 0x1a50 ;  /* 0x00001a5000147802 */ /* 0x000fce0000000f00 */
[----:B------:R-:W-:Y:S05]  /*1a40*/  CALL.REL.NOINC `($__internal_6_$__cuda_sm3x_div_rn_noftz_f32_slowpath) ;  /* 0x0000000000247944 */ /* 0x000fea0003c00000 */
.L_x_285:
[----:B------:R-:W-:Y:S05]  /*1a50*/  BSYNC.RECONVERGENT B3 ;  /* 0x0000000000037941 */ /* 0x000fea0003800200 */
.L_x_284:
[----:B------:R-:W-:Y:S02]  /*1a60*/  FSETP.GT.AND P1, PT, R16, R23, PT ;  /* 0x000000171000720b */ /* 0x000fe40003f24000 */
[----:B------:R-:W-:Y:S02]  /*1a70*/  FSETP.GT.AND P0, PT, R0, R19, PT ;  /* 0x000000130000720b */ /* 0x000fe40003f04000 */
[----:B------:R-:W-:Y:S02]  /*1a80*/  FSEL R23, R28, R23, P1 ;  /* 0x000000171c177208 */ /* 0x000fe40000800000 */
[----:B------:R-:W-:-:S09]  /*1a90*/  FSEL R19, R0, R19, P0 ;  /* 0x0000001300137208 */ /* 0x000fd20000000000 */
.L_x_281:
[----:B------:R-:W-:Y:S05]  /*1aa0*/  BSYNC.RECONVERGENT B2 ;  /* 0x0000000000027941 */ /* 0x000fea0003800200 */
.L_x_280:
[----:B------:R-:W-:-:S13]  /*1ab0*/  ISETP.NE.AND P0, PT, R2, R5, PT ;  /* 0x000000050200720c */ /* 0x000fda0003f05270 */
[----:B------:R-:W-:Y:S05]  /*1ac0*/  @!P0 EXIT ;  /* 0x000000000000894d */ /* 0x000fea0003800000 */
[----:B------:R-:W-:Y:S05]  /*1ad0*/  BRA `(.L_x_286) ;  /* 0xfffffff800947947 */ /* 0x000fea000383ffff */
        .weak           $__internal_6_$__cuda_sm3x_div_rn_noftz_f32_slowpath
        .type           $__internal_6_$__cuda_sm3x_div_rn_noftz_f32_slowpath,@function
        .size           $__internal_6_$__cuda_sm3x_div_rn_noftz_f32_slowpath,(.L_x_371 - $__internal_6_$__cuda_sm3x_div_rn_noftz_f32_slowpath)
$__internal_6_$__cuda_sm3x_div_rn_noftz_f32_slowpath:
        /* <DEDUP_REMOVED lines=9> */
[----:B------:R-:W-:Y:S01]  /*1b70*/  @!P0 MOV R21, RZ ;  /* 0x000000ff00158202 */ /* 0x000fe20000000f00 */
        /* <DEDUP_REMOVED lines=22> */
[----:B------:R-:W-:-:S03]  /*1ce0*/  @!P1 FFMA R3, R3, 1.84467440737095516160e+19, RZ ;  /* 0x5f80000003039823 */ /* 0x000fc600000000ff */
[----:B------:R-:W-:-:S07]  /*1cf0*/  @!P1 IADD3 R21, PT, PT, R21, 0x40, RZ ;  /* 0x0000004015159810 */ /* 0x000fce0007ffe0ff */
.L_x_288:
        /* <DEDUP_REMOVED lines=8> */
[----:B------:R-:W-:-:S03]  /*1d80*/  IADD3 R21, PT, PT, R24, R21, RZ ;  /* 0x0000001518157210 */ /* 0x000fc60007ffe0ff */
        /* <DEDUP_REMOVED lines=20> */
[CCC-:B------:R-:W-:Y:S01]  /*1ed0*/  FFMA.RP R21, R3.reuse, R27.reuse, R24.reuse ;  /* 0x0000001b03157223 */ /* 0x1c0fe20000008018 */
[CCC-:B------:R-:W-:Y:S01]  /*1ee0*/  FFMA.RM R26, R3.reuse, R27.reuse, R24.reuse ;  /* 0x0000001b031a7223 */ /* 0x1c0fe20000004018 */
[----:B------:R-:W-:Y:S01]  /*1ef0*/  FFMA.RZ R3, R3, R27, R24 ;  /* 0x0000001b03037223 */ /* 0x000fe2000000c018 */
[C---:B------:R-:W-:Y:S02]  /*1f00*/  ISETP.NE.AND P2, PT, R25.reuse, RZ, PT ;  /* 0x000000ff1900720c */ /* 0x040fe40003f45270 */
[----:B------:R-:W-:Y:S02]  /*1f10*/  ISETP.NE.AND P1, PT, R25, RZ, PT ;  /* 0x000000ff1900720c */ /* 0x000fe40003f25270 */
[----:B------:R-:W-:Y:S02]  /*1f20*/  LOP3.LUT R3, R3, 0x7fffff, RZ, 0xc0, !PT ;  /* 0x007fffff03037812 */ /* 0x000fe400078ec0ff */
[----:B------:R-:W-:Y:S02]  /*1f30*/  FSETP.NEU.FTZ.AND P0, PT, R21, R26, PT ;  /* 0x0000001a1500720b */ /* 0x000fe40003f1d000 */
[----:B------:R-:W-:Y:S01]  /*1f40*/  IADD3 R21, PT, PT, R25, 0x20, RZ ;  /* 0x0000002019157810 */ /* 0x000fe20007ffe0ff */
[----:B------:R-:W-:Y:S01]  /*1f50*/  IMAD.MOV R25, RZ, RZ, -R25 ;  /* 0x000000ffff197224 */ /* 0x000fe200078e0a19 */
[----:B------:R-:W-:-:S04]  /*1f60*/  LOP3.LUT R24, R3, 0x800000, RZ, 0xfc, !PT ;  /* 0x0080000003187812 */ /* 0x000fc800078efcff */
[----:B------:R-:W-:Y:S02]  /*1f70*/  SHF.L.U32 R21, R24, R21, RZ ;  /* 0x0000001518157219 */ /* 0x000fe400000006ff */
[----:B------:R-:W-:Y:S02]  /*1f80*/  SEL R25, R25, RZ, P2 ;  /* 0x000000ff19197207 */ /* 0x000fe40001000000 */
[----:B------:R-:W-:Y:S02]  /*1f90*/  ISETP.NE.AND P1, PT, R21, RZ, P1 ;  /* 0x000000ff1500720c */ /* 0x000fe40000f25270 */
[----:B------:R-:W-:Y:S02]  /*1fa0*/  SHF.R.U32.HI R24, RZ, R25, R24 ;  /* 0x00000019ff187219 */ /* 0x000fe40000011618 */
[----:B------:R-:W-:Y:S02]  /*1fb0*/  PLOP3.LUT P0, PT, P0, P1, PT, 0xf8, 0x8f ;  /* 0x00000000008f781c */ /* 0x000fe40000703f70 */
[----:B------:R-:W-:-:S02]  /*1fc0*/  SHF.R.U32.HI R21, RZ, 0x1, R24 ;  /* 0x00000001ff157819 */ /* 0x000fc40000011618 */
[----:B------:R-:W-:-:S04]  /*1fd0*/  SEL R26, RZ, 0x1, !P0 ;  /* 0x00000001ff1a7807 */ /* 0x000fc80004000000 */
[----:B------:R-:W-:-:S04]  /*1fe0*/  LOP3.LUT R3, R26, 0x1, R21, 0xf8, !PT ;  /* 0x000000011a037812 */ /* 0x000fc800078ef815 */
[----:B------:R-:W-:-:S05]  /*1ff0*/  LOP3.LUT R24, R3, R24, RZ, 0xc0, !PT ;  /* 0x0000001803187212 */ /* 0x000fca00078ec0ff */
[----:B------:R-:W-:-:S05]  /*2000*/  IMAD.IADD R21, R21, 0x1, R24 ;  /* 0x0000000115157824 */ /* 0x000fca00078e0218 */
[----:B------:R-:W-:Y:S01]  /*2010*/  LOP3.LUT R0, R21, R0, RZ, 0xfc, !PT ;  /* 0x0000000015007212 */ /* 0x000fe200078efcff */
[----:B------:R-:W-:Y:S06]  /*2020*/  BRA `(.L_x_296) ;  /* 0x0000000000107947 */ /* 0x000fec0003800000 */
.L_x_295:
[----:B------:R-:W-:-:S04]  /*2030*/  LOP3.LUT R0, R0, 0x80000000, RZ, 0xc0, !PT ;  /* 0x8000000000007812 */ /* 0x000fc800078ec0ff */
[----:B------:R-:W-:Y:S01]  /*2040*/  LOP3.LUT R0, R0, 0x7f800000, RZ, 0xfc, !PT ;  /* 0x7f80000000007812 */ /* 0x000fe200078efcff */
[----:B------:R-:W-:Y:S06]  /*2050*/  BRA `(.L_x_296) ;  /* 0x0000000000047947 */ /* 0x000fec0003800000 */
.L_x_294:
[----:B------:R-:W-:-:S07]  /*2060*/  LEA R0, R21, R0, 0x17 ;  /* 0x0000000015007211 */ /* 0x000fce00078eb8ff */
.L_x_296:
[----:B------:R-:W-:Y:S05]  /*2070*/  BSYNC.RECONVERGENT B1 ;  /* 0x0000000000017941 */ /* 0x000fea0003800200 */
.L_x_293:
[----:B------:R-:W-:Y:S05]  /*2080*/  BRA `(.L_x_297) ;  /* 0x0000000000207947 */ /* 0x000fea0003800000 */
.L_x_292:
[----:B------:R-:W-:-:S04]  /*2090*/  LOP3.LUT R0, R3, 0x80000000, R0, 0x48, !PT ;  /* 0x8000000003007812 */ /* 0x000fc800078e4800 */
[----:B------:R-:W-:Y:S01]  /*20a0*/  LOP3.LUT R0, R0, 0x7f800000, RZ, 0xfc, !PT ;  /* 0x7f80000000007812 */ /* 0x000fe200078efcff */
[----:B------:R-:W-:Y:S06]  /*20b0*/  BRA `(.L_x_297) ;  /* 0x0000000000147947 */ /* 0x000fec0003800000 */
.L_x_291:
[----:B------:R-:W-:Y:S01]  /*20c0*/  LOP3.LUT R0, R3, 0x80000000, R0, 0x48, !PT ;  /* 0x8000000003007812 */ /* 0x000fe200078e4800 */
[----:B------:R-:W-:Y:S06]  /*20d0*/  BRA `(.L_x_297) ;  /* 0x00000000000c7947 */ /* 0x000fec0003800000 */
.L_x_290:
[----:B------:R-:W0:Y:S01]  /*20e0*/  MUFU.RSQ R0, -QNAN ;  /* 0xffc0000000007908 */ /* 0x000e220000001400 */
[----:B------:R-:W-:Y:S05]  /*20f0*/  BRA `(.L_x_297) ;  /* 0x0000000000047947 */ /* 0x000fea0003800000 */
.L_x_289:
[----:B------:R-:W-:-:S07]  /*2100*/  FADD.FTZ R0, R0, R3 ;  /* 0x0000000300007221 */ /* 0x000fce0000010000 */
.L_x_297:
[----:B------:R-:W-:Y:S05]  /*2110*/  BSYNC.RECONVERGENT B0 ;  /* 0x0000000000007941 */ /* 0x000fea0003800200 */
.L_x_287:
[----:B------:R-:W-:-:S04]  /*2120*/  IMAD.MOV.U32 R21, RZ, RZ, 0x0 ;  /* 0x00000000ff157424 */ /* 0x000fc800078e00ff */
[----:B0-----:R-:W-:Y:S05]  /*2130*/  RET.REL.NODEC R20 `(calcRayIndirect) ;  /* 0xffffffdc14b07950 */ /* 0x001fea0003c3ffff */
.L_x_298:
        /* <DEDUP_REMOVED lines=12> */
.L_x_371:


//--------------------- .text.calcRayDirect       --------------------------
	.section	.text.calcRayDirect,"ax",@progbits
	.align	128
        .global         calcRayDirect
        .type           calcRayDirect,@function
        .size           calcRayDirect,(.L_x_373 - calcRayDirect)
        .other          calcRayDirect,@"STO_CUDA_ENTRY STV_DEFAULT"
calcRayDirect:
.text.calcRayDirect:
[----:B------:R-:W-:Y:S01]  /*0000*/  LDC R1, c[0x0][0x37c] ;  /* 0x0000df00ff017b82 */ /* 0x000fe20000000800 */
[----:B------:R-:W0:Y:S07]  /*0010*/  S2R R0, SR_TID.X ;  /* 0x0000000000007919 */ /* 0x000e2e0000002100 */
[----:B------:R-:W0:Y:S01]  /*0020*/  S2UR UR6, SR_CTAID.X ;  /* 0x00000000000679c3 */ /* 0x000e220000002500 */
[----:B------:R-:W1:Y:S01]  /*0030*/  LDCU.64 UR4, c[0x0][0x358] ;  /* 0x00006b00ff0477ac */ /* 0x000e620008000a00 */
[----:B------:R-:W-:Y:S06]  /*0040*/  BSSY.RECONVERGENT B0, `(.L_x_299) ;  /* 0x0000018000007945 */ /* 0x000fec0003800200 */
[----:B------:R-:W0:Y:S08]  /*0050*/  LDC R9, c[0x0][0x360] ;  /* 0x0000d800ff097b82 */ /* 0x000e300000000800 */
[----:B------:R-:W2:Y:S01]  /*0060*/  LDC R12, c[0x0][0x398] ;  /* 0x0000e600ff0c7b82 */ /* 0x000ea20000000800 */
[----:B0-----:R-:W-:-:S02]  /*0070*/  IMAD R9, R9, UR6, R0 ;  /* 0x0000000609097c24 */ /* 0x001fc4000f8e0200 */
[----:B------:R-:W-:-:S03]  /*0080*/  IMAD.MOV.U32 R0, RZ, RZ, RZ ;  /* 0x000000ffff007224 */ /* 0x000fc600078e00ff */
[----:B--2---:R-:W-:-:S13]  /*0090*/  ISETP.GE.AND P0, PT, R9, R12, PT ;  /* 0x0000000c0900720c */ /* 0x004fda0003f06270 */
[----:B-1----:R-:W-:Y:S05]  /*00a0*/  @!P0 BRA `(.L_x_300) ;  /* 0x0000000000448947 */ /* 0x002fea0003800000 */
        /* <DEDUP_REMOVED lines=17> */
.L_x_300:
[----:B------:R-:W-:Y:S05]  /*01c0*/  BSYNC.RECONVERGENT B0 ;  /* 0x0000000000007941 */ /* 0x000fea0003800200 */
.L_x_299:
[----:B------:R-:W0:Y:S01]  /*01d0*/  LDC.64 R10, c[0x0][0x380] ;  /* 0x0000e000ff0a7b82 */ /* 0x000e220000000a00 */
[----:B------:R-:W1:Y:S07]  /*01e0*/  LDCU UR6, c[0x0][0x388] ;  /* 0x00007100ff0677ac */ /* 0x000e6e0008000800 */
[----:B------:R-:W2:Y:S08]  /*01f0*/  LDC.64 R2, c[0x0][0x390] ;  /* 0x0000e400ff027b82 */ /* 0x000eb00000000a00 */
[----:B------:R-:W3:Y:S01]  /*0200*/  LDC.64 R6, c[0x0][0x3b8] ;  /* 0x0000ee00ff067b82 */ /* 0x000ee20000000a00 */
[----:B0-----:R-:W-:-:S04]  /*0210*/  IMAD R13, R12, R11, R10 ;  /* 0x0000000b0c0d7224 */ /* 0x001fc800078e020a */
[----:B--2---:R-:W-:-:S06]  /*0220*/  IMAD.WIDE R2, R13, 0x4, R2 ;  /* 0x000000040d027825 */ /* 0x004fcc00078e0202 */
[----:B------:R0:W1:Y:S01]  /*0230*/  LDG.E R2, desc[UR4][R2.64] ;  /* 0x0000000402027981 */ /* 0x000062000c1e1900 */
[----:B------:R-:W-:Y:S01]  /*0240*/  IMAD R4, R0, R12, R9 ;  /* 0x0000000c00047224 */ /* 0x000fe200078e0209 */
[----:B---3--:R-:W-:Y:S01]  /*0250*/  IADD3 R6, P1, PT, R13, R6, RZ ;  /* 0x000000060d067210 */ /* 0x008fe20007f3e0ff */
[----:B------:R-:W-:-:S03]  /*0260*/  IMAD.MOV.U32 R5, RZ, RZ, 0x1 ;  /* 0x00000001ff057424 */ /* 0x000fc600078e00ff */
[C---:B------:R-:W-:Y:S02]  /*0270*/  ISETP.NE.AND P0, PT, R13.reuse, R4, PT ;  /* 0x000000040d00720c */ /* 0x040fe40003f05270 */
[----:B------:R-:W-:Y:S02]  /*0280*/  LEA.HI.X.SX32 R7, R13, R7, 0x1, P1 ;  /* 0x000000070d077211 */ /* 0x000fe400008f0eff */
[----:B0-----:R-:W-:-:S05]  /*0290*/  PRMT R3, R5, 0x7610, R3 ;  /* 0x0000761005037816 */ /* 0x001fca0000000003 */
[----:B------:R0:W-:Y:S01]  /*02a0*/  STG.E.U8 desc[UR4][R6.64], R3 ;  /* 0x0000000306007986 */ /* 0x0001e2000c101104 */
[----:B-1----:R-:W-:-:S03]  /*02b0*/  FADD R5, R2, UR6 ;  /* 0x0000000602057e21 */ /* 0x002fc60008000000 */
[----:B0-----:R-:W-:Y:S05]  /*02c0*/  @!P0 EXIT ;  /* 0x000000000000894d */ /* 0x001fea0003800000 */
[----:B------:R-:W0:Y:S01]  /*02d0*/  LDCU UR6, c[0x0][0x3b0] ;  /* 0x00007600ff0677ac */ /* 0x000e220008000800 */
[----:B------:R-:W1:Y:S01]  /*02e0*/  LDC R14, c[0x0][0x3a0] ;  /* 0x0000e800ff0e7b82 */ /* 0x000e620000000800 */
[----:B------:R-:W-:Y:S01]  /*02f0*/  IMAD.MOV.U32 R2, RZ, RZ, 0x1 ;  /* 0x00000001ff027424 */ /* 0x000fe200078e00ff */
[C---:B------:R-:W-:Y:S01]  /*0300*/  ISETP.GT.AND P1, PT, R0.reuse, R11, PT ;  /* 0x0000000b0000720c */ /* 0x040fe20003f24270 */
[C---:B------:R-:W-:Y:S01]  /*0310*/  IMAD.IADD R6, R9.reuse, 0x1, -R10 ;  /* 0x0000000109067824 */ /* 0x040fe200078e0a0a */
[----:B------:R-:W-:Y:S01]  /*0320*/  ISETP.GT.AND P0, PT, R9, R10, PT ;  /* 0x0000000a0900720c */ /* 0x000fe20003f04270 */
[----:B------:R-:W-:Y:S01]  /*0330*/  IMAD.IADD R7, R0, 0x1, -R11 ;  /* 0x0000000100077824 */ /* 0x000fe200078e0a0b */
[C---:B------:R-:W-:Y:S02]  /*0340*/  SEL R9, R2.reuse, 0xffffffff, P1 ;  /* 0xffffffff02097807 */ /* 0x040fe40000800000 */
[----:B------:R-:W-:Y:S02]  /*0350*/  IABS R10, R6 ;  /* 0x00000006000a7213 */ /* 0x000fe40000000000 */
[----:B------:R-:W-:Y:S01]  /*0360*/  IABS R11, R7 ;  /* 0x00000007000b7213 */ /* 0x000fe20000000000 */
[----:B------:R-:W-:Y:S01]  /*0370*/  IMAD R12, R9, R12, RZ ;  /* 0x0000000c090c7224 */ /* 0x000fe200078e02ff */
[----:B------:R-:W-:-:S03]  /*0380*/  SEL R8, R2, 0xffffffff, P0 ;  /* 0xffffffff02087807 */ /* 0x000fc60000000000 */
[----:B------:R-:W-:Y:S01]  /*0390*/  IMAD.IADD R15, R10, 0x1, -R11 ;  /* 0x000000010a0f7824 */ /* 0x000fe200078e0a0b */
[----:B0-----:R-:W-:Y:S01]  /*03a0*/  UISETP.NE.AND UP0, UPT, UR6, URZ, UPT ;  /* 0x000000ff0600728c */ /* 0x001fe2000bf05270 */
[----:B-1----:R-:W-:-:S08]  /*03b0*/  FMUL R14, R14, R14 ;  /* 0x0000000e0e0e7220 */ /* 0x002fd00000400000 */
[----:B------:R-:W-:Y:S05]  /*03c0*/  BRA.U UP0, `(.L_x_301) ;  /* 0x0000000d00507547 */ /* 0x000fea000b800000 */
[----:B------:R-:W0:Y:S02]  /*03d0*/  LDCU UR6, c[0x0][0x3a4] ;  /* 0x00007480ff0677ac */ /* 0x000e240008000800 */
[----:B0-----:R-:W-:-:S09]  /*03e0*/  UISETP.NE.AND UP0, UPT, UR6, URZ, UPT ;  /* 0x000000ff0600728c */ /* 0x001fd2000bf05270 */
[----:B------:R-:W-:Y:S05]  /*03f0*/  BRA.U !UP0, `(.L_x_302) ;  /* 0x0000000508a87547 */ /* 0x000fea000b800000 */
[----:B------:R-:W-:Y:S01]  /*0400*/  IMAD.MOV.U32 R23, RZ, RZ, RZ ;  /* 0x000000ffff177224 */ /* 0x000fe200078e00ff */
[----:B------:R-:W0:Y:S01]  /*0410*/  LDCU.64 UR6, c[0x0][0x3b8] ;  /* 0x00007700ff0677ac */ /* 0x000e220008000a00 */
[----:B------:R-:W-:Y:S02]  /*0420*/  IMAD.MOV.U32 R22, RZ, RZ, -0x800000 ;  /* 0xff800000ff167424 */ /* 0x000fe400078e00ff */
[----:B------:R-:W-:Y:S02]  /*0430*/  IMAD.MOV.U32 R21, RZ, RZ, -0x800000 ;  /* 0xff800000ff157424 */ /* 0x000fe400078e00ff */
[----:B------:R-:W-:-:S07]  /*0440*/  IMAD.MOV.U32 R20, RZ, RZ, RZ ;  /* 0x000000ffff147224 */ /* 0x000fce00078e00ff */
.L_x_312:
[----:B-1----:R-:W-:Y:S01]  /*0450*/  IABS R0, R7 ;  /* 0x0000000700007213 */ /* 0x002fe20000000000 */
[----:B------:R-:W1:Y:S01]  /*0460*/  LDC.64 R16, c[0x0][0x390] ;  /* 0x0000e400ff107b82 */ /* 0x000e620000000a00 */
[----:B------:R-:W-:-:S03]  /*0470*/  IABS R25, R6 ;  /* 0x0000000600197213 */ /* 0x000fc60000000000 */
[----:B------:R-:W-:Y:S02]  /*0480*/  IMAD.MOV R19, RZ, RZ, -R0 ;  /* 0x000000ffff137224 */ /* 0x000fe400078e0a00 */
[----:B------:R-:W-:Y:S02]  /*0490*/  IMAD.SHL.U32 R0, R15, 0x2, RZ ;  /* 0x000000020f007824 */ /* 0x000fe400078e00ff */
[----:B------:R-:W2:Y:S03]  /*04a0*/  LDC.64 R2, c[0x0][0x3a8] ;  /* 0x0000ea00ff027b82 */ /* 0x000ea60000000a00 */
[C---:B------:R-:W-:Y:S02]  /*04b0*/  ISETP.GE.AND P2, PT, R0.reuse, R25, PT ;  /* 0x000000190000720c */ /* 0x040fe40003f46270 */
[----:B------:R-:W-:Y:S02]  /*04c0*/  ISETP.GT.AND P1, PT, R0, R19, PT ;  /* 0x000000130000720c */ /* 0x000fe40003f24270 */
[----:B------:R-:W-:-:S02]  /*04d0*/  SEL R18, R12, RZ, !P2 ;  /* 0x000000ff0c127207 */ /* 0x000fc40005000000 */
[----:B------:R-:W-:-:S04]  /*04e0*/  SEL R0, R8, RZ, P1 ;  /* 0x000000ff08007207 */ /* 0x000fc80000800000 */
[----:B------:R-:W-:-:S05]  /*04f0*/  IADD3 R13, PT, PT, R18, R0, R13 ;  /* 0x00000000120d7210 */ /* 0x000fca0007ffe00d */
[C---:B-1----:R-:W-:Y:S02]  /*0500*/  IMAD.WIDE R24, R13.reuse, 0x4, R16 ;  /* 0x000000040d187825 */ /* 0x042fe400078e0210 */
[----:B------:R-:W1:Y:S02]  /*0510*/  LDC R17, c[0x0][0x38c] ;  /* 0x0000e300ff117b82 */ /* 0x000e640000000800 */
[----:B--2---:R-:W-:Y:S02]  /*0520*/  IMAD.WIDE R2, R13, 0x4, R2 ;  /* 0x000000040d027825 */ /* 0x004fe400078e0202 */
[----:B------:R-:W2:Y:S04]  /*0530*/  LDG.E R24, desc[UR4][R24.64] ;  /* 0x0000000418187981 */ /* 0x000ea8000c1e1900 */
[----:B------:R3:W4:Y:S01]  /*0540*/  LDG.E R3, desc[UR4][R2.64] ;  /* 0x0000000402037981 */ /* 0x000722000c1e1900 */
[----:B------:R-:W-:Y:S01]  /*0550*/  SEL R16, R9, RZ, !P2 ;  /* 0x000000ff09107207 */ /* 0x000fe20005000000 */
[----:B------:R-:W-:Y:S01]  /*0560*/  IMAD.IADD R20, R0, 0x1, R20 ;  /* 0x0000000100147824 */ /* 0x000fe200078e0214 */
[----:B------:R-:W-:Y:S01]  /*0570*/  FSETP.GE.AND P3, PT, R21, RZ, PT ;  /* 0x000000ff1500720b */ /* 0x000fe20003f66000 */
[----:B------:R-:W-:Y:S01]  /*0580*/  BSSY.RECONVERGENT B1, `(.L_x_303) ;  /* 0x000004e000017945 */ /* 0x000fe20003800200 */
[----:B------:R-:W-:Y:S01]  /*0590*/  SEL R0, R11, RZ, P1 ;  /* 0x000000ff0b007207 */ /* 0x000fe20000800000 */
[----:B------:R-:W-:Y:S01]  /*05a0*/  IMAD.IADD R23, R16, 0x1, R23 ;  /* 0x0000000110177824 */ /* 0x000fe200078e0217 */
[----:B---3--:R-:W-:-:S02]  /*05b0*/  SEL R2, R10, RZ, !P2 ;  /* 0x000000ff0a027207 */ /* 0x008fc40005000000 */
[----:B-1----:R-:W-:Y:S02]  /*05c0*/  FSETP.NEU.AND P0, PT, R17, -1, PT ;  /* 0xbf8000001100780b */ /* 0x002fe40003f0d000 */
[----:B------:R-:W-:Y:S01]  /*05d0*/  IADD3 R15, PT, PT, R2, R15, -R0 ;  /* 0x0000000f020f7210 */ /* 0x000fe20007ffe800 */
[C---:B--2---:R-:W-:Y:S01]  /*05e0*/  FADD R16, R24.reuse, R17 ;  /* 0x0000001118107221 */ /* 0x044fe20000000000 */
[----:B------:R-:W-:Y:S02]  /*05f0*/  IMAD R17, R23, R23, RZ ;  /* 0x0000001717117224 */ /* 0x000fe400078e02ff */
[----:B----4-:R-:W-:Y:S02]  /*0600*/  FADD R19, R24, R3 ;  /* 0x0000000318137221 */ /* 0x010fe40000000000 */
[----:B------:R-:W-:-:S03]  /*0610*/  IMAD R17, R20, R20, R17 ;  /* 0x0000001414117224 */ /* 0x000fc600078e0211 */
[----:B------:R-:W-:Y:S02]  /*0620*/  FSEL R16, R19, R16, !P0 ;  /* 0x0000001013107208 */ /* 0x000fe40004000000 */
[----:B------:R-:W-:Y:S02]  /*0630*/  I2FP.F32.U32 R17, R17 ;  /* 0x0000001100117245 */ /* 0x000fe40000201000 */
[----:B------:R-:W-:-:S03]  /*0640*/  FSETP.GTU.AND P0, PT, R16, R22, PT ;  /* 0x000000161000720b */ /* 0x000fc60003f0c000 */
[----:B------:R-:W-:Y:S01]  /*0650*/  FMUL R24, R14, R17 ;  /* 0x000000110e187220 */ /* 0x000fe20000400000 */
[----:B------:R-:W-:-:S13]  /*0660*/  FSETP.LE.AND P0, PT, R19, R22, !P0 ;  /* 0x000000161300720b */ /* 0x000fda0004703000 */
[----:B------:R-:W-:Y:S05]  /*0670*/  @P0 BRA P3, `(.L_x_304) ;  /* 0x0000000000f80947 */ /* 0x000fea0001800000 */
[----:B------:R-:W1:Y:S01]  /*0680*/  MUFU.RCP R17, R24 ;  /* 0x0000001800117308 */ /* 0x000e620000001000 */
[----:B------:R-:W-:Y:S01]  /*0690*/  FADD R3, -R5, R19 ;  /* 0x0000001305037221 */ /* 0x000fe20000000100 */
[----:B------:R-:W-:Y:S03]  /*06a0*/  BSSY.RECONVERGENT B0, `(.L_x_305) ;  /* 0x000000c000007945 */ /* 0x000fe60003800200 */
[----:B------:R-:W-:-:S04]  /*06b0*/  FMUL R3, R3, |R3| ;  /* 0x4000000303037220 */ /* 0x000fc80000400000 */
[----:B------:R-:W2:Y:S01]  /*06c0*/  FCHK P0, R3, R24 ;  /* 0x0000001803007302 */ /* 0x000ea20000000000 */
[----:B-1----:R-:W-:-:S04]  /*06d0*/  FFMA R0, -R24, R17, 1 ;  /* 0x3f80000018007423 */ /* 0x002fc80000000111 */
[----:B------:R-:W-:-:S04]  /*06e0*/  FFMA R0, R17, R0, R17 ;  /* 0x0000000011007223 */ /* 0x000fc80000000011 */
[----:B------:R-:W-:-:S04]  /*06f0*/  FFMA R17, R3, R0, RZ ;  /* 0x0000000003117223 */ /* 0x000fc800000000ff */
[----:B------:R-:W-:-:S04]  /*0700*/  FFMA R38, -R24, R17, R3 ;  /* 0x0000001118267223 */ /* 0x000fc80000000103 */
[----:B------:R-:W-:Y:S01]  /*0710*/  FFMA R38, R0, R38, R17 ;  /* 0x0000002600267223 */ /* 0x000fe20000000011 */
[----:B--2---:R-:W-:Y:S06]  /*0720*/  @!P0 BRA `(.L_x_306) ;  /* 0x00000000000c8947 */ /* 0x004fec0003800000 */
[----:B------:R-:W-:Y:S01]  /*0730*/  IMAD.MOV.U32 R0, RZ, RZ, R24 ;  /* 0x000000ffff007224 */ /* 0x000fe200078e0018 */
[----:B------:R-:W-:-:S07]  /*0740*/  MOV R2, 0x760 ;  /* 0x0000076000027802 */ /* 0x000fce0000000f00 */
[----:B0-----:R-:W-:Y:S05]  /*0750*/  CALL.REL.NOINC `($__internal_8_$__cuda_sm3x_div_rn_noftz_f32_slowpath) ;  /* 0x0000001c00c07944 */ /* 0x001fea0003c00000 */
.L_x_306:
[----:B0-----:R-:W-:Y:S05]  /*0760*/  BSYNC.RECONVERGENT B0 ;  /* 0x0000000000007941 */ /* 0x001fea0003800200 */
.L_x_305:
[----:B------:R-:W-:Y:S01]  /*0770*/  FSETP.GE.AND P0, PT, R16, R19, PT ;  /* 0x000000131000720b */ /* 0x000fe20003f06000 */
[----:B------:R-:W-:-:S12]  /*0780*/  BSSY.RECONVERGENT B2, `(.L_x_307) ;  /* 0x0000029000027945 */ /* 0x000fd80003800200 */
[----:B------:R-:W-:Y:S05]  /*0790*/  @!P0 BRA `(.L_x_308) ;  /* 0x00000000009c8947 */ /* 0x000fea0003800000 */
        /* <DEDUP_REMOVED lines=23> */
[----:B------:R-:W-:Y:S05]  /*0910*/  CALL.REL.NOINC `($__internal_7_$__cuda_sm20_div_rn_f64_full) ;  /* 0x0000001400e07944 */ /* 0x000fea0003c00000 */
[----:B------:R-:W-:Y:S02]  /*0920*/  IMAD.MOV.U32 R2, RZ, RZ, R18 ;  /* 0x000000ffff027224 */ /* 0x000fe400078e0012 */
[----:B------:R-:W-:-:S07]  /*0930*/  IMAD.MOV.U32 R3, RZ, RZ, R31 ;  /* 0x000000ffff037224 */ /* 0x000fce00078e001f */
.L_x_311:
[----:B------:R-:W-:Y:S05]  /*0940*/  BSYNC.RECONVERGENT B3 ;  /* 0x0000000000037941 */ /* 0x000fea0003800200 */
.L_x_310:
        /* <DEDUP_REMOVED lines=8> */
.L_x_309:
[----:B------:R-:W-:Y:S01]  /*09d0*/  IADD3 R2, P0, PT, R13, UR6, RZ ;  /* 0x000000060d027c10 */ /* 0x000fe2000ff1e0ff */
[----:B------:R-:W-:-:S03]  /*09e0*/  IMAD.MOV.U32 R0, RZ, RZ, 0x1 ;  /* 0x00000001ff007424 */ /* 0x000fc600078e00ff */
[----:B------:R-:W-:-:S05]  /*09f0*/  LEA.HI.X.SX32 R3, R13, UR7, 0x1, P0 ;  /* 0x000000070d037c11 */ /* 0x000fca00080f0eff */
[----:B------:R0:W-:Y:S04]  /*0a00*/  STG.E.U8 desc[UR4][R2.64], R0 ;  /* 0x0000000002007986 */ /* 0x0001e8000c101104 */
.L_x_308:
[----:B------:R-:W-:Y:S05]  /*0a10*/  BSYNC.RECONVERGENT B2 ;  /* 0x0000000000027941 */ /* 0x000fea0003800200 */
.L_x_307:
[CC--:B------:R-:W-:Y:S02]  /*0a20*/  FSETP.GT.AND P1, PT, R38.reuse, R21.reuse, PT ;  /* 0x000000152600720b */ /* 0x0c0fe40003f24000 */
[CC--:B------:R-:W-:Y:S02]  /*0a30*/  FSETP.GT.AND P0, PT, R19.reuse, R22.reuse, PT ;  /* 0x000000161300720b */ /* 0x0c0fe40003f04000 */
[----:B------:R-:W-:Y:S02]  /*0a40*/  FSEL R21, R38, R21, P1 ;  /* 0x0000001526157208 */ /* 0x000fe40000800000 */
[----:B------:R-:W-:-:S09]  /*0a50*/  FSEL R22, R19, R22, P0 ;  /* 0x0000001613167208 */ /* 0x000fd20000000000 */
.L_x_304:
[----:B0-----:R-:W-:Y:S05]  /*0a60*/  BSYNC.RECONVERGENT B1 ;  /* 0x0000000000017941 */ /* 0x001fea0003800200 */
.L_x_303:
[----:B------:R-:W-:-:S13]  /*0a70*/  ISETP.NE.AND P0, PT, R13, R4, PT ;  /* 0x000000040d00720c */ /* 0x000fda0003f05270 */
[----:B------:R-:W-:Y:S05]  /*0a80*/  @!P0 EXIT ;  /* 0x000000000000894d */ /* 0x000fea0003800000 */
[----:B------:R-:W-:Y:S05]  /*0a90*/  BRA `(.L_x_312) ;  /* 0xfffffff8006c7947 */ /* 0x000fea000383ffff */
.L_x_302:
[----:B------:R-:W-:Y:S01]  /*0aa0*/  IMAD.MOV.U32 R23, RZ, RZ, RZ ;  /* 0x000000ffff177224 */ /* 0x000fe200078e00ff */
[----:B------:R-:W0:Y:S01]  /*0ab0*/  LDCU.64 UR6, c[0x0][0x3b8] ;  /* 0x00007700ff0677ac */ /* 0x000e220008000a00 */
[----:B------:R-:W-:Y:S02]  /*0ac0*/  IMAD.MOV.U32 R16, RZ, RZ, -0x800000 ;  /* 0xff800000ff107424 */ /* 0x000fe400078e00ff */
[----:B------:R-:W-:Y:S02]  /*0ad0*/  IMAD.MOV.U32 R19, RZ, RZ, -0x800000 ;  /* 0xff800000ff137424 */ /* 0x000fe400078e00ff */
[----:B------:R-:W-:-:S07]  /*0ae0*/  IMAD.MOV.U32 R20, RZ, RZ, RZ ;  /* 0x000000ffff147224 */ /* 0x000fce00078e00ff */
.L_x_322:
[----:B-1----:R-:W-:Y:S01]  /*0af0*/  IABS R0, R7 ;  /* 0x0000000700007213 */ /* 0x002fe20000000000 */
        /* <DEDUP_REMOVED lines=8> */
[----:B------:R-:W-:Y:S02]  /*0b80*/  IADD3 R13, PT, PT, R0, R17, R13 ;  /* 0x00000011000d7210 */ /* 0x000fe40007ffe00d */
[----:B------:R-:W2:Y:S03]  /*0b90*/  LDC R0, c[0x0][0x38c] ;  /* 0x0000e300ff007b82 */ /* 0x000ea60000000800 */
[----:B-1----:R-:W-:-:S05]  /*0ba0*/  IMAD.WIDE R2, R13, 0x4, R2 ;  /* 0x000000040d027825 */ /* 0x002fca00078e0202 */
[----:B------:R1:W3:Y:S01]  /*0bb0*/  LDG.E R21, desc[UR4][R2.64] ;  /* 0x0000000402157981 */ /* 0x0002e2000c1e1900 */
[----:B------:R-:W-:Y:S01]  /*0bc0*/  SEL R18, R9, RZ, !P2 ;  /* 0x000000ff09127207 */ /* 0x000fe20005000000 */
[----:B------:R-:W-:Y:S01]  /*0bd0*/  IMAD.IADD R20, R17, 0x1, R20 ;  /* 0x0000000111147824 */ /* 0x000fe200078e0214 */
[----:B------:R-:W-:Y:S01]  /*0be0*/  FSETP.GE.AND P3, PT, R19, RZ, PT ;  /* 0x000000ff1300720b */ /* 0x000fe20003f66000 */
[----:B------:R-:W-:Y:S02]  /*0bf0*/  BSSY.RECONVERGENT B1, `(.L_x_313) ;  /* 0x000004e000017945 */ /* 0x000fe40003800200 */
[----:B------:R-:W-:-:S04]  /*0c00*/  IMAD.IADD R23, R18, 0x1, R23 ;  /* 0x0000000112177824 */ /* 0x000fc800078e0217 */
[----:B------:R-:W-:Y:S01]  /*0c10*/  IMAD R17, R23, R23, RZ ;  /* 0x0000001717117224 */ /* 0x000fe200078e02ff */
[----:B-1----:R-:W-:-:S03]  /*0c20*/  SEL R2, R10, RZ, !P2 ;  /* 0x000000ff0a027207 */ /* 0x002fc60005000000 */
[----:B------:R-:W-:Y:S01]  /*0c30*/  IMAD R17, R20, R20, R17 ;  /* 0x0000001414117224 */ /* 0x000fe200078e0211 */
[----:B--2---:R-:W-:-:S04]  /*0c40*/  FSETP.NEU.AND P0, PT, R0, -1, PT ;  /* 0xbf8000000000780b */ /* 0x004fc80003f0d000 */
[----:B------:R-:W-:Y:S01]  /*0c50*/  I2FP.F32.U32 R17, R17 ;  /* 0x0000001100117245 */ /* 0x000fe20000201000 */
[----:B---3--:R-:W-:Y:S01]  /*0c60*/  FADD R22, RZ, R21 ;  /* 0x00000015ff167221 */ /* 0x008fe20000000000 */
[----:B------:R-:W-:Y:S01]  /*0c70*/  FADD R25, R21, R0 ;  /* 0x0000000015197221 */ /* 0x000fe20000000000 */
[----:B------:R-:W-:-:S04]  /*0c80*/  SEL R0, R11, RZ, P1 ;  /* 0x000000ff0b007207 */ /* 0x000fc80000800000 */
[----:B------:R-:W-:Y:S01]  /*0c90*/  FSEL R24, R22, R25, !P0 ;  /* 0x0000001916187208 */ /* 0x000fe20004000000 */
[----:B------:R-:W-:Y:S01]  /*0ca0*/  FMUL R25, R14, R17 ;  /* 0x000000110e197220 */ /* 0x000fe20000400000 */
[----:B------:R-:W-:Y:S02]  /*0cb0*/  IADD3 R15, PT, PT, R2, R15, -R0 ;  /* 0x0000000f020f7210 */ /* 0x000fe40007ffe800 */
[----:B------:R-:W-:-:S04]  /*0cc0*/  FSETP.GTU.AND P0, PT, R24, R16, PT ;  /* 0x000000101800720b */ /* 0x000fc80003f0c000 */
        /* <DEDUP_REMOVED lines=16> */
.L_x_316:
[----:B0-----:R-:W-:Y:S05]  /*0dd0*/  BSYNC.RECONVERGENT B0 ;  /* 0x0000000000007941 */ /* 0x001fea0003800200 */
.L_x_315:
        /* <DEDUP_REMOVED lines=29> */
.L_x_321:
[----:B------:R-:W-:Y:S05]  /*0fb0*/  BSYNC.RECONVERGENT B3 ;  /* 0x0000000000037941 */ /* 0x000fea0003800200 */
.L_x_320:
        /* <DEDUP_REMOVED lines=8> */
.L_x_319:
[----:B------:R-:W-:Y:S01]  /*1040*/  IADD3 R2, P0, PT, R13, UR6, RZ ;  /* 0x000000060d027c10 */ /* 0x000fe2000ff1e0ff */
[----:B------:R-:W-:-:S03]  /*1050*/  IMAD.MOV.U32 R0, RZ, RZ, 0x1 ;  /* 0x00000001ff007424 */ /* 0x000fc600078e00ff */
[----:B------:R-:W-:-:S05]  /*1060*/  LEA.HI.X.SX32 R3, R13, UR7, 0x1, P0 ;  /* 0x000000070d037c11 */ /* 0x000fca00080f0eff */
[----:B------:R1:W-:Y:S04]  /*1070*/  STG.E.U8 desc[UR4][R2.64], R0 ;  /* 0x0000000002007986 */ /* 0x0003e8000c101104 */
.L_x_318:
[----:B------:R-:W-:Y:S05]  /*1080*/  BSYNC.RECONVERGENT B2 ;  /* 0x0000000000027941 */ /* 0x000fea0003800200 */
.L_x_317:
[-C--:B------:R-:W-:Y:S02]  /*1090*/  FSETP.GT.AND P0, PT, R21, R16.reuse, PT ;  /* 0x000000101500720b */ /* 0x080fe40003f04000 */
[-C--:B------:R-:W-:Y:S02]  /*10a0*/  FSETP.GT.AND P1, PT, R38, R19.reuse, PT ;  /* 0x000000132600720b */ /* 0x080fe40003f24000 */
[----:B------:R-:W-:Y:S02]  /*10b0*/  FSEL R16, R22, R16, P0 ;  /* 0x0000001016107208 */ /* 0x000fe40000000000 */
[----:B------:R-:W-:-:S09]  /*10c0*/  FSEL R19, R38, R19, P1 ;  /* 0x0000001326137208 */ /* 0x000fd20000800000 */
.L_x_314:
[----:B0-----:R-:W-:Y:S05]  /*10d0*/  BSYNC.RECONVERGENT B1 ;  /* 0x0000000000017941 */ /* 0x001fea0003800200 */
.L_x_313:
[----:B------:R-:W-:-:S13]  /*10e0*/  ISETP.NE.AND P0, PT, R13, R4, PT ;  /* 0x000000040d00720c */ /* 0x000fda0003f05270 */
[----:B------:R-:W-:Y:S05]  /*10f0*/  @!P0 EXIT ;  /* 0x000000000000894d */ /* 0x000fea0003800000 */
[----:B------:R-:W-:Y:S05]  /*1100*/  BRA `(.L_x_322) ;  /* 0xfffffff800787947 */ /* 0x000fea000383ffff */
.L_x_301:
[----:B------:R-:W0:Y:S01]  /*1110*/  LDCU UR6, c[0x0][0x3a4] ;  /* 0x00007480ff0677ac */ /* 0x000e220008000800 */
[----:B------:R-:W1:Y:S01]  /*1120*/  LDC R16, c[0x0][0x3b4] ;  /* 0x0000ed00ff107b82 */ /* 0x000e620000000800 */
[----:B0-----:R-:W-:Y:S01]  /*1130*/  UISETP.NE.AND UP0, UPT, UR6, URZ, UPT ;  /* 0x000000ff0600728c */ /* 0x001fe2000bf05270 */
[----:B-1----:R-:W-:-:S08]  /*1140*/  FADD R16, -R16, 1 ;  /* 0x3f80000010107421 */ /* 0x002fd00000000100 */
[----:B------:R-:W-:Y:S05]  /*1150*/  BRA.U !UP0, `(.L_x_323) ;  /* 0x0000000508e87547 */ /* 0x000fea000b800000 */
[----:B------:R-:W-:Y:S01]  /*1160*/  IMAD.MOV.U32 R23, RZ, RZ, RZ ;  /* 0x000000ffff177224 */ /* 0x000fe200078e00ff */
[----:B------:R-:W0:Y:S01]  /*1170*/  LDCU UR6, c[0x0][0x38c] ;  /* 0x00007180ff0677ac */ /* 0x000e220008000800 */
[----:B------:R-:W-:Y:S02]  /*1180*/  IMAD.MOV.U32 R22, RZ, RZ, -0x800000 ;  /* 0xff800000ff167424 */ /* 0x000fe400078e00ff */
[----:B------:R-:W-:Y:S02]  /*1190*/  IMAD.MOV.U32 R21, RZ, RZ, -0x800000 ;  /* 0xff800000ff157424 */ /* 0x000fe400078e00ff */
[----:B------:R-:W-:-:S07]  /*11a0*/  IMAD.MOV.U32 R20, RZ, RZ, RZ ;  /* 0x000000ffff147224 */ /* 0x000fce00078e00ff */
.L_x_334:
[----:B01----:R-:W-:Y:S01]  /*11b0*/  IABS R0, R7 ;  /* 0x0000000700007213 */ /* 0x003fe20000000000 */
[----:B------:R-:W1:Y:S01]  /*11c0*/  LDC.64 R2, c[0x0][0x390] ;  /* 0x0000e400ff027b82 */ /* 0x000e620000000a00 */
[----:B------:R-:W-:-:S03]  /*11d0*/  IABS R19, R6 ;  /* 0x0000000600137213 */ /* 0x000fc60000000000 */
[----:B------:R-:W-:Y:S02]  /*11e0*/  IMAD.MOV R17, RZ, RZ, -R0 ;  /* 0x000000ffff117224 */ /* 0x000fe400078e0a00 */
[----:B------:R-:W-:-:S05]  /*11f0*/  IMAD.SHL.U32 R0, R15, 0x2, RZ ;  /* 0x000000020f007824 */ /* 0x000fca00078e00ff */
[C---:B------:R-:W-:Y:S02]  /*1200*/  ISETP.GE.AND P3, PT, R0.reuse, R19, PT ;  /* 0x000000130000720c */ /* 0x040fe40003f66270 */
[----:B------:R-:W-:Y:S02]  /*1210*/  ISETP.GT.AND P1, PT, R0, R17, PT ;  /* 0x000000110000720c */ /* 0x000fe40003f24270 */
[----:B------:R-:W-:Y:S02]  /*1220*/  SEL R18, R9, RZ, !P3 ;  /* 0x000000ff09127207 */ /* 0x000fe40005800000 */
[----:B------:R-:W-:Y:S02]  /*1230*/  SEL R17, R12, RZ, !P3 ;  /* 0x000000ff0c117207 */ /* 0x000fe40005800000 */
[----:B------:R-:W-:Y:S01]  /*1240*/  SEL R0, R8, RZ, P1 ;  /* 0x000000ff08007207 */ /* 0x000fe20000800000 */
[----:B------:R-:W-:Y:S02]  /*1250*/  IMAD.IADD R23, R18, 0x1, R23 ;  /* 0x0000000112177824 */ /* 0x000fe400078e0217 */
[----:B------:R-:W2:Y:S01]  /*1260*/  LDC R18, c[0x0][0x38c] ;  /* 0x0000e300ff127b82 */ /* 0x000ea20000000800 */
[----:B------:R-:W-:Y:S01]  /*1270*/  IADD3 R13, PT, PT, R17, R0, R13 ;  /* 0x00000000110d7210 */ /* 0x000fe20007ffe00d */
[----:B------:R-:W-:-:S02]  /*1280*/  IMAD.IADD R20, R0, 0x1, R20 ;  /* 0x0000000100147824 */ /* 0x000fc400078e0214 */
[----:B------:R-:W-:Y:S02]  /*1290*/  IMAD R17, R23, R23, RZ ;  /* 0x0000001717117224 */ /* 0x000fe400078e02ff */
[----:B-1----:R-:W-:-:S04]  /*12a0*/  IMAD.WIDE R2, R13, 0x4, R2 ;  /* 0x000000040d027825 */ /* 0x002fc800078e0202 */
[----:B------:R-:W-:Y:S01]  /*12b0*/  IMAD R17, R20, R20, R17 ;  /* 0x0000001414117224 */ /* 0x000fe200078e0211 */
[----:B------:R1:W5:Y:S01]  /*12c0*/  LDG.E R24, desc[UR4][R2.64] ;  /* 0x0000000402187981 */ /* 0x000362000c1e1900 */
[----:B------:R-:W-:Y:S01]  /*12d0*/  IMAD.MOV.U32 R25, RZ, RZ, 0x33a88ff3 ;  /* 0x33a88ff3ff197424 */ /* 0x000fe200078e00ff */
[----:B------:R-:W-:Y:S01]  /*12e0*/  BSSY.RECONVERGENT B0, `(.L_x_324) ;  /* 0x0000013000007945 */ /* 0x000fe20003800200 */
[----:B------:R-:W-:Y:S01]  /*12f0*/  IMAD.MOV.U32 R0, RZ, RZ, 0x4b4265a0 ;  /* 0x4b4265a0ff007424 */ /* 0x000fe200078e00ff */
[----:B------:R-:W-:-:S03]  /*1300*/  I2FP.F32.U32 R17, R17 ;  /* 0x0000001100117245 */ /* 0x000fc60000201000 */
[----:B------:R-:W-:Y:S02]  /*1310*/  FFMA R0, -R25, R0, 1 ;  /* 0x3f80000019007423 */ /* 0x000fe40000000100 */
[----:B------:R-:W-:Y:S02]  /*1320*/  FMUL R19, R14, R17 ;  /* 0x000000110e137220 */ /* 0x000fe40000400000 */
[----:B------:R-:W-:Y:S01]  /*1330*/  FFMA R0, R0, -R25, -7.8492938371255149832e-08 ;  /* 0xb3a88ff300007423 */ /* 0x000fe20000000819 */
[----:B------:R-:W-:Y:S01]  /*1340*/  SEL R25, R10, RZ, !P3 ;  /* 0x000000ff0a197207 */ /* 0x000fe20005800000 */
[----:B-1----:R-:W-:Y:S01]  /*1350*/  FMUL R3, R19, R16 ;  /* 0x0000001013037220 */ /* 0x002fe20000400000 */
[----:B--2---:R-:W-:Y:S02]  /*1360*/  FSETP.NEU.AND P2, PT, R18, -1, PT ;  /* 0xbf8000001200780b */ /* 0x004fe40003f4d000 */
[----:B------:R-:W-:Y:S01]  /*1370*/  SEL R18, R11, RZ, P1 ;  /* 0x000000ff0b127207 */ /* 0x000fe20000800000 */
[----:B------:R-:W1:Y:S01]  /*1380*/  FCHK P0, R3, -12740000 ;  /* 0xcb4265a003007902 */ /* 0x000e620000000000 */
[----:B------:R-:W-:-:S02]  /*1390*/  FFMA R2, R3, R0, RZ ;  /* 0x0000000003027223 */ /* 0x000fc400000000ff */
[----:B------:R-:W-:Y:S02]  /*13a0*/  IADD3 R15, PT, PT, R25, R15, -R18 ;  /* 0x0000000f190f7210 */ /* 0x000fe40007ffe812 */
[----:B------:R-:W-:-:S04]  /*13b0*/  FFMA R17, R2, 12740000, R3 ;  /* 0x4b4265a002117823 */ /* 0x000fc80000000003 */
[----:B------:R-:W-:Y:S01]  /*13c0*/  FFMA R38, R0, R17, R2 ;  /* 0x0000001100267223 */ /* 0x000fe20000000002 */
[----:B-1----:R-:W-:Y:S06]  /*13d0*/  @!P0 BRA `(.L_x_325) ;  /* 0x00000000000c8947 */ /* 0x002fec0003800000 */
[----:B------:R-:W-:Y:S01]  /*13e0*/  IMAD.MOV.U32 R0, RZ, RZ, -0x34bd9a60 ;  /* 0xcb4265a0ff007424 */ /* 0x000fe200078e00ff */
[----:B------:R-:W-:-:S07]  /*13f0*/  MOV R2, 0x1410 ;  /* 0x0000141000027802 */ /* 0x000fce0000000f00 */
[----:B0----5:R-:W-:Y:S05]  /*1400*/  CALL.REL.NOINC `($__internal_8_$__cuda_sm3x_div_rn_noftz_f32_slowpath) ;  /* 0x0000001000947944 */ /* 0x021fea0003c00000 */
.L_x_325:
[----:B0-----:R-:W-:Y:S05]  /*1410*/  BSYNC.RECONVERGENT B0 ;  /* 0x0000000000007941 */ /* 0x001fea0003800200 */
.L_x_324:
        /* <DEDUP_REMOVED lines=25> */
[----:B------:R-:W-:Y:S05]  /*15b0*/  CALL.REL.NOINC `($__internal_8_$__cuda_sm3x_div_rn_noftz_f32_slowpath) ;  /* 0x0000001000287944 */ /* 0x000fea0003c00000 */
.L_x_329:
[----:B------:R-:W-:Y:S05]  /*15c0*/  BSYNC.RECONVERGENT B0 ;  /* 0x0000000000007941 */ /* 0x000fea0003800200 */
.L_x_328:
[----:B------:R-:W-:Y:S01]  /*15d0*/  FSETP.GE.AND P0, PT, R24, R25, PT ;  /* 0x000000191800720b */ /* 0x000fe20003f06000 */
[----:B------:R-:W-:-:S12]  /*15e0*/  BSSY.RECONVERGENT B2, `(.L_x_330) ;  /* 0x0000029000027945 */ /* 0x000fd80003800200 */
[----:B------:R-:W-:Y:S05]  /*15f0*/  @!P0 BRA `(.L_x_331) ;  /* 0x00000000009c8947 */ /* 0x000fea0003800000 */
        /* <DEDUP_REMOVED lines=31> */
.L_x_333:
[----:B------:R-:W-:Y:S05]  /*17f0*/  BSYNC.RECONVERGENT B3 ;  /* 0x0000000000037941 */ /* 0x000fea0003800200 */
.L_x_332:
[----:B------:R-:W0:Y:S01]  /*1800*/  F2F.F64.F32 R18, R21 ;  /* 0x0000001500127310 */ /* 0x000e220000201800 */
[----:B------:R-:W-:Y:S01]  /*1810*/  IMAD.MOV.U32 R0, RZ, RZ, 0x1 ;  /* 0x00000001ff007424 */ /* 0x000fe200078e00ff */
[----:B0-----:R-:W-:-:S14]  /*1820*/  DSETP.GT.AND P0, PT, R2, R18, PT ;  /* 0x000000120200722a */ /* 0x001fdc0003f04000 */
[----:B------:R-:W0:Y:S02]  /*1830*/  @P0 LDC.64 R2, c[0x0][0x3b8] ;  /* 0x0000ee00ff020b82 */ /* 0x000e240000000a00 */
[----:B0-----:R-:W-:-:S04]  /*1840*/  @P0 IADD3 R2, P1, PT, R13, R2, RZ ;  /* 0x000000020d020210 */ /* 0x001fc80007f3e0ff */
[----:B------:R-:W-:-:S05]  /*1850*/  @P0 LEA.HI.X.SX32 R3, R13, R3, 0x1, P1 ;  /* 0x000000030d030211 */ /* 0x000fca00008f0eff */
[----:B------:R1:W-:Y:S04]  /*1860*/  @P0 STG.E.U8 desc[UR4][R2.64], R0 ;  /* 0x0000000002000986 */ /* 0x0003e8000c101104 */
.L_x_331:
[----:B------:R-:W-:Y:S05]  /*1870*/  BSYNC.RECONVERGENT B2 ;  /* 0x0000000000027941 */ /* 0x000fea0003800200 */
.L_x_330:
[CC--:B------:R-:W-:Y:S02]  /*1880*/  FSETP.GT.AND P1, PT, R38.reuse, R21.reuse, PT ;  /* 0x000000152600720b */ /* 0x0c0fe40003f24000 */
[CC--:B------:R-:W-:Y:S02]  /*1890*/  FSETP.GT.AND P0, PT, R25.reuse, R22.reuse, PT ;  /* 0x000000161900720b */ /* 0x0c0fe40003f04000 */
[----:B------:R-:W-:Y:S02]  /*18a0*/  FSEL R21, R38, R21, P1 ;  /* 0x0000001526157208 */ /* 0x000fe40000800000 */
[----:B------:R-:W-:-:S09]  /*18b0*/  FSEL R22, R25, R22, P0 ;  /* 0x0000001619167208 */ /* 0x000fd20000000000 */
.L_x_327:
[----:B------:R-:W-:Y:S05]  /*18c0*/  BSYNC.RECONVERGENT B1 ;  /* 0x0000000000017941 */ /* 0x000fea0003800200 */
.L_x_326:
[----:B------:R-:W-:-:S13]  /*18d0*/  ISETP.NE.AND P0, PT, R13, R4, PT ;  /* 0x000000040d00720c */ /* 0x000fda0003f05270 */
[----:B------:R-:W-:Y:S05]  /*18e0*/  @P0 BRA `(.L_x_334) ;  /* 0xfffffff800300947 */ /* 0x000fea000383ffff */
[----:B------:R-:W-:Y:S05]  /*18f0*/  EXIT ;  /* 0x000000000000794d */ /* 0x000fea0003800000 */
.L_x_323:
[----:B------:R-:W-:Y:S01]  /*1900*/  IMAD.MOV.U32 R23, RZ, RZ, RZ ;  /* 0x000000ffff177224 */ /* 0x000fe200078e00ff */
[----:B------:R-:W0:Y:S01]  /*1910*/  LDCU UR6, c[0x0][0x38c] ;  /* 0x00007180ff0677ac */ /* 0x000e220008000800 */
[----:B------:R-:W-:Y:S02]  /*1920*/  IMAD.MOV.U32 R22, RZ, RZ, -0x800000 ;  /* 0xff800000ff167424 */ /* 0x000fe400078e00ff */
[----:B------:R-:W-:Y:S01]  /*1930*/  IMAD.MOV.U32 R21, RZ, RZ, -0x800000 ;  /* 0xff800000ff157424 */ /* 0x000fe200078e00ff */
[----:B------:R-:W1:Y:S01]  /*1940*/  LDCU.64 UR8, c[0x0][0x3b8] ;  /* 0x00007700ff0877ac */ /* 0x000e620008000a00 */
[----:B------:R-:W-:-:S07]  /*1950*/  IMAD.MOV.U32 R20, RZ, RZ, RZ ;  /* 0x000000ffff147224 */ /* 0x000fce00078e00ff */
.L_x_346:
[----:B01----:R-:W-:Y:S01]  /*1960*/  IABS R0, R7 ;  /* 0x0000000700007213 */ /* 0x003fe20000000000 */
[----:B------:R-:W2:Y:S01]  /*1970*/  LDC.64 R2, c[0x0][0x390] ;  /* 0x0000e400ff027b82 */ /* 0x000ea20000000a00 */
[----:B------:R-:W-:-:S03]  /*1980*/  IABS R19, R6 ;  /* 0x0000000600137213 */ /* 0x000fc60000000000 */
[----:B------:R-:W-:Y:S02]  /*1990*/  IMAD.MOV R17, RZ, RZ, -R0 ;  /* 0x000000ffff117224 */ /* 0x000fe400078e0a00 */
[----:B------:R-:W-:Y:S02]  /*19a0*/  IMAD.SHL.U32 R0, R15, 0x2, RZ ;  /* 0x000000020f007824 */ /* 0x000fe400078e00ff */
[----:B------:R-:W3:Y:S03]  /*19b0*/  LDC R24, c[0x0][0x38c] ;  /* 0x0000e300ff187b82 */ /* 0x000ee60000000800 */
[C---:B------:R-:W-:Y:S02]  /*19c0*/  ISETP.GE.AND P3, PT, R0.reuse, R19, PT ;  /* 0x000000130000720c */ /* 0x040fe40003f66270 */
[----:B------:R-:W-:Y:S02]  /*19d0*/  ISETP.GT.AND P1, PT, R0, R17, PT ;  /* 0x000000110000720c */ /* 0x000fe40003f24270 */
[----:B------:R-:W-:-:S02]  /*19e0*/  SEL R18, R9, RZ, !P3 ;  /* 0x000000ff09127207 */ /* 0x000fc40005800000 */
[----:B------:R-:W-:Y:S02]  /*19f0*/  SEL R17, R12, RZ, !P3 ;  /* 0x000000ff0c117207 */ /* 0x000fe40005800000 */
[----:B------:R-:W-:Y:S01]  /*1a00*/  SEL R0, R8, RZ, P1 ;  /* 0x000000ff08007207 */ /* 0x000fe20000800000 */
[----:B------:R-:W-:-:S03]  /*1a10*/  IMAD.IADD R23, R18, 0x1, R23 ;  /* 0x0000000112177824 */ /* 0x000fc600078e0217 */
[----:B------:R-:W-:Y:S01]  /*1a20*/  IADD3 R13, PT, PT, R17, R0, R13 ;  /* 0x00000000110d7210 */ /* 0x000fe20007ffe00d */
[----:B------:R-:W-:Y:S02]  /*1a30*/  IMAD.IADD R20, R0, 0x1, R20 ;  /* 0x0000000100147824 */ /* 0x000fe400078e0214 */
[----:B------:R-:W-:Y:S02]  /*1a40*/  IMAD R17, R23, R23, RZ ;  /* 0x0000001717117224 */ /* 0x000fe400078e02ff */
[----:B------:R-:W-:Y:S02]  /*1a50*/  IMAD.MOV.U32 R27, RZ, RZ, 0x4b4265a0 ;  /* 0x4b4265a0ff1b7424 */ /* 0x000fe400078e00ff */
[----:B------:R-:W-:Y:S02]  /*1a60*/  IMAD R17, R20, R20, R17 ;  /* 0x0000001414117224 */ /* 0x000fe400078e0211 */
[----:B--2---:R-:W-:-:S03]  /*1a70*/  IMAD.WIDE R2, R13, 0x4, R2 ;  /* 0x000000040d027825 */ /* 0x004fc600078e0202 */
[----:B------:R-:W-:Y:S01]  /*1a80*/  I2FP.F32.U32 R17, R17 ;  /* 0x0000001100117245 */ /* 0x000fe20000201000 */
[----:B------:R-:W-:Y:S01]  /*1a90*/  IMAD.MOV.U32 R0, RZ, RZ, 0x33a88ff3 ;  /* 0x33a88ff3ff007424 */ /* 0x000fe200078e00ff */
[----:B------:R2:W5:Y:S01]  /*1aa0*/  LDG.E R25, desc[UR4][R2.64] ;  /* 0x0000000402197981 */ /* 0x000562000c1e1900 */
[----:B---3--:R-:W-:Y:S01]  /*1ab0*/  FSETP.NEU.AND P2, PT, R24, -1, PT ;  /* 0xbf8000001800780b */ /* 0x008fe20003f4d000 */
[----:B------:R-:W-:Y:S01]  /*1ac0*/  BSSY.RECONVERGENT B0, `(.L_x_335) ;  /* 0x0000011000007945 */ /* 0x000fe20003800200 */
[----:B------:R-:W-:Y:S01]  /*1ad0*/  FMUL R19, R14, R17 ;  /* 0x000000110e137220 */ /* 0x000fe20000400000 */
[----:B------:R-:W-:Y:S01]  /*1ae0*/  FFMA R27, -R0, R27, 1 ;  /* 0x3f800000001b7423 */ /* 0x000fe2000000011b */
[----:B------:R-:W-:Y:S02]  /*1af0*/  SEL R17, R10, RZ, !P3 ;  /* 0x000000ff0a117207 */ /* 0x000fe40005800000 */
[----:B------:R-:W-:Y:S01]  /*1b00*/  FMUL R18, R19, R16 ;  /* 0x0000001013127220 */ /* 0x000fe20000400000 */
[----:B------:R-:W-:Y:S01]  /*1b10*/  FFMA R0, R27, -R0, -7.8492938371255149832e-08 ;  /* 0xb3a88ff31b007423 */ /* 0x000fe20000000800 */
[----:B------:R-:W-:-:S02]  /*1b20*/  SEL R24, R11, RZ, P1 ;  /* 0x000000ff0b187207 */ /* 0x000fc40000800000 */
[----:B------:R-:W3:Y:S01]  /*1b30*/  FCHK P0, R18, -12740000 ;  /* 0xcb4265a012007902 */ /* 0x000ee20000000000 */
[----:B--2---:R-:W-:Y:S01]  /*1b40*/  FFMA R3, R0, R18, RZ ;  /* 0x0000001200037223 */ /* 0x004fe200000000ff */
[----:B------:R-:W-:-:S03]  /*1b50*/  IADD3 R15, PT, PT, R17, R15, -R24 ;  /* 0x0000000f110f7210 */ /* 0x000fc60007ffe818 */
[----:B------:R-:W-:-:S04]  /*1b60*/  FFMA R2, R3, 12740000, R18 ;  /* 0x4b4265a003027823 */ /* 0x000fc80000000012 */
[----:B------:R-:W-:Y:S01]  /*1b70*/  FFMA R38, R0, R2, R3 ;  /* 0x0000000200267223 */ /* 0x000fe20000000003 */
[----:B---3--:R-:W-:Y:S06]  /*1b80*/  @!P0 BRA `(.L_x_336) ;  /* 0x0000000000108947 */ /* 0x008fec0003800000 */
[----:B------:R-:W-:Y:S01]  /*1b90*/  IMAD.MOV.U32 R3, RZ, RZ, R18 ;  /* 0x000000ffff037224 */ /* 0x000fe200078e0012 */
[----:B------:R-:W-:Y:S01]  /*1ba0*/  MOV R2, 0x1bd0 ;  /* 0x00001bd000027802 */ /* 0x000fe20000000f00 */
[----:B------:R-:W-:-:S07]  /*1bb0*/  IMAD.MOV.U32 R0, RZ, RZ, -0x34bd9a60 ;  /* 0xcb4265a0ff007424 */ /* 0x000fce00078e00ff */
[----:B01---5:R-:W-:Y:S05]  /*1bc0*/  CALL.REL.NOINC `($__internal_8_$__cuda_sm3x_div_rn_noftz_f32_slowpath) ;  /* 0x0000000800a47944 */ /* 0x023fea0003c00000 */
.L_x_336:
[----:B01----:R-:W-:Y:S05]  /*1bd0*/  BSYNC.RECONVERGENT B0 ;  /* 0x0000000000007941 */ /* 0x003fea0003800200 */
.L_x_335:
        /* <DEDUP_REMOVED lines=23> */
.L_x_340:
[----:B------:R-:W-:Y:S05]  /*1d50*/  BSYNC.RECONVERGENT B0 ;  /* 0x0000000000007941 */ /* 0x000fea0003800200 */
.L_x_339:
        /* <DEDUP_REMOVED lines=28> */
[----:B------:R-:W-:Y:S05]  /*1f20*/  CALL.REL.NOINC `($__internal_7_$__cuda_sm20_div_rn_f64_full) ;  /* 0x00000000005c7944 */ /* 0x000fea0003c00000 */
[----:B------:R-:W-:-:S07]  /*1f30*/  IMAD.MOV.U32 R19, RZ, RZ, R31 ;  /* 0x000000ffff137224 */ /* 0x000fce00078e001f */
.L_x_345:
[----:B------:R-:W-:Y:S05]  /*1f40*/  BSYNC.RECONVERGENT B3 ;  /* 0x0000000000037941 */ /* 0x000fea0003800200 */
.L_x_344:
        /* <DEDUP_REMOVED lines=8> */
.L_x_343:
[----:B------:R-:W-:Y:S01]  /*1fd0*/  IADD3 R2, P0, PT, R13, UR8, RZ ;  /* 0x000000080d027c10 */ /* 0x000fe2000ff1e0ff */
[----:B------:R-:W-:-:S03]  /*1fe0*/  IMAD.MOV.U32 R0, RZ, RZ, 0x1 ;  /* 0x00000001ff007424 */ /* 0x000fc600078e00ff */
[----:B------:R-:W-:-:S05]  /*1ff0*/  LEA.HI.X.SX32 R3, R13, UR9, 0x1, P0 ;  /* 0x000000090d037c11 */ /* 0x000fca00080f0eff */
[----:B------:R0:W-:Y:S04]  /*2000*/  STG.E.U8 desc[UR4][R2.64], R0 ;  /* 0x0000000002007986 */ /* 0x0001e8000c101104 */
.L_x_342:
[----:B------:R-:W-:Y:S05]  /*2010*/  BSYNC.RECONVERGENT B2 ;  /* 0x0000000000027941 */ /* 0x000fea0003800200 */
.L_x_341:
[-C--:B------:R-:W-:Y:S02]  /*2020*/  FSETP.GT.AND P0, PT, R25, R22.reuse, PT ;  /* 0x000000161900720b */ /* 0x080fe40003f04000 */
[-C--:B------:R-:W-:Y:S02]  /*2030*/  FSETP.GT.AND P1, PT, R38, R21.reuse, PT ;  /* 0x000000152600720b */ /* 0x080fe40003f24000 */
[----:B------:R-:W-:Y:S02]  /*2040*/  FSEL R22, R24, R22, P0 ;  /* 0x0000001618167208 */ /* 0x000fe40000000000 */
[----:B------:R-:W-:-:S09]  /*2050*/  FSEL R21, R38, R21, P1 ;  /* 0x0000001526157208 */ /* 0x000fd20000800000 */
.L_x_338:
[----:B------:R-:W-:Y:S05]  /*2060*/  BSYNC.RECONVERGENT B1 ;  /* 0x0000000000017941 */ /* 0x000fea0003800200 */
.L_x_337:
[----:B------:R-:W-:-:S13]  /*2070*/  ISETP.NE.AND P0, PT, R13, R4, PT ;  /* 0x000000040d00720c */ /* 0x000fda0003f05270 */
[----:B------:R-:W-:Y:S05]  /*2080*/  @!P0 EXIT ;  /* 0x000000000000894d */ /* 0x000fea0003800000 */
[----:B------:R-:W-:Y:S05]  /*2090*/  BRA `(.L_x_346) ;  /* 0xfffffff800307947 */ /* 0x000fea000383ffff */
        .weak           $__internal_7_$__cuda_sm20_div_rn_f64_full
        .type           $__internal_7_$__cuda_sm20_div_rn_f64_full,@function
        .size           $__internal_7_$__cuda_sm20_div_rn_f64_full,($__internal_8_$__cuda_sm3x_div_rn_noftz_f32_slowpath - $__internal_7_$__cuda_sm20_div_rn_f64_full)
$__internal_7_$__cuda_sm20_div_rn_f64_full:
[----:B------:R-:W-:Y:S01]  /*20a0*/  FSETP.GEU.AND P2, PT, |R33|, 1.469367938527859385e-39, PT ;  /* 0x001000002100780b */ /* 0x000fe20003f4e200 */
[----:B------:R-:W-:Y:S01]  /*20b0*/  IMAD.MOV.U32 R18, RZ, RZ, 0x1ca00000 ;  /* 0x1ca00000ff127424 */ /* 0x000fe200078e00ff */
[C---:B------:R-:W-:Y:S01]  /*20c0*/  FSETP.GEU.AND P0, PT, |R27|.reuse, 1.469367938527859385e-39, PT ;  /* 0x001000001b00780b */ /* 0x040fe20003f0e200 */
[----:B------:R-:W-:Y:S01]  /*20d0*/  IMAD.MOV.U32 R34, RZ, RZ, R32 ;  /* 0x000000ffff227224 */ /* 0x000fe200078e0020 */
[----:B------:R-:W-:Y:S01]  /*20e0*/  LOP3.LUT R36, R27, 0x800fffff, RZ, 0xc0, !PT ;  /* 0x800fffff1b247812 */ /* 0x000fe200078ec0ff */
[----:B------:R-:W-:Y:S01]  /*20f0*/  IMAD.MOV.U32 R30, RZ, RZ, 0x1 ;  /* 0x00000001ff1e7424 */ /* 0x000fe200078e00ff */
[----:B------:R-:W-:Y:S01]  /*2100*/  LOP3.LUT R17, R33, 0x7ff00000, RZ, 0xc0, !PT ;  /* 0x7ff0000021117812 */ /* 0x000fe200078ec0ff */
[----:B------:R-:W-:Y:S01]  /*2110*/  BSSY.RECONVERGENT B0, `(.L_x_347) ;  /* 0x0000050000007945 */ /* 0x000fe20003800200 */
[----:B------:R-:W-:Y:S01]  /*2120*/  LOP3.LUT R37, R36, 0x3ff00000, RZ, 0xfc, !PT ;  /* 0x3ff0000024257812 */ /* 0x000fe200078efcff */
[----:B------:R-:W-:Y:S01]  /*2130*/  IMAD.MOV.U32 R36, RZ, RZ, R26 ;  /* 0x000000ffff247224 */ /* 0x000fe200078e001a */
[----:B------:R-:W-:Y:S01]  /*2140*/  LOP3.LUT R29, R27, 0x7ff00000, RZ, 0xc0, !PT ;  /* 0x7ff000001b1d7812 */ /* 0x000fe200078ec0ff */
[----:B------:R-:W-:-:S02]  /*2150*/  IMAD.MOV.U32 R28, RZ, RZ, R17 ;  /* 0x000000ffff1c7224 */ /* 0x000fc400078e0011 */
[----:B------:R-:W-:Y:S02]  /*2160*/  @!P2 LOP3.LUT R2, R27, 0x7ff00000, RZ, 0xc0, !PT ;  /* 0x7ff000001b02a812 */ /* 0x000fe400078ec0ff */
[----:B------:R-:W-:Y:S01]  /*2170*/  @!P0 DMUL R36, R26, 8.98846567431157953865e+307 ;  /* 0x7fe000001a248828 */ /* 0x000fe20000000000 */
[C---:B------:R-:W-:Y:S02]  /*2180*/  ISETP.GE.U32.AND P1, PT, R17.reuse, R29, PT ;  /* 0x0000001d1100720c */ /* 0x040fe40003f26070 */
[----:B------:R-:W-:Y:S02]  /*2190*/  @!P2 ISETP.GE.U32.AND P3, PT, R17, R2, PT ;  /* 0x000000021100a20c */ /* 0x000fe40003f66070 */
[C---:B------:R-:W-:Y:S01]  /*21a0*/  SEL R35, R18.reuse, 0x63400000, !P1 ;  /* 0x6340000012237807 */ /* 0x040fe20004800000 */
[----:B------:R-:W0:Y:S01]  /*21b0*/  MUFU.RCP64H R31, R37 ;  /* 0x00000025001f7308 */ /* 0x000e220000001800 */
[----:B------:R-:W-:Y:S02]  /*21c0*/  @!P2 SEL R3, R18, 0x63400000, !P3 ;  /* 0x634000001203a807 */ /* 0x000fe40005800000 */
[----:B------:R-:W-:-:S02]  /*21d0*/  LOP3.LUT R35, R35, 0x800fffff, R33, 0xf8, !PT ;  /* 0x800fffff23237812 */ /* 0x000fc400078ef821 */
[----:B------:R-:W-:Y:S02]  /*21e0*/  @!P2 LOP3.LUT R2, R3, 0x80000000, R33, 0xf8, !PT ;  /* 0x800000000302a812 */ /* 0x000fe400078ef821 */
[----:B------:R-:W-:Y:S02]  /*21f0*/  @!P0 LOP3.LUT R29, R37, 0x7ff00000, RZ, 0xc0, !PT ;  /* 0x7ff00000251d8812 */ /* 0x000fe400078ec0ff */
[----:B------:R-:W-:Y:S01]  /*2200*/  @!P2 LOP3.LUT R3, R2, 0x100000, RZ, 0xfc, !PT ;  /* 0x001000000203a812 */ /* 0x000fe200078efcff */
[----:B------:R-:W-:-:S06]  /*2210*/  @!P2 IMAD.MOV.U32 R2, RZ, RZ, RZ ;  /* 0x000000ffff02a224 */ /* 0x000fcc00078e00ff */
[----:B------:R-:W-:Y:S02]  /*2220*/  @!P2 DFMA R34, R34, 2, -R2 ;  /* 0x400000002222a82b */ /* 0x000fe40000000802 */
[----:B0-----:R-:W-:-:S08]  /*2230*/  DFMA R2, R30, -R36, 1 ;  /* 0x3ff000001e02742b */ /* 0x001fd00000000824 */
[----:B------:R-:W-:Y:S01]  /*2240*/  DFMA R2, R2, R2, R2 ;  /* 0x000000020202722b */ /* 0x000fe20000000002 */
[----:B------:R-:W-:-:S07]  /*2250*/  @!P2 LOP3.LUT R28, R35, 0x7ff00000, RZ, 0xc0, !PT ;  /* 0x7ff00000231ca812 */ /* 0x000fce00078ec0ff */
[----:B------:R-:W-:-:S08]  /*2260*/  DFMA R30, R30, R2, R30 ;  /* 0x000000021e1e722b */ /* 0x000fd0000000001e */
[----:B------:R-:W-:-:S08]  /*2270*/  DFMA R40, R30, -R36, 1 ;  /* 0x3ff000001e28742b */ /* 0x000fd00000000824 */
[----:B------:R-:W-:-:S08]  /*2280*/  DFMA R40, R30, R40, R30 ;  /* 0x000000281e28722b */ /* 0x000fd0000000001e */
[----:B------:R-:W-:-:S08]  /*2290*/  DMUL R30, R40, R34 ;  /* 0x00000022281e7228 */ /* 0x000fd00000000000 */
[----:B------:R-:W-:-:S08]  /*22a0*/  DFMA R2, R30, -R36, R34 ;  /* 0x800000241e02722b */ /* 0x000fd00000000022 */
[----:B------:R-:W-:Y:S01]  /*22b0*/  DFMA R2, R40, R2, R30 ;  /* 0x000000022802722b */ /* 0x000fe2000000001e */
[----:B------:R-:W-:-:S05]  /*22c0*/  VIADD R30, R28, 0xffffffff ;  /* 0xffffffff1c1e7836 */ /* 0x000fca0000000000 */
[----:B------:R-:W-:Y:S01]  /*22d0*/  ISETP.GT.U32.AND P0, PT, R30, 0x7feffffe, PT ;  /* 0x7feffffe1e00780c */ /* 0x000fe20003f04070 */
[----:B------:R-:W-:-:S05]  /*22e0*/  VIADD R30, R29, 0xffffffff ;  /* 0xffffffff1d1e7836 */ /* 0x000fca0000000000 */
[----:B------:R-:W-:-:S13]  /*22f0*/  ISETP.GT.U32.OR P0, PT, R30, 0x7feffffe, P0 ;  /* 0x7feffffe1e00780c */ /* 0x000fda0000704470 */
[----:B------:R-:W-:Y:S05]  /*2300*/  @P0 BRA `(.L_x_348) ;  /* 0x00000000006c0947 */ /* 0x000fea0003800000 */
[----:B------:R-:W-:-:S04]  /*2310*/  LOP3.LUT R28, R27, 0x7ff00000, RZ, 0xc0, !PT ;  /* 0x7ff000001b1c7812 */ /* 0x000fc800078ec0ff */
[CC--:B------:R-:W-:Y:S02]  /*2320*/  ISETP.GE.U32.AND P0, PT, R17.reuse, R28.reuse, PT ;  /* 0x0000001c1100720c */ /* 0x0c0fe40003f06070 */
[----:B------:R-:W-:Y:S01]  /*2330*/  VIADDMNMX R17, R17, -R28, 0xb9600000, !PT ;  /* 0xb960000011117446 */ /* 0x000fe2000780091c */
[----:B------:R-:W-:Y:S01]  /*2340*/  IMAD.MOV.U32 R28, RZ, RZ, RZ ;  /* 0x000000ffff1c7224 */ /* 0x000fe200078e00ff */
[----:B------:R-:W-:Y:S02]  /*2350*/  SEL R18, R18, 0x63400000, !P0 ;  /* 0x6340000012127807 */ /* 0x000fe40004000000 */
[----:B------:R-:W-:-:S05]  /*2360*/  VIMNMX R17, PT, PT, R17, 0x46a00000, PT ;  /* 0x46a0000011117848 */ /* 0x000fca0003fe0100 */
[----:B------:R-:W-:-:S04]  /*2370*/  IMAD.IADD R17, R17, 0x1, -R18 ;  /* 0x0000000111117824 */ /* 0x000fc800078e0a12 */
        /* <DEDUP_REMOVED lines=20> */
.L_x_348:
        /* <DEDUP_REMOVED lines=16> */
.L_x_351:
[----:B------:R-:W-:Y:S01]  /*25c0*/  LOP3.LUT R31, R27, 0x80000, RZ, 0xfc, !PT ;  /* 0x000800001b1f7812 */ /* 0x000fe200078efcff */
[----:B------:R-:W-:Y:S01]  /*25d0*/  IMAD.MOV.U32 R30, RZ, RZ, R26 ;  /* 0x000000ffff1e7224 */ /* 0x000fe200078e001a */
[----:B------:R-:W-:Y:S06]  /*25e0*/  BRA `(.L_x_349) ;  /* 0x0000000000087947 */ /* 0x000fec0003800000 */
.L_x_350:
[----:B------:R-:W-:Y:S01]  /*25f0*/  LOP3.LUT R31, R33, 0x80000, RZ, 0xfc, !PT ;  /* 0x00080000211f7812 */ /* 0x000fe200078efcff */
[----:B------:R-:W-:-:S07]  /*2600*/  IMAD.MOV.U32 R30, RZ, RZ, R32 ;  /* 0x000000ffff1e7224 */ /* 0x000fce00078e0020 */
.L_x_349:
[----:B------:R-:W-:Y:S05]  /*2610*/  BSYNC.RECONVERGENT B0 ;  /* 0x0000000000007941 */ /* 0x000fea0003800200 */
.L_x_347:
[----:B------:R-:W-:Y:S02]  /*2620*/  IMAD.MOV.U32 R2, RZ, RZ, R0 ;  /* 0x000000ffff027224 */ /* 0x000fe400078e0000 */
[----:B------:R-:W-:Y:S02]  /*2630*/  IMAD.MOV.U32 R3, RZ, RZ, 0x0 ;  /* 0x00000000ff037424 */ /* 0x000fe400078e00ff */
[----:B------:R-:W-:Y:S02]  /*2640*/  IMAD.MOV.U32 R18, RZ, RZ, R30 ;  /* 0x000000ffff127224 */ /* 0x000fe400078e001e */
[----:B------:R-:W-:Y:S05]  /*2650*/  RET.REL.NODEC R2 `(calcRayDirect) ;  /* 0xffffffd802687950 */ /* 0x000fea0003c3ffff */
        .weak           $__internal_8_$__cuda_sm3x_div_rn_noftz_f32_slowpath
        .type           $__internal_8_$__cuda_sm3x_div_rn_noftz_f32_slowpath,@function
        .size           $__internal_8_$__cuda_sm3x_div_rn_noftz_f32_slowpath,(.L_x_373 - $__internal_8_$__cuda_sm3x_div_rn_noftz_f32_slowpath)
$__internal_8_$__cuda_sm3x_div_rn_noftz_f32_slowpath:
        /* <DEDUP_REMOVED lines=34> */
.L_x_353:
        /* <DEDUP_REMOVED lines=51> */
.L_x_360:
[----:B------:R-:W-:-:S04]  /*2bb0*/  LOP3.LUT R0, R0, 0x80000000, RZ, 0xc0, !PT ;  /* 0x8000000000007812 */ /* 0x000fc800078ec0ff */
[----:B------:R-:W-:Y:S01]  /*2bc0*/  LOP3.LUT R0, R0, 0x7f800000, RZ, 0xfc, !PT ;  /* 0x7f80000000007812 */ /* 0x000fe200078efcff */
[----:B------:R-:W-:Y:S06]  /*2bd0*/  BRA `(.L_x_361) ;  /* 0x0000000000047947 */ /* 0x000fec0003800000 */
.L_x_359:
[----:B------:R-:W-:-:S07]  /*2be0*/  IMAD R0, R17, 0x800000, R0 ;  /* 0x0080000011007824 */ /* 0x000fce00078e0200 */
.L_x_361:
[----:B------:R-:W-:Y:S05]  /*2bf0*/  BSYNC.RECONVERGENT B3 ;  /* 0x0000000000037941 */ /* 0x000fea0003800200 */
.L_x_358:
[----:B------:R-:W-:Y:S05]  /*2c00*/  BRA `(.L_x_362) ;  /* 0x0000000000207947 */ /* 0x000fea0003800000 */
.L_x_357:
[----:B------:R-:W-:-:S04]  /*2c10*/  LOP3.LUT R0, R0, 0x80000000, R3, 0x48, !PT ;  /* 0x8000000000007812 */ /* 0x000fc800078e4803 */
[----:B------:R-:W-:Y:S01]  /*2c20*/  LOP3.LUT R0, R0, 0x7f800000, RZ, 0xfc, !PT ;  /* 0x7f80000000007812 */ /* 0x000fe200078efcff */
[----:B------:R-:W-:Y:S06]  /*2c30*/  BRA `(.L_x_362) ;  /* 0x0000000000147947 */ /* 0x000fec0003800000 */
.L_x_356:
[----:B------:R-:W-:Y:S01]  /*2c40*/  LOP3.LUT R0, R0, 0x80000000, R3, 0x48, !PT ;  /* 0x8000000000007812 */ /* 0x000fe200078e4803 */
[----:B------:R-:W-:Y:S06]  /*2c50*/  BRA `(.L_x_362) ;  /* 0x00000000000c7947 */ /* 0x000fec0003800000 */
.L_x_355:
[----:B------:R-:W0:Y:S01]  /*2c60*/  MUFU.RSQ R0, -QNAN ;  /* 0xffc0000000007908 */ /* 0x000e220000001400 */
[----:B------:R-:W-:Y:S05]  /*2c70*/  BRA `(.L_x_362) ;  /* 0x0000000000047947 */ /* 0x000fea0003800000 */
.L_x_354:
[----:B------:R-:W-:-:S07]  /*2c80*/  FADD.FTZ R0, R3, R0 ;  /* 0x0000000003007221 */ /* 0x000fce0000010000 */
.L_x_362:
[----:B------:R-:W-:Y:S05]  /*2c90*/  BSYNC.RECONVERGENT B2 ;  /* 0x0000000000027941 */ /* 0x000fea0003800200 */
.L_x_352:
[----:B------:R-:W-:Y:S02]  /*2ca0*/  IMAD.MOV.U32 R3, RZ, RZ, 0x0 ;  /* 0x00000000ff037424 */ /* 0x000fe400078e00ff */
[----:B0-----:R-:W-:Y:S02]  /*2cb0*/  IMAD.MOV.U32 R38, RZ, RZ, R0 ;  /* 0x000000ffff267224 */ /* 0x001fe400078e0000 */
[----:B------:R-:W-:Y:S05]  /*2cc0*/  RET.REL.NODEC R2 `(calcRayDirect) ;  /* 0xffffffd002cc7950 */ /* 0x000fea0003c3ffff */
.L_x_363:
        /* <DEDUP_REMOVED lines=11> */
.L_x_373:


//--------------------- .nv.global.init           --------------------------
	.section	.nv.global.init,"aw",@progbits
	.align	8
.nv.global.init:
	.type		__cudart_i2opi_d,@object
	.size		__cudart_i2opi_d,(.L_0 - __cudart_i2opi_d)
__cudart_i2opi_d:
        /*0000*/ 	.byte	0x08, 0x5d, 0x8d, 0x1f, 0xb1, 0x5f, 0xfb, 0x6b, 0xea, 0x92, 0x52, 0x8a, 0xf7, 0x39, 0x07, 0x3d
        /* <DEDUP_REMOVED lines=8> */
.L_0:


//--------------------- .nv.shared.reserved.0     --------------------------
	.section	.nv.shared.reserved.0,"aw",@nobits
	.weak		__nv_reservedSMEM_offset_0_alias
	.size		__nv_reservedSMEM_offset_0_alias, 0, 64
	.other		__nv_reservedSMEM_offset_0_alias,@"STO_CUDA_RESERVED_SHARED STV_DEFAULT"
__nv_reservedSMEM_offset_0_alias:
	.zero		0
	.zero		64


//--------------------- .nv.shared.sumLandViewTan --------------------------
	.section	.nv.shared.sumLandViewTan,"aw",@nobits
	.sectionflags	@""
	.align	4
.nv.shared.sumLandViewTan:
	.zero		3072


//--------------------- .nv.shared.sumLandView    --------------------------
	.section	.nv.shared.sumLandView,"aw",@nobits
	.sectionflags	@""
	.align	4
.nv.shared.sumLandView:
	.zero		3072


//--------------------- .nv.shared.sumViewTan     --------------------------
	.section	.nv.shared.sumViewTan,"aw",@nobits
	.sectionflags	@""
	.align	4
.nv.shared.sumViewTan:
	.zero		3072


//--------------------- .nv.shared.sumView        --------------------------
	.section	.nv.shared.sumView,"aw",@nobits
	.sectionflags	@""
	.align	4
.nv.shared.sumView:
	.zero		3072


//--------------------- .nv.constant0.addView     --------------------------
	.section	.nv.constant0.addView,"a",@progbits
	.sectionflags	@""
	.align	4
.nv.constant0.addView:
	.zero		916


//--------------------- .nv.constant0.clearViewTan --------------------------
	.section	.nv.constant0.clearViewTan,"a",@progbits
	.sectionflags	@""
	.align	4
.nv.constant0.clearViewTan:
	.zero		908


//--------------------- .nv.constant0.clearView   --------------------------
	.section	.nv.constant0.clearView,"a",@progbits
	.sectionflags	@""
	.align	4
.nv.constant0.clearView:
	.zero		908


//--------------------- .nv.constant0.sumLandViewTan --------------------------
	.section	.nv.constant0.sumLandViewTan,"a",@progbits
	.sectionflags	@""
	.align	4
.nv.constant0.sumLandViewTan:
	.zero		936


//--------------------- .nv.constant0.sumLandView --------------------------
	.section	.nv.constant0.sumLandView,"a",@progbits
	.sectionflags	@""
	.align	4
.nv.constant0.sumLandView:
	.zero		936


//--------------------- .nv.constant0.sumViewTan  --------------------------
	.section	.nv.constant0.sumViewTan,"a",@progbits
	.sectionflags	@""
	.align	4
.nv.constant0.sumViewTan:
	.zero		920


//--------------------- .nv.constant0.sumView     --------------------------
	.section	.nv.constant0.sumView,"a",@progbits
	.sectionflags	@""
	.align	4
.nv.constant0.sumView:
	.zero		920


//--------------------- .nv.constant0.calcRayTan  --------------------------
	.section	.nv.constant0.calcRayTan,"a",@progbits
	.sectionflags	@""
	.align	4
.nv.constant0.calcRayTan:
	.zero		1032


//--------------------- .nv.constant0.calcRayIndirectBounded --------------------------
	.section	.nv.constant0.calcRayIndirectBounded,"a",@progbits
	.sectionflags	@""
	.align	4
.nv.constant0.calcRayIndirectBounded:
	.zero		984


//--------------------- .nv.constant0.calcRayDirectBounded --------------------------
	.section	.nv.constant0.calcRayDirectBounded,"a",@progbits
	.sectionflags	@""
	.align	4
.nv.constant0.calcRayDirectBounded:
	.zero		984


//--------------------- .nv.constant0.calcRayIndirect --------------------------
	.section	.nv.constant0.calcRayIndirect,"a",@progbits
	.sectionflags	@""
	.align	4
.nv.constant0.calcRayIndirect:
	.zero		960


//--------------------- .nv.constant0.calcRayDirect --------------------------
	.section	.nv.constant0.calcRayDirect,"a",@progbits
	.sectionflags	@""
	.align	4
.nv.constant0.calcRayDirect:
	.zero		960


//--------------------- SYMBOLS --------------------------

	.type		.nv.reservedSmem.offset0,@object
	.size		.nv.reservedSmem.offset0,0x4
	.type		.nv.reservedSmem.cap,@object
	.size		.nv.reservedSmem.cap,0x4
